	.target	sm_90a

	.elftype	@"ET_EXEC"


//--------------------- .note.nv.tkinfo           --------------------------
	.section	.note.nv.tkinfo,"",@"SHT_NOTE"
	.sectionflags	@"SHF_NOTE_NV_TKINFO"
	.tkinfo
        /*0018*/ 	.word	0x00000002
        /*0030*/ 	.string	""
        /*0030*/ 	.string	"ptxas"
        /*0030*/ 	.string	"Cuda compilation tools, release 13.0, V13.0.88"
        /*0030*/ 	.string	"Build cuda_13.0.r13.0/compiler.36424714_0"
        /*0030*/ 	.string	"-arch sm_90a -m 64 "



//--------------------- .note.nv.cuinfo           --------------------------
	.section	.note.nv.cuinfo,"",@"SHT_NOTE"
	.sectionflags	@"SHF_NOTE_NV_CUINFO"
        /*0018*/ 	.short	0x0002
        /*001a*/ 	.short	0x005a
        /*001c*/ 	.short	0x0082
	.zero		2


//--------------------- .nv.info                  --------------------------
	.section	.nv.info,"",@"SHT_CUDA_INFO"
	.align	4


	//----- nvinfo : EIATTR_REGCOUNT
	.align		4
        /*0000*/ 	.byte	0x04, 0x2f
        /*0002*/ 	.short	(.L_15 - .L_14)
	.align		4
.L_14:
        /*0004*/ 	.word	index@(_ZN7cutlass13device_kernelINS_4gemm6kernel13GemmUniversalIN4cute5tupleIJiiiiEEENS1_10collective13CollectiveMmaINS1_34MainloopSm90TmaGmmaWarpSpecializedILi2ENS5_IJNS4_1CILi2EEENSA_ILi1EEESC_EEENS1_35KernelTmaWarpSpecializedCooperativeEEENS5_IJNSA_ILi384EEESG_NSA_ILi64EEEEEENS_10bfloat16_tENS5_IJlSC_lEEESJ_SK_NS4_8TiledMMAINS4_8MMA_AtomIJNS4_4SM904GMMA28MMA_64x192x16_F32BF16BF16_SSILNSO_5MajorE0ELSQ_0ELNSO_7ScaleInE1ELSR_1EEEEEENS4_6LayoutISD_NS5_IJSC_NSA_ILi0EEESV_EEEEENS5_IJNS4_10UnderscoreESY_SY_EEEEENS4_13SM90_TMA_LOADENS4_14ComposedLayoutINS4_7SwizzleILi3ELi4ELi3EEENS4_18smem_ptr_flag_bitsILi16EEENSU_INS5_IJNSA_ILi8EEESH_EEENS5_IJSH_SC_EEEEEEEvNS4_8identityENS4_23SM90_TMA_LOAD_MULTICASTES1B_vS1C_EENS_8epilogue10collective6detail29Sm90TmaWarpSpecializedAdapterINS1G_15DefaultEpilogueISJ_SK_SK_NS1F_6thread17LinearCombinationISJ_Li1EffLNS1K_9ScaleType4KindE0ELNS_15FloatRoundStyleE2ESJ_EENS1_15EpilogueDefaultEEEEEvvEEEEvNT_6ParamsE)
        /*0008*/ 	.word	0x000000a8


	//----- nvinfo : EIATTR_FRAME_SIZE
	.align		4
.L_15:
        /*000c*/ 	.byte	0x04, 0x11
        /*000e*/ 	.short	(.L_17 - .L_16)
	.align		4
.L_16:
        /*0010*/ 	.word	index@(_ZN7cutlass13device_kernelINS_4gemm6kernel13GemmUniversalIN4cute5tupleIJiiiiEEENS1_10collective13CollectiveMmaINS1_34MainloopSm90TmaGmmaWarpSpecializedILi2ENS5_IJNS4_1CILi2EEENSA_ILi1EEESC_EEENS1_35KernelTmaWarpSpecializedCooperativeEEENS5_IJNSA_ILi384EEESG_NSA_ILi64EEEEEENS_10bfloat16_tENS5_IJlSC_lEEESJ_SK_NS4_8TiledMMAINS4_8MMA_AtomIJNS4_4SM904GMMA28MMA_64x192x16_F32BF16BF16_SSILNSO_5MajorE0ELSQ_0ELNSO_7ScaleInE1ELSR_1EEEEEENS4_6LayoutISD_NS5_IJSC_NSA_ILi0EEESV_EEEEENS5_IJNS4_10UnderscoreESY_SY_EEEEENS4_13SM90_TMA_LOADENS4_14ComposedLayoutINS4_7SwizzleILi3ELi4ELi3EEENS4_18smem_ptr_flag_bitsILi16EEENSU_INS5_IJNSA_ILi8EEESH_EEENS5_IJSH_SC_EEEEEEEvNS4_8identityENS4_23SM90_TMA_LOAD_MULTICASTES1B_vS1C_EENS_8epilogue10collective6detail29Sm90TmaWarpSpecializedAdapterINS1G_15DefaultEpilogueISJ_SK_SK_NS1F_6thread17LinearCombinationISJ_Li1EffLNS1K_9ScaleType4KindE0ELNS_15FloatRoundStyleE2ESJ_EENS1_15EpilogueDefaultEEEEEvvEEEEvNT_6ParamsE)
        /*0014*/ 	.word	0x000017e8


	//----- nvinfo : EIATTR_MIN_STACK_SIZE
	.align		4
.L_17:
        /*0018*/ 	.byte	0x04, 0x12
        /*001a*/ 	.short	(.L_19 - .L_18)
	.align		4
.L_18:
        /*001c*/ 	.word	index@(_ZN7cutlass13device_kernelINS_4gemm6kernel13GemmUniversalIN4cute5tupleIJiiiiEEENS1_10collective13CollectiveMmaINS1_34MainloopSm90TmaGmmaWarpSpecializedILi2ENS5_IJNS4_1CILi2EEENSA_ILi1EEESC_EEENS1_35KernelTmaWarpSpecializedCooperativeEEENS5_IJNSA_ILi384EEESG_NSA_ILi64EEEEEENS_10bfloat16_tENS5_IJlSC_lEEESJ_SK_NS4_8TiledMMAINS4_8MMA_AtomIJNS4_4SM904GMMA28MMA_64x192x16_F32BF16BF16_SSILNSO_5MajorE0ELSQ_0ELNSO_7ScaleInE1ELSR_1EEEEEENS4_6LayoutISD_NS5_IJSC_NSA_ILi0EEESV_EEEEENS5_IJNS4_10UnderscoreESY_SY_EEEEENS4_13SM90_TMA_LOADENS4_14ComposedLayoutINS4_7SwizzleILi3ELi4ELi3EEENS4_18smem_ptr_flag_bitsILi16EEENSU_INS5_IJNSA_ILi8EEESH_EEENS5_IJSH_SC_EEEEEEEvNS4_8identityENS4_23SM90_TMA_LOAD_MULTICASTES1B_vS1C_EENS_8epilogue10collective6detail29Sm90TmaWarpSpecializedAdapterINS1G_15DefaultEpilogueISJ_SK_SK_NS1F_6thread17LinearCombinationISJ_Li1EffLNS1K_9ScaleType4KindE0ELNS_15FloatRoundStyleE2ESJ_EENS1_15EpilogueDefaultEEEEEvvEEEEvNT_6ParamsE)
        /*0020*/ 	.word	0x000017e8
.L_19:


//--------------------- .nv.compat                --------------------------
	.section	.nv.compat,"",@"SHT_CUDA_COMPAT_INFO"
	.align	4
        /*0000*/ 	.byte	0x02, 0x09, 0x01, 0x00, 0x02, 0x02, 0x04, 0x00, 0x02, 0x05, 0x05, 0x00, 0x03, 0x07, 0x01, 0x01
        /*0010*/ 	.byte	0x02, 0x03, 0x01, 0x00, 0x02, 0x06, 0x01, 0x00, 0x04, 0x0b, 0x08, 0x00, 0x00, 0x00, 0x00, 0x00
        /*0020*/ 	.byte	0x00, 0x00, 0x00, 0x00


//--------------------- .nv.info._ZN7cutlass13device_kernelINS_4gemm6kernel13GemmUniversalIN4cute5tupleIJiiiiEEENS1_10collective13CollectiveMmaINS1_34MainloopSm90TmaGmmaWarpSpecializedILi2ENS5_IJNS4_1CILi2EEENSA_ILi1EEESC_EEENS1_35KernelTmaWarpSpecializedCooperativeEEENS5_IJNSA_ILi384EEESG_NSA_ILi64EEEEEENS_10bfloat16_tENS5_IJlSC_lEEESJ_SK_NS4_8TiledMMAINS4_8MMA_AtomIJNS4_4SM904GMMA28MMA_64x192x16_F32BF16BF16_SSILNSO_5MajorE0ELSQ_0ELNSO_7ScaleInE1ELSR_1EEEEEENS4_6LayoutISD_NS5_IJSC_NSA_ILi0EEESV_EEEEENS5_IJNS4_10UnderscoreESY_SY_EEEEENS4_13SM90_TMA_LOADENS4_14ComposedLayoutINS4_7SwizzleILi3ELi4ELi3EEENS4_18smem_ptr_flag_bitsILi16EEENSU_INS5_IJNSA_ILi8EEESH_EEENS5_IJSH_SC_EEEEEEEvNS4_8identityENS4_23SM90_TMA_LOAD_MULTICASTES1B_vS1C_EENS_8epilogue10collective6detail29Sm90TmaWarpSpecializedAdapterINS1G_15DefaultEpilogueISJ_SK_SK_NS1F_6thread17LinearCombinationISJ_Li1EffLNS1K_9ScaleType4KindE0ELNS_15FloatRoundStyleE2ESJ_EENS1_15EpilogueDefaultEEEEEvvEEEEvNT_6ParamsE --------------------------
	.section	.nv.info._ZN7cutlass13device_kernelINS_4gemm6kernel13GemmUniversalIN4cute5tupleIJiiiiEEENS1_10collective13CollectiveMmaINS1_34MainloopSm90TmaGmmaWarpSpecializedILi2ENS5_IJNS4_1CILi2EEENSA_ILi1EEESC_EEENS1_35KernelTmaWarpSpecializedCooperativeEEENS5_IJNSA_ILi384EEESG_NSA_ILi64EEEEEENS_10bfloat16_tENS5_IJlSC_lEEESJ_SK_NS4_8TiledMMAINS4_8MMA_AtomIJNS4_4SM904GMMA28MMA_64x192x16_F32BF16BF16_SSILNSO_5MajorE0ELSQ_0ELNSO_7ScaleInE1ELSR_1EEEEEENS4_6LayoutISD_NS5_IJSC_NSA_ILi0EEESV_EEEEENS5_IJNS4_10UnderscoreESY_SY_EEEEENS4_13SM90_TMA_LOADENS4_14ComposedLayoutINS4_7SwizzleILi3ELi4ELi3EEENS4_18smem_ptr_flag_bitsILi16EEENSU_INS5_IJNSA_ILi8EEESH_EEENS5_IJSH_SC_EEEEEEEvNS4_8identityENS4_23SM90_TMA_LOAD_MULTICASTES1B_vS1C_EENS_8epilogue10collective6detail29Sm90TmaWarpSpecializedAdapterINS1G_15DefaultEpilogueISJ_SK_SK_NS1F_6thread17LinearCombinationISJ_Li1EffLNS1K_9ScaleType4KindE0ELNS_15FloatRoundStyleE2ESJ_EENS1_15EpilogueDefaultEEEEEvvEEEEvNT_6ParamsE,"",@"SHT_CUDA_INFO"
	.sectionflags	@""
	.align	4


	//----- nvinfo : EIATTR_CUDA_API_VERSION
	.align		4
        /*0000*/ 	.byte	0x04, 0x37
        /*0002*/ 	.short	(.L_21 - .L_20)
.L_20:
        /*0004*/ 	.word	0x00000082


	//----- nvinfo : EIATTR_KPARAM_INFO
	.align		4
.L_21:
        /*0008*/ 	.byte	0x04, 0x17
        /*000a*/ 	.short	(.L_23 - .L_22)
.L_22:
        /*000c*/ 	.word	0x00000000
        /*0010*/ 	.short	0x0000
        /*0012*/ 	.short	0x0070
        /*0014*/ 	.byte	0x00, 0xf0, 0x01, 0x10


	//----- nvinfo : EIATTR_SPARSE_MMA_MASK
	.align		4
.L_23:
        /*0018*/ 	.byte	0x03, 0x50
        /*001a*/ 	.short	0x0000


	//----- nvinfo : EIATTR_MAXREG_COUNT
	.align		4
        /*001c*/ 	.byte	0x03, 0x1b
        /*001e*/ 	.short	0x00a8


	//----- nvinfo : EIATTR_NUM_BARRIERS
	.align		4
        /*0020*/ 	.byte	0x02, 0x4c
        /*0022*/ 	.byte	0x01
	.zero		1


	//----- nvinfo : EIATTR_EXTERNS
	.align		4
        /*0024*/ 	.byte	0x04, 0x0f
        /*0026*/ 	.short	(.L_25 - .L_24)


	//   ....[0]....
	.align		4
.L_24:
        /*0028*/ 	.word	index@(__assertfail)


	//----- nvinfo : EIATTR_ANNOTATIONS
	.align		4
.L_25:
        /*002c*/ 	.byte	0x04, 0x55
        /*002e*/ 	.short	(.L_27 - .L_26)


	//   ....[0]....
.L_26:
        /*0030*/ 	.word	0x00000001
        /*0034*/ 	.byte	0x00, 0x07, 0x00, 0x00, 0x01, 0x00, 0x00, 0x00, 0xe0, 0x07, 0x00, 0x00, 0x01, 0x00, 0x00, 0x00
        /* <DEDUP_REMOVED lines=2909> */
        /*b614*/ 	.byte	0x30, 0x3e, 0x04, 0x00


	//----- nvinfo : EIATTR_MERCURY_ISA_VERSION
	.align		4
.L_27:
        /*b618*/ 	.byte	0x03, 0x5f
        /*b61a*/ 	.short	0x0101


	//----- nvinfo : EIATTR_INT_WARP_WIDE_INSTR_OFFSETS
	.align		4
        /*b61c*/ 	.byte	0x04, 0x31
        /*b61e*/ 	.short	(.L_29 - .L_28)


	//   ....[0]....
.L_28:
        /*b620*/ 	.word	0x00000530


	//   ....[1]....
        /*b624*/ 	.word	0x00000540


	//   ....[2]....
        /*b628*/ 	.word	0x000006a0


	//----- nvinfo : EIATTR_COOP_GROUP_MASK_REGIDS
	.align		4
.L_29:
        /*b62c*/ 	.byte	0x04, 0x29
        /*b62e*/ 	.short	(.L_31 - .L_30)


	//   ....[0]....
.L_30:
        /*b630*/ 	.word	0xffffffff


	//   ....[1]....
        /*b634*/ 	.word	0xffffffff


	//   ....[2]....
        /*b638*/ 	.word	0xffffffff


	//   ....[3]....
        /*b63c*/ 	.word	0xffffffff


	//   ....[4]....
        /*b640*/ 	.word	0xffffffff


	//   ....[5]....
        /*b644*/ 	.word	0xffffffff


	//----- nvinfo : EIATTR_COOP_GROUP_INSTR_OFFSETS
	.align		4
.L_31:
        /*b648*/ 	.byte	0x04, 0x28
        /*b64a*/ 	.short	(.L_33 - .L_32)


	//   ....[0]....
.L_32:
        /*b64c*/ 	.word	0x00000070


	//   ....[1]....
        /*b650*/ 	.word	0x00000080


	//   ....[2]....
        /*b654*/ 	.word	0x000001a0


	//   ....[3]....
        /*b658*/ 	.word	0x00000390


	//   ....[4]....
        /*b65c*/ 	.word	0x00000820


	//   ....[5]....
        /*b660*/ 	.word	0x000013f0


	//----- nvinfo : EIATTR_REG_RECONFIG
	.align		4
.L_33:
        /*b664*/ 	.byte	0x01, 0x54
	.zero		2


	//----- nvinfo : EIATTR_SYSCALL_OFFSETS
	.align		4
        /*b668*/ 	.byte	0x04, 0x46
        /*b66a*/ 	.short	(.L_35 - .L_34)


	//   ....[0]....
.L_34:
        /*b66c*/ 	.word	0x000015a0


	//----- nvinfo : EIATTR_MBARRIER_INSTR_OFFSETS
	.align		4
.L_35:
        /*b670*/ 	.byte	0x04, 0x39
        /*b672*/ 	.short	(.L_37 - .L_36)


	//   ....[0]....
.L_36:
        /*b674*/ 	.word	0x00000320
        /*b678*/ 	.word	0x000000ff
        /*b67c*/ 	.word	0x00000000
        /*b680*/ 	.short	0x0100
        /*b682*/ 	.byte	0x08
	.zero		1


	//   ....[1]....
        /*b684*/ 	.word	0x00000330
        /*b688*/ 	.word	0x000000ff
        /*b68c*/ 	.word	0x00000010
        /*b690*/ 	.short	0x0100
        /*b692*/ 	.byte	0x08
	.zero		1


	//   ....[2]....
        /*b694*/ 	.word	0x00000340
        /*b698*/ 	.word	0x000000ff
        /*b69c*/ 	.word	0x00000008
        /*b6a0*/ 	.short	0x0100
        /*b6a2*/ 	.byte	0x08
	.zero		1


	//   ....[3]....
        /*b6a4*/ 	.word	0x00000350
        /*b6a8*/ 	.word	0x000000ff
        /*b6ac*/ 	.word	0x00000018
        /*b6b0*/ 	.short	0x0100
        /*b6b2*/ 	.byte	0x08
	.zero		1


	//   ....[4]....
        /*b6b4*/ 	.word	0x00000720
        /*b6b8*/ 	.word	0x000000ff
        /*b6bc*/ 	.word	0x00000030
        /*b6c0*/ 	.short	0x0100
        /*b6c2*/ 	.byte	0x06
	.zero		1


	//   ....[5]....
        /*b6c4*/ 	.word	0x00000770
        /*b6c8*/ 	.word	0x000000ff
        /*b6cc*/ 	.word	0x00000038
        /*b6d0*/ 	.short	0x0100
        /*b6d2*/ 	.byte	0x06
	.zero		1


	//   ....[6]....
        /*b6d4*/ 	.word	0x00001640
        /*b6d8*/ 	.word	0x00000003
        /*b6dc*/ 	.word	0x00000000
        /*b6e0*/ 	.short	0x010a
        /*b6e2*/ 	.byte	0x3f
	.zero		1


	//   ....[7]....
        /*b6e4*/ 	.word	0x00001680
        /*b6e8*/ 	.word	0x00000003
        /*b6ec*/ 	.word	0x00000000
        /*b6f0*/ 	.short	0x010a
        /*b6f2*/ 	.byte	0x3f
	.zero		1


	//   ....[8]....
        /*b6f4*/ 	.word	0x0000d790
        /*b6f8*/ 	.word	0x000000ff
        /*b6fc*/ 	.word	0x00000000
        /*b700*/ 	.short	0x010a
        /*b702*/ 	.byte	0x08
	.zero		1


	//   ....[9]....
        /*b704*/ 	.word	0x0000d7d0
        /*b708*/ 	.word	0x000000ff
        /*b70c*/ 	.word	0x00000000
        /*b710*/ 	.short	0x010a
        /*b712*/ 	.byte	0x08
	.zero		1


	//   ....[10]....
        /*b714*/ 	.word	0x0001b0f0
        /*b718*/ 	.word	0x00000003
        /*b71c*/ 	.word	0x00000000
        /*b720*/ 	.short	0x0101
        /*b722*/ 	.byte	0x3f
	.zero		1


	//   ....[11]....
        /*b724*/ 	.word	0x0001b2f0
        /*b728*/ 	.word	0x00000000
        /*b72c*/ 	.word	0x00000000
        /*b730*/ 	.short	0x0101
        /*b732*/ 	.byte	0x3f
	.zero		1


	//   ....[12]....
        /*b734*/ 	.word	0x00043980
        /*b738*/ 	.word	0x0000000f
        /*b73c*/ 	.word	0x00000010
        /*b740*/ 	.short	0x010a
        /*b742*/ 	.byte	0x3f
	.zero		1


	//   ....[13]....
        /*b744*/ 	.word	0x00043da0
        /*b748*/ 	.word	0x00000002
        /*b74c*/ 	.word	0x00000038
        /*b750*/ 	.short	0x0101
        /*b752*/ 	.byte	0x3f
	.zero		1


	//   ....[14]....
        /*b754*/ 	.word	0x00044540
        /*b758*/ 	.word	0x00000005
        /*b75c*/ 	.word	0x00000000
        /*b760*/ 	.short	0x010a
        /*b762*/ 	.byte	0x3f
	.zero		1


	//   ....[15]....
        /*b764*/ 	.word	0x000445d0
        /*b768*/ 	.word	0x00000003
        /*b76c*/ 	.word	0x00000000
        /*b770*/ 	.short	0x010a
        /*b772*/ 	.byte	0x3f
	.zero		1


	//   ....[16]....
        /*b774*/ 	.word	0x00044630
        /*b778*/ 	.word	0x00000003
        /*b77c*/ 	.word	0x00000000
        /*b780*/ 	.short	0x010a
        /*b782*/ 	.byte	0x3f
	.zero		1


	//   ....[17]....
        /*b784*/ 	.word	0x00044690
        /*b788*/ 	.word	0x00000005
        /*b78c*/ 	.word	0x00000000
        /*b790*/ 	.short	0x010a
        /*b792*/ 	.byte	0x3f
	.zero		1


	//   ....[18]....
        /*b794*/ 	.word	0x00044760
        /*b798*/ 	.word	0x0000000f
        /*b79c*/ 	.word	0x00000010
        /*b7a0*/ 	.short	0x010a
        /*b7a2*/ 	.byte	0x3f
	.zero		1


	//   ....[19]....
        /*b7a4*/ 	.word	0x00044830
        /*b7a8*/ 	.word	0x00000005
        /*b7ac*/ 	.word	0x00000000
        /*b7b0*/ 	.short	0x010a
        /*b7b2*/ 	.byte	0x3f
	.zero		1


	//----- nvinfo : EIATTR_NUM_MBARRIERS
	.align		4
.L_37:
        /*b7b4*/ 	.byte	0x03, 0x38
        /*b7b6*/ 	.short	0x0006


	//----- nvinfo : EIATTR_EXIT_INSTR_OFFSETS
	.align		4
        /*b7b8*/ 	.byte	0x04, 0x1c
        /*b7ba*/ 	.short	(.L_39 - .L_38)


	//   ....[0]....
.L_38:
        /*b7bc*/ 	.word	0x00000a80


	//   ....[1]....
        /*b7c0*/ 	.word	0x00001310


	//   ....[2]....
        /*b7c4*/ 	.word	0x00043010


	//   ....[3]....
        /*b7c8*/ 	.word	0x00043630


	//   ....[4]....
        /*b7cc*/ 	.word	0x00044620


	//----- nvinfo : EIATTR_MAX_THREADS
	.align		4
.L_39:
        /*b7d0*/ 	.byte	0x04, 0x05
        /*b7d2*/ 	.short	(.L_41 - .L_40)
.L_40:
        /*b7d4*/ 	.word	0x00000180
        /*b7d8*/ 	.word	0x00000001
        /*b7dc*/ 	.word	0x00000001


	//----- nvinfo : EIATTR_CRS_STACK_SIZE
	.align		4
.L_41:
        /*b7e0*/ 	.byte	0x04, 0x1e
        /*b7e2*/ 	.short	(.L_43 - .L_42)
.L_42:
        /*b7e4*/ 	.word	0x00000000


	//----- nvinfo : EIATTR_CBANK_PARAM_SIZE
	.align		4
.L_43:
        /*b7e8*/ 	.byte	0x03, 0x19
        /*b7ea*/ 	.short	0x0470


	//----- nvinfo : EIATTR_PARAM_CBANK
	.align		4
        /*b7ec*/ 	.byte	0x04, 0x0a
        /*b7ee*/ 	.short	(.L_45 - .L_44)
	.align		4
.L_44:
        /*b7f0*/ 	.word	index@(.nv.constant0._ZN7cutlass13device_kernelINS_4gemm6kernel13GemmUniversalIN4cute5tupleIJiiiiEEENS1_10collective13CollectiveMmaINS1_34MainloopSm90TmaGmmaWarpSpecializedILi2ENS5_IJNS4_1CILi2EEENSA_ILi1EEESC_EEENS1_35KernelTmaWarpSpecializedCooperativeEEENS5_IJNSA_ILi384EEESG_NSA_ILi64EEEEEENS_10bfloat16_tENS5_IJlSC_lEEESJ_SK_NS4_8TiledMMAINS4_8MMA_AtomIJNS4_4SM904GMMA28MMA_64x192x16_F32BF16BF16_SSILNSO_5MajorE0ELSQ_0ELNSO_7ScaleInE1ELSR_1EEEEEENS4_6LayoutISD_NS5_IJSC_NSA_ILi0EEESV_EEEEENS5_IJNS4_10UnderscoreESY_SY_EEEEENS4_13SM90_TMA_LOADENS4_14ComposedLayoutINS4_7SwizzleILi3ELi4ELi3EEENS4_18smem_ptr_flag_bitsILi16EEENSU_INS5_IJNSA_ILi8EEESH_EEENS5_IJSH_SC_EEEEEEEvNS4_8identityENS4_23SM90_TMA_LOAD_MULTICASTES1B_vS1C_EENS_8epilogue10collective6detail29Sm90TmaWarpSpecializedAdapterINS1G_15DefaultEpilogueISJ_SK_SK_NS1F_6thread17LinearCombinationISJ_Li1EffLNS1K_9ScaleType4KindE0ELNS_15FloatRoundStyleE2ESJ_EENS1_15EpilogueDefaultEEEEEvvEEEEvNT_6ParamsE)
        /*b7f4*/ 	.short	0x0210
        /*b7f6*/ 	.short	0x0470


	//----- nvinfo : EIATTR_SW_WAR
	.align		4
.L_45:
        /*b7f8*/ 	.byte	0x04, 0x36
        /*b7fa*/ 	.short	(.L_47 - .L_46)
.L_46:
        /*b7fc*/ 	.word	0x00000008
.L_47:


//--------------------- .nv.callgraph             --------------------------
	.section	.nv.callgraph,"",@"SHT_CUDA_CALLGRAPH"
	.align	4
	.sectionentsize	8
	.align		4
        /*0000*/ 	.word	0x00000000
	.align		4
        /*0004*/ 	.word	0xffffffff
	.align		4
        /*0008*/ 	.word	index@(_ZN7cutlass13device_kernelINS_4gemm6kernel13GemmUniversalIN4cute5tupleIJiiiiEEENS1_10collective13CollectiveMmaINS1_34MainloopSm90TmaGmmaWarpSpecializedILi2ENS5_IJNS4_1CILi2EEENSA_ILi1EEESC_EEENS1_35KernelTmaWarpSpecializedCooperativeEEENS5_IJNSA_ILi384EEESG_NSA_ILi64EEEEEENS_10bfloat16_tENS5_IJlSC_lEEESJ_SK_NS4_8TiledMMAINS4_8MMA_AtomIJNS4_4SM904GMMA28MMA_64x192x16_F32BF16BF16_SSILNSO_5MajorE0ELSQ_0ELNSO_7ScaleInE1ELSR_1EEEEEENS4_6LayoutISD_NS5_IJSC_NSA_ILi0EEESV_EEEEENS5_IJNS4_10UnderscoreESY_SY_EEEEENS4_13SM90_TMA_LOADENS4_14ComposedLayoutINS4_7SwizzleILi3ELi4ELi3EEENS4_18smem_ptr_flag_bitsILi16EEENSU_INS5_IJNSA_ILi8EEESH_EEENS5_IJSH_SC_EEEEEEEvNS4_8identityENS4_23SM90_TMA_LOAD_MULTICASTES1B_vS1C_EENS_8epilogue10collective6detail29Sm90TmaWarpSpecializedAdapterINS1G_15DefaultEpilogueISJ_SK_SK_NS1F_6thread17LinearCombinationISJ_Li1EffLNS1K_9ScaleType4KindE0ELNS_15FloatRoundStyleE2ESJ_EENS1_15EpilogueDefaultEEEEEvvEEEEvNT_6ParamsE)
	.align		4
        /*000c*/ 	.word	index@(__assertfail)
	.align		4
        /*0010*/ 	.word	0x00000000
	.align		4
        /*0014*/ 	.word	0xfffffffe
	.align		4
        /*0018*/ 	.word	0x00000000
	.align		4
        /*001c*/ 	.word	0xfffffffd
	.align		4
        /*0020*/ 	.word	0x00000000
	.align		4
        /*0024*/ 	.word	0xfffffffc


//--------------------- .nv.constant4             --------------------------
	.section	.nv.constant4,"a",@progbits
	.align	8
	.align		8
.nv.constant4:
        /*0000*/ 	.dword	__assertfail
	.align		8
        /*0008*/ 	.dword	__unnamed_1
	.align		8
        /*0010*/ 	.dword	_ZN40_INTERNAL_fa289fe9_4_k_cu_f292d4d5_134724cuda3std3__45__cpo5beginE
	.align		8
        /*0018*/ 	.dword	_ZN40_INTERNAL_fa289fe9_4_k_cu_f292d4d5_134724cuda3std3__45__cpo3endE
	.align		8
        /*0020*/ 	.dword	_ZN40_INTERNAL_fa289fe9_4_k_cu_f292d4d5_134724cuda3std3__45__cpo6cbeginE
	.align		8
        /*0028*/ 	.dword	_ZN40_INTERNAL_fa289fe9_4_k_cu_f292d4d5_134724cuda3std3__45__cpo4cendE
	.align		8
        /*0030*/ 	.dword	_ZN40_INTERNAL_fa289fe9_4_k_cu_f292d4d5_134724cuda3std3__442_GLOBAL__N__fa289fe9_4_k_cu_f292d4d5_134726ignoreE
	.align		8
        /*0038*/ 	.dword	_ZN40_INTERNAL_fa289fe9_4_k_cu_f292d4d5_134724cuda3std3__419piecewise_constructE
	.align		8
        /*0040*/ 	.dword	_ZN40_INTERNAL_fa289fe9_4_k_cu_f292d4d5_134724cuda3std3__48in_placeE
	.align		8
        /*0048*/ 	.dword	_ZN40_INTERNAL_fa289fe9_4_k_cu_f292d4d5_134724cuda3std6ranges3__45__cpo4swapE
	.align		8
        /*0050*/ 	.dword	_ZN40_INTERNAL_fa289fe9_4_k_cu_f292d4d5_134724cuda3std6ranges3__45__cpo9iter_moveE
	.align		8
        /*0058*/ 	.dword	_ZN40_INTERNAL_fa289fe9_4_k_cu_f292d4d5_134724cute7productE
	.align		8
        /*0060*/ 	.dword	_ZN40_INTERNAL_fa289fe9_4_k_cu_f292d4d5_134724cute1_E
	.align		8
        /*0068*/ 	.dword	$str$22
	.align		8
        /*0070*/ 	.dword	$str$23


//--------------------- .text._ZN7cutlass13device_kernelINS_4gemm6kernel13GemmUniversalIN4cute5tupleIJiiiiEEENS1_10collective13CollectiveMmaINS1_34MainloopSm90TmaGmmaWarpSpecializedILi2ENS5_IJNS4_1CILi2EEENSA_ILi1EEESC_EEENS1_35KernelTmaWarpSpecializedCooperativeEEENS5_IJNSA_ILi384EEESG_NSA_ILi64EEEEEENS_10bfloat16_tENS5_IJlSC_lEEESJ_SK_NS4_8TiledMMAINS4_8MMA_AtomIJNS4_4SM904GMMA28MMA_64x192x16_F32BF16BF16_SSILNSO_5MajorE0ELSQ_0ELNSO_7ScaleInE1ELSR_1EEEEEENS4_6LayoutISD_NS5_IJSC_NSA_ILi0EEESV_EEEEENS5_IJNS4_10UnderscoreESY_SY_EEEEENS4_13SM90_TMA_LOADENS4_14ComposedLayoutINS4_7SwizzleILi3ELi4ELi3EEENS4_18smem_ptr_flag_bitsILi16EEENSU_INS5_IJNSA_ILi8EEESH_EEENS5_IJSH_SC_EEEEEEEvNS4_8identityENS4_23SM90_TMA_LOAD_MULTICASTES1B_vS1C_EENS_8epilogue10collective6detail29Sm90TmaWarpSpecializedAdapterINS1G_15DefaultEpilogueISJ_SK_SK_NS1F_6thread17LinearCombinationISJ_Li1EffLNS1K_9ScaleType4KindE0ELNS_15FloatRoundStyleE2ESJ_EENS1_15EpilogueDefaultEEEEEvvEEEEvNT_6ParamsE --------------------------
	.section	.text._ZN7cutlass13device_kernelINS_4gemm6kernel13GemmUniversalIN4cute5tupleIJiiiiEEENS1_10collective13CollectiveMmaINS1_34MainloopSm90TmaGmmaWarpSpecializedILi2ENS5_IJNS4_1CILi2EEENSA_ILi1EEESC_EEENS1_35KernelTmaWarpSpecializedCooperativeEEENS5_IJNSA_ILi384EEESG_NSA_ILi64EEEEEENS_10bfloat16_tENS5_IJlSC_lEEESJ_SK_NS4_8TiledMMAINS4_8MMA_AtomIJNS4_4SM904GMMA28MMA_64x192x16_F32BF16BF16_SSILNSO_5MajorE0ELSQ_0ELNSO_7ScaleInE1ELSR_1EEEEEENS4_6LayoutISD_NS5_IJSC_NSA_ILi0EEESV_EEEEENS5_IJNS4_10UnderscoreESY_SY_EEEEENS4_13SM90_TMA_LOADENS4_14ComposedLayoutINS4_7SwizzleILi3ELi4ELi3EEENS4_18smem_ptr_flag_bitsILi16EEENSU_INS5_IJNSA_ILi8EEESH_EEENS5_IJSH_SC_EEEEEEEvNS4_8identityENS4_23SM90_TMA_LOAD_MULTICASTES1B_vS1C_EENS_8epilogue10collective6detail29Sm90TmaWarpSpecializedAdapterINS1G_15DefaultEpilogueISJ_SK_SK_NS1F_6thread17LinearCombinationISJ_Li1EffLNS1K_9ScaleType4KindE0ELNS_15FloatRoundStyleE2ESJ_EENS1_15EpilogueDefaultEEEEEvvEEEEvNT_6ParamsE,"ax",@progbits
	.align	128
.text._ZN7cutlass13device_kernelINS_4gemm6kernel13GemmUniversalIN4cute5tupleIJiiiiEEENS1_10collective13CollectiveMmaINS1_34MainloopSm90TmaGmmaWarpSpecializedILi2ENS5_IJNS4_1CILi2EEENSA_ILi1EEESC_EEENS1_35KernelTmaWarpSpecializedCooperativeEEENS5_IJNSA_ILi384EEESG_NSA_ILi64EEEEEENS_10bfloat16_tENS5_IJlSC_lEEESJ_SK_NS4_8TiledMMAINS4_8MMA_AtomIJNS4_4SM904GMMA28MMA_64x192x16_F32BF16BF16_SSILNSO_5MajorE0ELSQ_0ELNSO_7ScaleInE1ELSR_1EEEEEENS4_6LayoutISD_NS5_IJSC_NSA_ILi0EEESV_EEEEENS5_IJNS4_10UnderscoreESY_SY_EEEEENS4_13SM90_TMA_LOADENS4_14ComposedLayoutINS4_7SwizzleILi3ELi4ELi3EEENS4_18smem_ptr_flag_bitsILi16EEENSU_INS5_IJNSA_ILi8EEESH_EEENS5_IJSH_SC_EEEEEEEvNS4_8identityENS4_23SM90_TMA_LOAD_MULTICASTES1B_vS1C_EENS_8epilogue10collective6detail29Sm90TmaWarpSpecializedAdapterINS1G_15DefaultEpilogueISJ_SK_SK_NS1F_6thread17LinearCombinationISJ_Li1EffLNS1K_9ScaleType4KindE0ELNS_15FloatRoundStyleE2ESJ_EENS1_15EpilogueDefaultEEEEEvvEEEEvNT_6ParamsE:
        .type           _ZN7cutlass13device_kernelINS_4gemm6kernel13GemmUniversalIN4cute5tupleIJiiiiEEENS1_10collective13CollectiveMmaINS1_34MainloopSm90TmaGmmaWarpSpecializedILi2ENS5_IJNS4_1CILi2EEENSA_ILi1EEESC_EEENS1_35KernelTmaWarpSpecializedCooperativeEEENS5_IJNSA_ILi384EEESG_NSA_ILi64EEEEEENS_10bfloat16_tENS5_IJlSC_lEEESJ_SK_NS4_8TiledMMAINS4_8MMA_AtomIJNS4_4SM904GMMA28MMA_64x192x16_F32BF16BF16_SSILNSO_5MajorE0ELSQ_0ELNSO_7ScaleInE1ELSR_1EEEEEENS4_6LayoutISD_NS5_IJSC_NSA_ILi0EEESV_EEEEENS5_IJNS4_10UnderscoreESY_SY_EEEEENS4_13SM90_TMA_LOADENS4_14ComposedLayoutINS4_7SwizzleILi3ELi4ELi3EEENS4_18smem_ptr_flag_bitsILi16EEENSU_INS5_IJNSA_ILi8EEESH_EEENS5_IJSH_SC_EEEEEEEvNS4_8identityENS4_23SM90_TMA_LOAD_MULTICASTES1B_vS1C_EENS_8epilogue10collective6detail29Sm90TmaWarpSpecializedAdapterINS1G_15DefaultEpilogueISJ_SK_SK_NS1F_6thread17LinearCombinationISJ_Li1EffLNS1K_9ScaleType4KindE0ELNS_15FloatRoundStyleE2ESJ_EENS1_15EpilogueDefaultEEEEEvvEEEEvNT_6ParamsE,@function
        .size           _ZN7cutlass13device_kernelINS_4gemm6kernel13GemmUniversalIN4cute5tupleIJiiiiEEENS1_10collective13CollectiveMmaINS1_34MainloopSm90TmaGmmaWarpSpecializedILi2ENS5_IJNS4_1CILi2EEENSA_ILi1EEESC_EEENS1_35KernelTmaWarpSpecializedCooperativeEEENS5_IJNSA_ILi384EEESG_NSA_ILi64EEEEEENS_10bfloat16_tENS5_IJlSC_lEEESJ_SK_NS4_8TiledMMAINS4_8MMA_AtomIJNS4_4SM904GMMA28MMA_64x192x16_F32BF16BF16_SSILNSO_5MajorE0ELSQ_0ELNSO_7ScaleInE1ELSR_1EEEEEENS4_6LayoutISD_NS5_IJSC_NSA_ILi0EEESV_EEEEENS5_IJNS4_10UnderscoreESY_SY_EEEEENS4_13SM90_TMA_LOADENS4_14ComposedLayoutINS4_7SwizzleILi3ELi4ELi3EEENS4_18smem_ptr_flag_bitsILi16EEENSU_INS5_IJNSA_ILi8EEESH_EEENS5_IJSH_SC_EEEEEEEvNS4_8identityENS4_23SM90_TMA_LOAD_MULTICASTES1B_vS1C_EENS_8epilogue10collective6detail29Sm90TmaWarpSpecializedAdapterINS1G_15DefaultEpilogueISJ_SK_SK_NS1F_6thread17LinearCombinationISJ_Li1EffLNS1K_9ScaleType4KindE0ELNS_15FloatRoundStyleE2ESJ_EENS1_15EpilogueDefaultEEEEEvvEEEEvNT_6ParamsE,(.L_x_1213 - _ZN7cutlass13device_kernelINS_4gemm6kernel13GemmUniversalIN4cute5tupleIJiiiiEEENS1_10collective13CollectiveMmaINS1_34MainloopSm90TmaGmmaWarpSpecializedILi2ENS5_IJNS4_1CILi2EEENSA_ILi1EEESC_EEENS1_35KernelTmaWarpSpecializedCooperativeEEENS5_IJNSA_ILi384EEESG_NSA_ILi64EEEEEENS_10bfloat16_tENS5_IJlSC_lEEESJ_SK_NS4_8TiledMMAINS4_8MMA_AtomIJNS4_4SM904GMMA28MMA_64x192x16_F32BF16BF16_SSILNSO_5MajorE0ELSQ_0ELNSO_7ScaleInE1ELSR_1EEEEEENS4_6LayoutISD_NS5_IJSC_NSA_ILi0EEESV_EEEEENS5_IJNS4_10UnderscoreESY_SY_EEEEENS4_13SM90_TMA_LOADENS4_14ComposedLayoutINS4_7SwizzleILi3ELi4ELi3EEENS4_18smem_ptr_flag_bitsILi16EEENSU_INS5_IJNSA_ILi8EEESH_EEENS5_IJSH_SC_EEEEEEEvNS4_8identityENS4_23SM90_TMA_LOAD_MULTICASTES1B_vS1C_EENS_8epilogue10collective6detail29Sm90TmaWarpSpecializedAdapterINS1G_15DefaultEpilogueISJ_SK_SK_NS1F_6thread17LinearCombinationISJ_Li1EffLNS1K_9ScaleType4KindE0ELNS_15FloatRoundStyleE2ESJ_EENS1_15EpilogueDefaultEEEEEvvEEEEvNT_6ParamsE)
        .other          _ZN7cutlass13device_kernelINS_4gemm6kernel13GemmUniversalIN4cute5tupleIJiiiiEEENS1_10collective13CollectiveMmaINS1_34MainloopSm90TmaGmmaWarpSpecializedILi2ENS5_IJNS4_1CILi2EEENSA_ILi1EEESC_EEENS1_35KernelTmaWarpSpecializedCooperativeEEENS5_IJNSA_ILi384EEESG_NSA_ILi64EEEEEENS_10bfloat16_tENS5_IJlSC_lEEESJ_SK_NS4_8TiledMMAINS4_8MMA_AtomIJNS4_4SM904GMMA28MMA_64x192x16_F32BF16BF16_SSILNSO_5MajorE0ELSQ_0ELNSO_7ScaleInE1ELSR_1EEEEEENS4_6LayoutISD_NS5_IJSC_NSA_ILi0EEESV_EEEEENS5_IJNS4_10UnderscoreESY_SY_EEEEENS4_13SM90_TMA_LOADENS4_14ComposedLayoutINS4_7SwizzleILi3ELi4ELi3EEENS4_18smem_ptr_flag_bitsILi16EEENSU_INS5_IJNSA_ILi8EEESH_EEENS5_IJSH_SC_EEEEEEEvNS4_8identityENS4_23SM90_TMA_LOAD_MULTICASTES1B_vS1C_EENS_8epilogue10collective6detail29Sm90TmaWarpSpecializedAdapterINS1G_15DefaultEpilogueISJ_SK_SK_NS1F_6thread17LinearCombinationISJ_Li1EffLNS1K_9ScaleType4KindE0ELNS_15FloatRoundStyleE2ESJ_EENS1_15EpilogueDefaultEEEEEvvEEEEvNT_6ParamsE,@"STO_CUDA_ENTRY STV_DEFAULT"
_ZN7cutlass13device_kernelINS_4gemm6kernel13GemmUniversalIN4cute5tupleIJiiiiEEENS1_10collective13CollectiveMmaINS1_34MainloopSm90TmaGmmaWarpSpecializedILi2ENS5_IJNS4_1CILi2EEENSA_ILi1EEESC_EEENS1_35KernelTmaWarpSpecializedCooperativeEEENS5_IJNSA_ILi384EEESG_NSA_ILi64EEEEEENS_10bfloat16_tENS5_IJlSC_lEEESJ_SK_NS4_8TiledMMAINS4_8MMA_AtomIJNS4_4SM904GMMA28MMA_64x192x16_F32BF16BF16_SSILNSO_5MajorE0ELSQ_0ELNSO_7ScaleInE1ELSR_1EEEEEENS4_6LayoutISD_NS5_IJSC_NSA_ILi0EEESV_EEEEENS5_IJNS4_10UnderscoreESY_SY_EEEEENS4_13SM90_TMA_LOADENS4_14ComposedLayoutINS4_7SwizzleILi3ELi4ELi3EEENS4_18smem_ptr_flag_bitsILi16EEENSU_INS5_IJNSA_ILi8EEESH_EEENS5_IJSH_SC_EEEEEEEvNS4_8identityENS4_23SM90_TMA_LOAD_MULTICASTES1B_vS1C_EENS_8epilogue10collective6detail29Sm90TmaWarpSpecializedAdapterINS1G_15DefaultEpilogueISJ_SK_SK_NS1F_6thread17LinearCombinationISJ_Li1EffLNS1K_9ScaleType4KindE0ELNS_15FloatRoundStyleE2ESJ_EENS1_15EpilogueDefaultEEEEEvvEEEEvNT_6ParamsE:
[----:B------:R-:W0:Y:S02]  /*0000*/  LDC R1, c[0x0][0x28] ;  /* 0x00000a00ff017b82 */ /* 0x000e240000000800 */
[----:B0-----:R-:W-:Y:S01]  /*0010*/  VIADD R1, R1, 0xffffe818 ;  /* 0xffffe81801017836 */ /* 0x001fe20000000000 */
[----:B------:R-:W0:Y:S01]  /*0020*/  S2R R4, SR_TID.X ;  /* 0x0000000000047919 */ /* 0x000e220000002100 */
[----:B------:R-:W-:Y:S01]  /*0030*/  ELECT P0, URZ, PT ;  /* 0x00000000003f782f */ /* 0x000fe20003800000 */
[----:B------:R-:W-:Y:S01]  /*0040*/  BSSY B0, `(.L_x_0) ;  /* 0x0000015000007945 */ /* 0x000fe20003800000 */
[--C-:B0-----:R-:W-:Y:S02]  /*0050*/  SHF.R.U32.HI R0, RZ, 0x5, R4.reuse ;  /* 0x00000005ff007819 */ /* 0x101fe40000011604 */
[----:B------:R-:W-:-:S03]  /*0060*/  SHF.R.U32.HI R2, RZ, 0x7, R4 ;  /* 0x00000007ff027819 */ /* 0x000fc60000011604 */
[----:B------:R-:W0:Y:S04]  /*0070*/  SHFL.IDX PT, R3, R0, RZ, 0x1f ;  /* 0x00001fff00037589 */ /* 0x000e2800000e0000 */
[----:B------:R-:W1:Y:S01]  /*0080*/  SHFL.IDX PT, R2, R2, RZ, 0x1f ;  /* 0x00001fff02027589 */ /* 0x000e6200000e0000 */
[----:B0-----:R-:W-:Y:S02]  /*0090*/  R2UR UR9, R3 ;  /* 0x00000000030972ca */ /* 0x001fe400000e0000 */
[----:B-1----:R-:W-:-:S11]  /*00a0*/  R2UR UR5, R2 ;  /* 0x00000000020572ca */ /* 0x002fd600000e0000 */
[----:B------:R-:W-:Y:S02]  /*00b0*/  USHF.R.S32.HI UR4, URZ, 0x1f, UR9 ;  /* 0x0000001f3f047899 */ /* 0x000fe40008011409 */
[----:B------:R-:W-:Y:S02]  /*00c0*/  ISETP.NE.OR P0, PT, RZ, UR9, !P0 ;  /* 0x00000009ff007c0c */ /* 0x000fe4000c705670 */
[----:B------:R-:W-:-:S04]  /*00d0*/  ULEA.HI UR4, UR4, UR9, URZ, 0x2 ;  /* 0x0000000904047291 */ /* 0x000fc8000f8f103f */
[----:B------:R-:W-:-:S04]  /*00e0*/  ULOP3.LUT UR4, UR4, 0xfffffffc, URZ, 0xc0, !UPT ;  /* 0xfffffffc04047892 */ /* 0x000fc8000f8ec03f */
[----:B------:R-:W-:-:S03]  /*00f0*/  UIADD3 UR9, UR9, -UR4, URZ ;  /* 0x8000000409097290 */ /* 0x000fc6000fffe03f */
[----:B------:R-:W-:Y:S09]  /*0100*/  @P0 BRA `(.L_x_1) ;  /* 0x0000000000200947 */ /* 0x000ff20003800000 */
[----:B------:R-:W-:Y:S02]  /*0110*/  ULDC.64 UR6, c[0x0][0x198] ;  /* 0x0000660000067ab9 */ /* 0x000fe40000000a00 */
[----:B------:R-:W-:Y:S02]  /*0120*/  UIADD3 UR10, UP0, UR6, 0xf0, URZ ;  /* 0x000000f0060a7890 */ /* 0x000fe4000ff1e03f */
[----:B------:R-:W-:Y:S02]  /*0130*/  UIADD3 UR6, UP1, UR6, 0x1f0, URZ ;  /* 0x000001f006067890 */ /* 0x000fe4000ff3e03f */
[----:B------:R-:W-:Y:S02]  /*0140*/  UIADD3.X UR11, URZ, UR7, URZ, UP0, !UPT ;  /* 0x000000073f0b7290 */ /* 0x000fe400087fe43f */
[----:B------:R-:W-:-:S07]  /*0150*/  UIADD3.X UR7, URZ, UR7, URZ, UP1, !UPT ;  /* 0x000000073f077290 */ /* 0x000fce0008ffe43f */
[----:B------:R0:W-:Y:S02]  /*0160*/  UTMACCTL.PF [UR10] ;  /* 0x000000000a0079b9 */ /* 0x0001e40008040000 */
[----:B------:R0:W-:Y:S02]  /*0170*/  UTMACCTL.PF [UR6] ;  /* 0x00000000060079b9 */ /* 0x0001e40008040000 */
[----:B0-----:R-:W-:Y:S01]  /*0180*/  NOP ;  /* 0x0000000000007918 */ /* 0x001fe20000000000 */
.L_x_1:
[----:B------:R-:W-:Y:S05]  /*0190*/  BSYNC B0 ;  /* 0x0000000000007941 */ /* 0x000fea0003800000 */
.L_x_0:
[----:B------:R-:W0:Y:S01]  /*01a0*/  SHFL.IDX PT, R2, R0, RZ, 0x1f ;  /* 0x00001fff00027589 */ /* 0x000e2200000e0000 */
[----:B------:R-:W-:Y:S01]  /*01b0*/  UISETP.NE.AND UP0, UPT, UR9, 0x3, UPT ;  /* 0x000000030900788c */ /* 0x000fe2000bf05270 */
[----:B------:R-:W-:Y:S01]  /*01c0*/  ISETP.NE.AND P1, PT, RZ, UR5, PT ;  /* 0x00000005ff007c0c */ /* 0x000fe2000bf25270 */
[----:B------:R-:W-:Y:S02]  /*01d0*/  UIADD3 UR16, UR5, -0x1, URZ ;  /* 0xffffffff05107890 */ /* 0x000fe4000fffe03f */
[----:B------:R-:W-:Y:S02]  /*01e0*/  UISETP.EQ.OR UP0, UPT, UR9, URZ, !UP0 ;  /* 0x0000003f0900728c */ /* 0x000fe4000c702670 */
[----:B------:R-:W-:Y:S02]  /*01f0*/  UISETP.GE.U32.AND UP1, UPT, UR16, 0x2, UPT ;  /* 0x000000021000788c */ /* 0x000fe4000bf26070 */
[----:B------:R-:W-:-:S04]  /*0200*/  UISETP.EQ.AND UP0, UPT, UR5, URZ, UP0 ;  /* 0x0000003f0500728c */ /* 0x000fc80008702270 */
[----:B------:R-:W-:-:S04]  /*0210*/  USEL UR38, URZ, 0x1, !UP0 ;  /* 0x000000013f267887 */ /* 0x000fc8000c000000 */
[----:B------:R-:W-:Y:S01]  /*0220*/  USEL UR38, UR38, 0x2, UP1 ;  /* 0x0000000226267887 */ /* 0x000fe20008800000 */
[----:B0-----:R-:W-:-:S13]  /*0230*/  ISETP.NE.AND P0, PT, R2, RZ, PT ;  /* 0x000000ff0200720c */ /* 0x001fda0003f05270 */
[----:B------:R-:W-:Y:S05]  /*0240*/  @P0 BRA `(.L_x_2) ;  /* 0x0000000000480947 */ /* 0x000fea0003800000 */
[----:B------:R-:W0:Y:S01]  /*0250*/  S2UR UR8, SR_CgaCtaId ;  /* 0x00000000000879c3 */ /* 0x000e220000008800 */
[----:B------:R-:W-:Y:S01]  /*0260*/  UMOV UR4, 0x400 ;  /* 0x0000040000047882 */ /* 0x000fe20000000000 */
[----:B------:R-:W-:Y:S01]  /*0270*/  UMOV UR5, 0x1 ;  /* 0x0000000100057882 */ /* 0x000fe20000000000 */
[----:B------:R-:W-:Y:S01]  /*0280*/  UMOV UR6, 0x4 ;  /* 0x0000000400067882 */ /* 0x000fe20000000000 */
[----:B------:R-:W-:Y:S01]  /*0290*/  ELECT P0, URZ, PT ;  /* 0x00000000003f782f */ /* 0x000fe20003800000 */
[----:B------:R-:W-:-:S04]  /*02a0*/  UIADD3 UR6, -UR6, 0x100000, URZ ;  /* 0x0010000006067890 */ /* 0x000fc8000fffe13f */
[----:B------:R-:W-:Y:S02]  /*02b0*/  USHF.L.U32 UR7, UR6, 0xb, URZ ;  /* 0x0000000b06077899 */ /* 0x000fe4000800063f */
[----:B------:R-:W-:Y:S02]  /*02c0*/  USHF.L.U32 UR6, UR6, 0x1, URZ ;  /* 0x0000000106067899 */ /* 0x000fe4000800063f */
[----:B0-----:R-:W-:Y:S02]  /*02d0*/  ULEA UR8, UR8, UR4, 0x18 ;  /* 0x0000000408087291 */ /* 0x001fe4000f8ec03f */
[----:B------:R-:W-:-:S04]  /*02e0*/  UIADD3 UR4, -UR5, 0x100000, URZ ;  /* 0x0010000005047890 */ /* 0x000fc8000fffe13f */
[----:B------:R-:W-:Y:S02]  /*02f0*/  USHF.L.U32 UR5, UR4, 0xb, URZ ;  /* 0x0000000b04057899 */ /* 0x000fe4000800063f */
[----:B------:R-:W-:Y:S01]  /*0300*/  USHF.L.U32 UR4, UR4, 0x1, URZ ;  /* 0x0000000104047899 */ /* 0x000fe2000800063f */
[----:B------:R-:W0:Y:S11]  /*0310*/  FENCE.VIEW.ASYNC.S ;  /* 0x00000000000073c6 */ /* 0x000e360000000000 */
[----:B0-----:R0:W1:Y:S01]  /*0320*/  SYNCS.EXCH.64 URZ, [UR8], UR4 ;  /* 0x00000004083f75b2 */ /* 0x0010620008000100 */
[----:B------:R0:W2:Y:S01]  /*0330*/  SYNCS.EXCH.64 URZ, [UR8+0x10], UR6 ;  /* 0x00001006083f75b2 */ /* 0x0000a20008000100 */
[----:B------:R0:W3:Y:S01]  /*0340*/  SYNCS.EXCH.64 URZ, [UR8+0x8], UR4 ;  /* 0x00000804083f75b2 */ /* 0x0000e20008000100 */
[----:B------:R0:W4:Y:S01]  /*0350*/  SYNCS.EXCH.64 URZ, [UR8+0x18], UR6 ;  /* 0x00001806083f75b2 */ /* 0x0001220008000100 */
[----:B------:R-:W-:Y:S01]  /*0360*/  NOP ;  /* 0x0000000000007918 */ /* 0x000fe20000000000 */
.L_x_2:
[----:B------:R-:W5:Y:S01]  /*0370*/  S2UR UR13, SR_CTAID.X ;  /* 0x00000000000d79c3 */ /* 0x000f620000002500 */
[----:B------:R-:W-:Y:S01]  /*0380*/  SHF.R.S32.HI R3, RZ, 0x1f, R4 ;  /* 0x0000001fff037819 */ /* 0x000fe20000011404 */
[----:B------:R5:W1:Y:S01]  /*0390*/  SHFL.IDX PT, R6, R0, RZ, 0x1f ;  /* 0x00001fff00067589 */ /* 0x000a6200000e0000 */
[----:B0-----:R-:W-:Y:S01]  /*03a0*/  ULDC UR4, c[0x0][0x150] ;  /* 0x0000540000047ab9 */ /* 0x001fe20000000800 */
[----:B------:R-:W-:Y:S02]  /*03b0*/  ELECT P0, URZ, PT ;  /* 0x00000000003f782f */ /* 0x000fe40003800000 */
[----:B------:R-:W-:Y:S01]  /*03c0*/  LEA.HI R3, R3, R4, RZ, 0x7 ;  /* 0x0000000403037211 */ /* 0x000fe200078f38ff */
[----:B------:R-:W-:Y:S01]  /*03d0*/  ULDC UR5, c[0x0][0x154] ;  /* 0x0000550000057ab9 */ /* 0x000fe20000000800 */
[----:B------:R-:W-:Y:S01]  /*03e0*/  SHF.R.S32.HI R7, RZ, 0x1f, R2 ;  /* 0x0000001fff077819 */ /* 0x000fe20000011402 */
[----:B------:R-:W0:Y:S01]  /*03f0*/  S2UR UR10, SR_CTAID.Y ;  /* 0x00000000000a79c3 */ /* 0x000e220000002600 */
[----:B------:R-:W-:Y:S01]  /*0400*/  LOP3.LUT R3, R3, 0xffffff80, RZ, 0xc0, !PT ;  /* 0xffffff8003037812 */ /* 0x000fe200078ec0ff */
[----:B------:R-:W-:Y:S01]  /*0410*/  ULDC UR8, c[0x0][0x144] ;  /* 0x0000510000087ab9 */ /* 0x000fe20000000800 */
[----:B------:R-:W-:Y:S01]  /*0420*/  LEA.HI R7, R7, R2, RZ, 0x2 ;  /* 0x0000000207077211 */ /* 0x000fe200078f10ff */
[----:B------:R-:W-:Y:S01]  /*0430*/  NOP ;  /* 0x0000000000007918 */ /* 0x000fe20000000000 */
[----:B------:R-:W-:Y:S01]  /*0440*/  NOP ;  /* 0x0000000000007918 */ /* 0x000fe20000000000 */
[----:B------:R-:W-:Y:S01]  /*0450*/  IMAD.IADD R3, R4, 0x1, -R3 ;  /* 0x0000000104037824 */ /* 0x000fe200078e0a03 */
[----:B------:R-:W-:Y:S01]  /*0460*/  LOP3.LUT R7, R7, 0x3ffffffc, RZ, 0xc0, !PT ;  /* 0x3ffffffc07077812 */ /* 0x000fe200078ec0ff */
[----:B------:R-:W-:-:S03]  /*0470*/  ULDC UR11, c[0x0][0x148] ;  /* 0x00005200000b7ab9 */ /* 0x000fc60000000800 */
[----:B------:R-:W-:Y:S01]  /*0480*/  SHF.R.S32.HI R4, RZ, 0x1f, R3 ;  /* 0x0000001fff047819 */ /* 0x000fe20000011403 */
[----:B------:R-:W-:-:S03]  /*0490*/  IMAD.IADD R2, R2, 0x1, -R7 ;  /* 0x0000000102027824 */ /* 0x000fc600078e0a07 */
[----:B------:R-:W-:Y:S02]  /*04a0*/  LEA.HI R4, R4, R3, RZ, 0x3 ;  /* 0x0000000304047211 */ /* 0x000fe400078f18ff */
[----:B-----5:R-:W-:Y:S02]  /*04b0*/  I2FP.F32.U32 R5, UR13 ;  /* 0x0000000d00057c45 */ /* 0x020fe40008201000 */
[--C-:B------:R-:W-:Y:S02]  /*04c0*/  SHF.R.S32.HI R0, RZ, 0x3, R4.reuse ;  /* 0x00000003ff007819 */ /* 0x100fe40000011404 */
[----:B-1----:R-:W-:Y:S01]  /*04d0*/  ISETP.NE.OR P0, PT, R6, RZ, !P0 ;  /* 0x000000ff0600720c */ /* 0x002fe20004705670 */
[----:B------:R-:W-:Y:S01]  /*04e0*/  FMUL R8, R5, UR4 ;  /* 0x0000000405087c20 */ /* 0x000fe20008400000 */
[----:B------:R-:W-:-:S04]  /*04f0*/  SHF.R.S32.HI R5, RZ, 0x1f, R4 ;  /* 0x0000001fff057819 */ /* 0x000fc80000011404 */
[----:B------:R-:W-:Y:S01]  /*0500*/  LEA.HI R5, R5, R0, RZ, 0x2 ;  /* 0x0000000005057211 */ /* 0x000fe200078f10ff */
[----:B------:R-:W1:Y:S03]  /*0510*/  F2I.U32.TRUNC.NTZ R8, R8 ;  /* 0x0000000800087305 */ /* 0x000e66000020f000 */
[----:B------:R-:W-:-:S03]  /*0520*/  LOP3.LUT R5, R5, 0xfffffffc, RZ, 0xc0, !PT ;  /* 0xfffffffc05057812 */ /* 0x000fc600078ec0ff */
[----:B------:R-:W-:Y:S01]  /*0530*/  VOTEU.ALL UP0, P0 ;  /* 0x00000000003f7886 */ /* 0x000fe20000000000 */
[----:B------:R-:W-:Y:S01]  /*0540*/  VOTEU.ALL UP1, P0 ;  /* 0x00000000003f7886 */ /* 0x000fe20000020000 */
[----:B------:R-:W-:Y:S01]  /*0550*/  IMAD.IADD R5, R0, 0x1, -R5 ;  /* 0x0000000100057824 */ /* 0x000fe200078e0a05 */
[----:B0-----:R-:W-:Y:S02]  /*0560*/  I2FP.F32.U32 R0, UR10 ;  /* 0x0000000a00007c45 */ /* 0x001fe40008201000 */
[----:B------:R-:W0:Y:S01]  /*0570*/  @!UP0 S2UR UR7, SR_CgaCtaId ;  /* 0x00000000000789c3 */ /* 0x000e220000008800 */
[----:B------:R-:W-:Y:S01]  /*0580*/  IMAD R2, R2, 0x4, R5 ;  /* 0x0000000402027824 */ /* 0x000fe200078e0205 */
[----:B------:R-:W-:Y:S01]  /*0590*/  @!UP0 UMOV UR6, 0x400 ;  /* 0x0000040000068882 */ /* 0x000fe20000000000 */
[----:B------:R-:W-:Y:S01]  /*05a0*/  FMUL R4, R0, UR5 ;  /* 0x0000000500047c20 */ /* 0x000fe20008400000 */
[----:B-1----:R-:W-:Y:S02]  /*05b0*/  R2UR UR4, R8 ;  /* 0x00000000080472ca */ /* 0x002fe400000e0000 */
[----:B------:R-:W-:-:S03]  /*05c0*/  LEA.HI R0, R2, R2, RZ, 0x1 ;  /* 0x0000000202007211 */ /* 0x000fc600078f08ff */
[----:B------:R-:W1:Y:S01]  /*05d0*/  F2I.U32.TRUNC.NTZ R4, R4 ;  /* 0x0000000400047305 */ /* 0x000e62000020f000 */
[----:B------:R-:W-:-:S05]  /*05e0*/  LOP3.LUT R5, R0, 0xfffffffe, RZ, 0xc0, !PT ;  /* 0xfffffffe00057812 */ /* 0x000fca00078ec0ff */
[----:B------:R-:W-:Y:S02]  /*05f0*/  IMAD.IADD R5, R2, 0x1, -R5 ;  /* 0x0000000102057824 */ /* 0x000fe400078e0a05 */
[----:B------:R-:W-:-:S04]  /*0600*/  UIADD3 UR4, -UR4, URZ, URZ ;  /* 0x0000003f04047290 */ /* 0x000fc8000fffe13f */
[----:B------:R-:W-:Y:S01]  /*0610*/  UIMAD UR8, UR8, UR4, UR13 ;  /* 0x00000004080872a4 */ /* 0x000fe2000f8e020d */
[----:B-1----:R-:W-:Y:S02]  /*0620*/  R2UR UR12, R4 ;  /* 0x00000000040c72ca */ /* 0x002fe400000e0000 */
[----:B------:R-:W-:Y:S01]  /*0630*/  UMOV UR4, 0x20 ;  /* 0x0000002000047882 */ /* 0x000fe20000000000 */
[----:B0-----:R-:W-:Y:S02]  /*0640*/  @!UP0 ULEA UR6, UR7, UR6, 0x18 ;  /* 0x0000000607068291 */ /* 0x001fe4000f8ec03f */
[----:B------:R-:W-:Y:S01]  /*0650*/  ISETP.NE.AND P3, PT, R5, UR8, PT ;  /* 0x0000000805007c0c */ /* 0x000fe2000bf65270 */
[----:B------:R-:W-:-:S04]  /*0660*/  @!UP0 UIADD3 UR4, -UR4, 0x100000, URZ ;  /* 0x0010000004048890 */ /* 0x000fc8000fffe13f */
[----:B------:R-:W-:Y:S02]  /*0670*/  @!UP0 USHF.L.U32 UR5, UR4, 0xb, URZ ;  /* 0x0000000b04058899 */ /* 0x000fe4000800063f */
[----:B------:R-:W-:Y:S01]  /*0680*/  @!UP0 USHF.L.U32 UR4, UR4, 0x1, URZ ;  /* 0x0000000104048899 */ /* 0x000fe2000800063f */
[C---:B------:R-:W-:Y:S01]  /*0690*/  IMAD.SHL.U32 R5, R2.reuse, 0x4, RZ ;  /* 0x0000000402057824 */ /* 0x040fe200078e00ff */
[----:B------:R-:W-:Y:S01]  /*06a0*/  VOTEU.ALL UP0, P0 ;  /* 0x00000000003f7886 */ /* 0x000fe20000000000 */
[----:B------:R-:W0:Y:S01]  /*06b0*/  LDC R4, c[0x0][0x140] ;  /* 0x00005000ff047b82 */ /* 0x000e220000000800 */
[----:B------:R-:W-:Y:S02]  /*06c0*/  LOP3.LUT P0, RZ, R3, 0x7, RZ, 0xc0, !PT ;  /* 0x0000000703ff7812 */ /* 0x000fe4000780c0ff */
[----:B------:R-:W-:Y:S01]  /*06d0*/  LOP3.LUT R9, R2, 0xc, R5, 0x78, !PT ;  /* 0x0000000c02097812 */ /* 0x000fe200078e7805 */
[----:B------:R-:W-:-:S03]  /*06e0*/  UIADD3 UR12, -UR12, URZ, URZ ;  /* 0x0000003f0c0c7290 */ /* 0x000fc6000fffe13f */
[C---:B------:R-:W-:Y:S01]  /*06f0*/  ISETP.LT.U32.AND P0, PT, R9.reuse, 0x2, !P0 ;  /* 0x000000020900780c */ /* 0x040fe20004701070 */
[----:B------:R1:W-:Y:S04]  /*0700*/  STL [R1+0x604], R9 ;  /* 0x0006040901007387 */ /* 0x0003e80000100800 */
[----:B------:R-:W5:Y:S02]  /*0710*/  FENCE.VIEW.ASYNC.S ;  /* 0x00000000000073c6 */ /* 0x000f640000000000 */
[----:B-----5:R-:W0:Y:S01]  /*0720*/  @!UP0 SYNCS.EXCH.64 URZ, [UR6+0x30], UR4 ;  /* 0x00003004063f85b2 */ /* 0x020e220008000100 */
[----:B------:R-:W-:Y:S02]  /*0730*/  @P3 LEA.HI R0, R9, R9, RZ, 0x1 ;  /* 0x0000000909003211 */ /* 0x000fe400078f08ff */
[----:B------:R-:W-:-:S02]  /*0740*/  SEL R3, RZ, 0x1, !P0 ;  /* 0x00000001ff037807 */ /* 0x000fc40004000000 */
[----:B------:R-:W-:Y:S02]  /*0750*/  @P3 SHF.R.S32.HI R0, RZ, 0x1, R0 ;  /* 0x00000001ff003819 */ /* 0x000fe40000011400 */
[----:B0-----:R-:W-:Y:S01]  /*0760*/  ISETP.EQ.U32.AND P2, PT, R4, 0x1, PT ;  /* 0x000000010400780c */ /* 0x001fe20003f42070 */
[----:B------:R0:W1:Y:S01]  /*0770*/  @!UP1 SYNCS.EXCH.64 URZ, [UR6+0x38], UR4 ;  /* 0x00003804063f95b2 */ /* 0x0000620008000100 */
[----:B------:R-:W-:Y:S01]  /*0780*/  NOP ;  /* 0x0000000000007918 */ /* 0x000fe20000000000 */
[----:B0-----:R-:W-:-:S06]  /*0790*/  UIMAD UR4, UR11, UR12, UR10 ;  /* 0x0000000c0b0472a4 */ /* 0x001fcc000f8e020a */
[----:B------:R-:W-:Y:S01]  /*07a0*/  @P3 ISETP.NE.AND P4, PT, R0, UR4, PT ;  /* 0x0000000400003c0c */ /* 0x000fe2000bf85270 */
[----:B------:R-:W-:-:S03]  /*07b0*/  IMAD.MOV.U32 R0, RZ, RZ, 0x1 ;  /* 0x00000001ff007424 */ /* 0x000fc600078e00ff */
[----:B------:R-:W-:-:S04]  /*07c0*/  @P3 SEL R0, RZ, 0x1, P4 ;  /* 0x00000001ff003807 */ /* 0x000fc80002000000 */
[----:B------:R-:W-:-:S05]  /*07d0*/  LOP3.LUT R0, R0, R3, RZ, 0xc0, !PT ;  /* 0x0000000300007212 */ /* 0x000fca00078ec0ff */
[----:B------:R0:W-:Y:S01]  /*07e0*/  STL [R1+0x600], R0 ;  /* 0x0006000001007387 */ /* 0x0001e20000100800 */
[----:B------:R-:W-:Y:S05]  /*07f0*/  @!P2 BRA `(.L_x_3) ;  /* 0x000000000008a947 */ /* 0x000fea0003800000 */
[----:B-1234-:R-:W-:Y:S01]  /*0800*/  UCGABAR_ARV ;  /* 0x00000000000079c7 */ /* 0x01efe20008000000 */
[----:B------:R-:W-:Y:S05]  /*0810*/  BRA `(.L_x_4) ;  /* 0x0000000000047947 */ /* 0x000fea0003800000 */
.L_x_3:
[----:B-1234-:R-:W-:Y:S01]  /*0820*/  NOP ;  /* 0x0000000000007918 */ /* 0x01efe20000000000 */
.L_x_4:
[----:B------:R-:W-:Y:S01]  /*0830*/  ULDC UR4, c[0x0][0x65c] ;  /* 0x0001970000047ab9 */ /* 0x000fe20000000800 */
[----:B------:R-:W-:Y:S01]  /*0840*/  UMOV UR5, URZ ;  /* 0x0000003f00057c82 */ /* 0x000fe20008000000 */
[----:B------:R-:W-:-:S03]  /*0850*/  UISETP.NE.AND UP0, UPT, UR4, 0x1, UPT ;  /* 0x000000010400788c */ /* 0x000fc6000bf05270 */
[----:B------:R-:W-:Y:S01]  /*0860*/  UMOV UR4, UR13 ;  /* 0x0000000d00047c82 */ /* 0x000fe20008000000 */
[----:B------:R-:W-:Y:S02]  /*0870*/  UP2UR UR39, UPR, URZ, 0x1 ;  /* 0x000000013f277883 */ /* 0x000fe40008000000 */
[----:B------:R-:W-:Y:S02]  /*0880*/  PLOP3.LUT P0, PT, PT, PT, UP0, 0x80, 0x0 ;  /* 0x000000000000781c */ /* 0x000fe40003f0f008 */
[----:B------:R-:W-:Y:S02]  /*0890*/  PLOP3.LUT P3, PT, PT, PT, UP0, 0x80, 0x0 ;  /* 0x000000000000781c */ /* 0x000fe40003f6f008 */
[----:B------:R-:W-:Y:S01]  /*08a0*/  PLOP3.LUT P5, PT, PT, PT, UP0, 0x80, 0x0 ;  /* 0x000000000000781c */ /* 0x000fe20003faf008 */
[----:B------:R-:W-:Y:S01]  /*08b0*/  @UP0 ULDC UR14, c[0x0][0x10] ;  /* 0x00000400000e0ab9 */ /* 0x000fe20000000800 */
[----:B------:R-:W-:Y:S01]  /*08c0*/  @UP0 UMOV UR6, UR10 ;  /* 0x0000000a00060c82 */ /* 0x000fe20008000000 */
[----:B------:R-:W-:Y:S01]  /*08d0*/  @UP0 UMOV UR7, URZ ;  /* 0x0000003f00070c82 */ /* 0x000fe20008000000 */
[----:B------:R-:W-:Y:S01]  /*08e0*/  PLOP3.LUT P4, PT, PT, PT, UP0, 0x80, 0x0 ;  /* 0x000000000000781c */ /* 0x000fe20003f8f008 */
[----:B------:R-:W-:-:S03]  /*08f0*/  @UP0 UIMAD.WIDE.U32 UR14, UR13, UR14, UR6 ;  /* 0x0000000e0d0e02a5 */ /* 0x000fc6000f8e0006 */
[----:B------:R-:W-:Y:S01]  /*0900*/  @!UP0 ULDC UR7, c[0x0][0xc] ;  /* 0x0000030000078ab9 */ /* 0x000fe20000000800 */
[----:B------:R-:W-:Y:S01]  /*0910*/  @UP0 UMOV UR6, URZ ;  /* 0x0000003f00060c82 */ /* 0x000fe20008000000 */
[----:B------:R-:W-:Y:S01]  /*0920*/  @!UP0 UIMAD.WIDE.U32 UR4, UR10, UR7, UR4 ;  /* 0x000000070a0482a5 */ /* 0x000fe2000f8e0004 */
[----:B------:R-:W-:Y:S01]  /*0930*/  IMAD.U32 R2, RZ, RZ, UR14 ;  /* 0x0000000eff027e24 */ /* 0x000fe2000f8e00ff */
[----:B------:R-:W-:Y:S02]  /*0940*/  @UP0 UIADD3 UR6, UR15, UR6, URZ ;  /* 0x000000060f060290 */ /* 0x000fe4000fffe03f */
[----:B------:R-:W-:Y:S02]  /*0950*/  IMAD.U32 R3, RZ, RZ, UR15 ;  /* 0x0000000fff037e24 */ /* 0x000fe4000f8e00ff */
[----:B------:R-:W-:Y:S02]  /*0960*/  @P0 IMAD.MOV.U32 R7, RZ, RZ, R2 ;  /* 0x000000ffff070224 */ /* 0x000fe400078e0002 */
[----:B------:R-:W-:-:S02]  /*0970*/  IMAD.U32 R5, RZ, RZ, UR5 ;  /* 0x00000005ff057e24 */ /* 0x000fc4000f8e00ff */
[----:B------:R-:W-:Y:S02]  /*0980*/  IMAD.U32 R2, RZ, RZ, UR4 ;  /* 0x00000004ff027e24 */ /* 0x000fe4000f8e00ff */
[----:B------:R-:W-:Y:S02]  /*0990*/  @P3 IMAD.U32 R6, RZ, RZ, UR6 ;  /* 0x00000006ff063e24 */ /* 0x000fe4000f8e00ff */
[----:B------:R-:W-:Y:S02]  /*09a0*/  @!P5 IMAD.MOV.U32 R6, RZ, RZ, R5 ;  /* 0x000000ffff06d224 */ /* 0x000fe400078e0005 */
[----:B------:R-:W-:Y:S02]  /*09b0*/  @!P4 IMAD.MOV.U32 R7, RZ, RZ, R2 ;  /* 0x000000ffff07c224 */ /* 0x000fe400078e0002 */
[----:B------:R-:W-:Y:S01]  /*09c0*/  IMAD.U32 R3, RZ, RZ, UR5 ;  /* 0x00000005ff037e24 */ /* 0x000fe2000f8e00ff */
[----:B------:R1:W-:Y:S01]  /*09d0*/  STL [R1+0x608], R6 ;  /* 0x0006080601007387 */ /* 0x0003e20000100800 */
[----:B------:R-:W-:-:S03]  /*09e0*/  IMAD.U32 R4, RZ, RZ, UR4 ;  /* 0x00000004ff047e24 */ /* 0x000fc6000f8e00ff */
[----:B------:R1:W-:Y:S01]  /*09f0*/  STL [R1+0x60c], R7 ;  /* 0x00060c0701007387 */ /* 0x0003e20000100800 */
[----:B------:R-:W-:Y:S05]  /*0a00*/  @!P2 BRA `(.L_x_5) ;  /* 0x00000000000ca947 */ /* 0x000fea0003800000 */
[----:B------:R-:W-:Y:S01]  /*0a10*/  UCGABAR_WAIT ;  /* 0x0000000000007dc7 */ /* 0x000fe20008000000 */
[----:B------:R-:W-:Y:S01]  /*0a20*/  CCTL.IVALL ;  /* 0x00000000ff00798f */ /* 0x000fe20002000000 */
[----:B------:R-:W-:Y:S05]  /*0a30*/  BRA `(.L_x_6) ;  /* 0x0000000000047947 */ /* 0x000fea0003800000 */
.L_x_5:
[----:B------:R-:W-:Y:S06]  /*0a40*/  BAR.SYNC.DEFER_BLOCKING 0x0 ;  /* 0x0000000000007b1d */ /* 0x000fec0000010000 */
.L_x_6:
[----:B------:R-:W-:Y:S05]  /*0a50*/  @!P1 BRA `(.L_x_7) ;  /* 0x0000042400709947 */ /* 0x000fea0003800000 */
[----:B------:R-:W-:-:S06]  /*0a60*/  UISETP.GT.U32.AND UP0, UPT, UR16, 0x1, UPT ;  /* 0x000000011000788c */ /* 0x000fcc000bf04070 */
[----:B------:R-:W-:-:S13]  /*0a70*/  PLOP3.LUT P0, PT, PT, PT, UP0, 0x80, 0x0 ;  /* 0x000000000000781c */ /* 0x000fda0003f0f008 */
[----:B------:R-:W-:Y:S05]  /*0a80*/  @P0 EXIT ;  /* 0x000000000000094d */ /* 0x000fea0003800000 */
[----:B------:R-:W-:Y:S01]  /*0a90*/  ULDC.64 UR4, c[0x0][0x650] ;  /* 0x0001940000047ab9 */ /* 0x000fe20000000a00 */
[----:B------:R-:W-:Y:S01]  /*0aa0*/  UMOV UR40, 0xffffffff ;  /* 0xffffffff00287882 */ /* 0x000fe20000000000 */
[----:B------:R-:W-:Y:S01]  /*0ab0*/  ISETP.GE.U32.AND P0, PT, R7, UR4, PT ;  /* 0x0000000407007c0c */ /* 0x000fe2000bf06070 */
[----:B------:R-:W-:Y:S01]  /*0ac0*/  UMOV UR41, 0xffffffff ;  /* 0xffffffff00297882 */ /* 0x000fe20000000000 */
[----:B------:R-:W-:Y:S01]  /*0ad0*/  UMOV UR42, 0xffffffff ;  /* 0xffffffff002a7882 */ /* 0x000fe20000000000 */
[----:B0-----:R-:W-:Y:S02]  /*0ae0*/  PRMT R0, RZ, 0x7610, R0 ;  /* 0x00007610ff007816 */ /* 0x001fe40000000000 */
[----:B------:R-:W-:-:S13]  /*0af0*/  ISETP.GE.U32.AND.EX P0, PT, R6, UR5, PT, P0 ;  /* 0x0000000506007c0c */ /* 0x000fda000bf06100 */
[----:B------:R-:W-:Y:S05]  /*0b00*/  @P0 BRA `(.L_x_8) ;  /* 0x0000000400480947 */ /* 0x000fea0003800000 */
[----:B------:R-:W-:Y:S01]  /*0b10*/  ULDC.64 UR16, c[0x0][0x628] ;  /* 0x00018a0000107ab9 */ /* 0x000fe20000000a00 */
[C---:B------:R-:W-:Y:S01]  /*0b20*/  R2UR UR19, R7.reuse ;  /* 0x00000000071372ca */ /* 0x040fe200000e0000 */
[----:B------:R-:W-:Y:S01]  /*0b30*/  ULDC UR18, c[0x0][0x630] ;  /* 0x00018c0000127ab9 */ /* 0x000fe20000000800 */
[----:B------:R-:W-:Y:S02]  /*0b40*/  ISETP.NE.U32.AND P0, PT, RZ, UR16, PT ;  /* 0x00000010ff007c0c */ /* 0x000fe4000bf05070 */
[----:B------:R-:W-:Y:S02]  /*0b50*/  R2UR UR4, R7 ;  /* 0x00000000070472ca */ /* 0x000fe400000e0000 */
[----:B------:R-:W-:Y:S02]  /*0b60*/  ISETP.NE.AND.EX P0, PT, RZ, UR17, PT, P0 ;  /* 0x00000011ff007c0c */ /* 0x000fe4000bf05300 */
[----:B------:R-:W-:-:S11]  /*0b70*/  R2UR UR5, R6 ;  /* 0x00000000060572ca */ /* 0x000fd600000e0000 */
[----:B------:R-:W-:Y:S05]  /*0b80*/  @!P0 BRA `(.L_x_9) ;  /* 0x0000000000308947 */ /* 0x000fea0003800000 */
[----:B------:R-:W-:Y:S01]  /*0b90*/  R2UR UR4, R7 ;  /* 0x00000000070472ca */ /* 0x000fe200000e0000 */
[----:B------:R-:W-:Y:S01]  /*0ba0*/  ULDC UR9, c[0x0][0x634] ;  /* 0x00018d0000097ab9 */ /* 0x000fe20000000800 */
[----:B------:R-:W-:-:S11]  /*0bb0*/  R2UR UR13, R6 ;  /* 0x00000000060d72ca */ /* 0x000fd600000e0000 */
[----:B------:R-:W-:-:S04]  /*0bc0*/  UIADD3 UR9, UP0, UR4, UR9, URZ ;  /* 0x0000000904097290 */ /* 0x000fc8000ff1e03f */
[----:B------:R-:W-:-:S04]  /*0bd0*/  UIADD3.X UR13, URZ, UR13, URZ, UP0, !UPT ;  /* 0x0000000d3f0d7290 */ /* 0x000fc800087fe43f */
[----:B------:R-:W-:-:S04]  /*0be0*/  UIMAD.WIDE.U32 UR4, UR13, UR16, URZ ;  /* 0x000000100d0472a5 */ /* 0x000fc8000f8e003f */
[----:B------:R-:W-:Y:S02]  /*0bf0*/  UIMAD.WIDE.U32 UR6, UP0, UR9, UR17, UR4 ;  /* 0x00000011090672a5 */ /* 0x000fe4000f800004 */
[----:B------:R-:W-:Y:S02]  /*0c00*/  UIMAD.WIDE.U32 UR4, UR9, UR16, URZ ;  /* 0x00000010090472a5 */ /* 0x000fe4000f8e003f */
[----:B------:R-:W-:Y:S02]  /*0c10*/  UIADD3.X UR15, URZ, URZ, URZ, UP0, !UPT ;  /* 0x0000003f3f0f7290 */ /* 0x000fe400087fe43f */
[----:B------:R-:W-:Y:S01]  /*0c20*/  UIADD3 URZ, UP0, UR5, UR6, URZ ;  /* 0x00000006053f7290 */ /* 0x000fe2000ff1e03f */
[----:B------:R-:W-:-:S03]  /*0c30*/  UMOV UR14, UR7 ;  /* 0x00000007000e7c82 */ /* 0x000fc60008000000 */
[----:B------:R-:W-:-:S12]  /*0c40*/  UIMAD.WIDE.U32.X UR4, UR13, UR17, UR14, UP0 ;  /* 0x000000110d0472a5 */ /* 0x000fd800080e040e */
.L_x_9:
[----:B------:R-:W-:Y:S01]  /*0c50*/  USHF.R.U64 UR42, UR4, UR18, UR5 ;  /* 0x00000012042a7299 */ /* 0x000fe20008001205 */
[----:B------:R-:W-:Y:S01]  /*0c60*/  R2UR UR7, R6 ;  /* 0x00000000060772ca */ /* 0x000fe200000e0000 */
[----:B------:R-:W-:Y:S02]  /*0c70*/  USHF.R.U32.HI UR4, URZ, UR18, UR5 ;  /* 0x000000123f047299 */ /* 0x000fe40008011605 */
[----:B------:R-:W-:Y:S01]  /*0c80*/  UIADD3 UR5, UP0, URZ, -UR42, URZ ;  /* 0x8000002a3f057290 */ /* 0x000fe2000ff1e03f */
[----:B------:R-:W-:Y:S01]  /*0c90*/  ULDC.64 UR14, c[0x0][0x620] ;  /* 0x00018800000e7ab9 */ /* 0x000fe20000000a00 */
[----:B------:R-:W-:Y:S02]  /*0ca0*/  UMOV UR6, UR19 ;  /* 0x0000001300067c82 */ /* 0x000fe40008000000 */
[----:B------:R-:W-:Y:S01]  /*0cb0*/  UIADD3.X UR4, URZ, ~UR4, URZ, UP0, !UPT ;  /* 0x800000043f047290 */ /* 0x000fe200087fe43f */
[----:B------:R-:W-:Y:S01]  /*0cc0*/  ULDC UR9, c[0x0][0x618] ;  /* 0x0001860000097ab9 */ /* 0x000fe20000000800 */
[----:B------:R-:W-:-:S02]  /*0cd0*/  UIMAD UR12, UR11, UR12, UR10 ;  /* 0x0000000c0b0c72a4 */ /* 0x000fc4000f8e020a */
[----:B------:R-:W-:Y:S02]  /*0ce0*/  UIMAD UR4, UR4, UR14, URZ ;  /* 0x0000000e040472a4 */ /* 0x000fe4000f8e023f */
[----:B------:R-:W-:Y:S02]  /*0cf0*/  UIMAD.WIDE.U32 UR6, UR5, UR14, UR6 ;  /* 0x0000000e050672a5 */ /* 0x000fe4000f8e0006 */
[----:B------:R-:W-:Y:S01]  /*0d00*/  UIMAD UR4, UR5, UR15, UR4 ;  /* 0x0000000f050472a4 */ /* 0x000fe2000f8e0204 */
[----:B------:R-:W-:Y:S01]  /*0d10*/  ULDC UR10, c[0x0][0x608] ;  /* 0x00018200000a7ab9 */ /* 0x000fe20000000800 */
[----:B------:R-:W-:Y:S02]  /*0d20*/  ULDC UR18, c[0x0][0x658] ;  /* 0x0001960000127ab9 */ /* 0x000fe40000000800 */
[----:B------:R-:W-:Y:S01]  /*0d30*/  UIADD3 UR7, UR7, UR4, URZ ;  /* 0x0000000407077290 */ /* 0x000fe2000fffe03f */
[----:B------:R-:W-:Y:S02]  /*0d40*/  UMOV UR11, 0xffffffff ;  /* 0xffffffff000b7882 */ /* 0x000fe40000000000 */
[----:B------:R-:W-:Y:S01]  /*0d50*/  ULDC.64 UR4, c[0x0][0x640] ;  /* 0x0001900000047ab9 */ /* 0x000fe20000000a00 */
[----:B------:R-:W-:Y:S01]  /*0d60*/  USHF.R.U64 UR16, UR6, UR9, UR7 ;  /* 0x0000000906107299 */ /* 0x000fe20008001207 */
[----:B------:R-:W-:Y:S01]  /*0d70*/  ISETP.NE.U32.AND P0, PT, RZ, UR4, PT ;  /* 0x00000004ff007c0c */ /* 0x000fe2000bf05070 */
[----:B------:R-:W-:-:S02]  /*0d80*/  USHF.R.U32.HI UR7, URZ, UR9, UR7 ;  /* 0x000000093f077299 */ /* 0x000fc40008011607 */
[----:B------:R-:W-:Y:S01]  /*0d90*/  USHF.L.U32 UR6, UR11, UR18, URZ ;  /* 0x000000120b067299 */ /* 0x000fe2000800063f */
[----:B------:R-:W-:Y:S01]  /*0da0*/  ISETP.NE.AND.EX P0, PT, RZ, UR5, PT, P0 ;  /* 0x00000005ff007c0c */ /* 0x000fe2000bf05300 */
[----:B------:R-:W-:Y:S02]  /*0db0*/  USHF.R.U64 UR22, UR16, UR10, UR7 ;  /* 0x0000000a10167299 */ /* 0x000fe40008001207 */
[----:B------:R-:W-:Y:S02]  /*0dc0*/  USHF.R.U32.HI UR7, URZ, UR10, UR7 ;  /* 0x0000000a3f077299 */ /* 0x000fe40008011607 */
[----:B------:R-:W-:Y:S02]  /*0dd0*/  UISETP.NE.AND UP1, UPT, UR39, URZ, UPT ;  /* 0x0000003f2700728c */ /* 0x000fe4000bf25270 */
[----:B------:R-:W-:Y:S01]  /*0de0*/  USHF.R.U64 UR23, UR22, UR18, UR7 ;  /* 0x0000001216177299 */ /* 0x000fe20008001207 */
[----:B------:R-:W-:Y:S01]  /*0df0*/  ULDC UR17, c[0x0][0x600] ;  /* 0x0001800000117ab9 */ /* 0x000fe20000000800 */
[----:B------:R-:W-:-:S02]  /*0e00*/  ULOP3.LUT UR13, URZ, UR6, URZ, 0x33, !UPT ;  /* 0x000000063f0d7292 */ /* 0x000fc4000f8e333f */
[----:B------:R-:W-:Y:S02]  /*0e10*/  UIADD3 UR15, UR17, -0x1, URZ ;  /* 0xffffffff110f7890 */ /* 0x000fe4000fffe03f */
[----:B------:R-:W-:Y:S02]  /*0e20*/  USEL UR12, UR8, UR12, !UP1 ;  /* 0x0000000c080c7287 */ /* 0x000fe4000c800000 */
[----:B------:R-:W-:Y:S01]  /*0e30*/  USHF.R.U32.HI UR7, URZ, UR18, UR7 ;  /* 0x000000123f077299 */ /* 0x000fe20008011607 */
[----:B------:R-:W-:Y:S01]  /*0e40*/  ULDC UR19, c[0x0][0x648] ;  /* 0x0001920000137ab9 */ /* 0x000fe20000000800 */
[----:B------:R-:W-:Y:S01]  /*0e50*/  ULDC UR20, c[0x0][0x638] ;  /* 0x00018e0000147ab9 */ /* 0x000fe20000000800 */
[----:B------:R-:W-:Y:S01]  /*0e60*/  UMOV UR21, 0x1 ;  /* 0x0000000100157882 */ /* 0x000fe20000000000 */
[----:B------:R-:W-:Y:S01]  /*0e70*/  UMOV UR6, UR23 ;  /* 0x0000001700067c82 */ /* 0x000fe20008000000 */
[----:B------:R-:W-:Y:S07]  /*0e80*/  @!P0 BRA `(.L_x_10) ;  /* 0x0000000000308947 */ /* 0x000fee0003800000 */
[----:B------:R-:W-:Y:S02]  /*0e90*/  ULDC UR10, c[0x0][0x64c] ;  /* 0x00019300000a7ab9 */ /* 0x000fe40000000800 */
        /* <DEDUP_REMOVED lines=8> */
[----:B------:R-:W-:-:S07]  /*0f20*/  UIMAD.WIDE.U32.X UR4, UR14, UR5, UR10, UP0 ;  /* 0x000000050e0472a5 */ /* 0x000fce00080e040a */
[----:B------:R-:W-:Y:S01]  /*0f30*/  UMOV UR6, UR4 ;  /* 0x0000000400067c82 */ /* 0x000fe20008000000 */
[----:B------:R-:W-:-:S05]  /*0f40*/  UMOV UR7, UR5 ;  /* 0x0000000500077c82 */ /* 0x000fca0008000000 */
.L_x_10:
[----:B------:R-:W-:Y:S01]  /*0f50*/  USHF.R.U64 UR5, UR6, UR19, UR7 ;  /* 0x0000001306057299 */ /* 0x000fe20008001207 */
[----:B------:R-:W-:Y:S01]  /*0f60*/  IMAD.MOV.U32 R0, RZ, RZ, 0x1 ;  /* 0x00000001ff007424 */ /* 0x000fe200078e00ff */
[----:B------:R-:W-:Y:S02]  /*0f70*/  USHF.L.U32 UR4, UR21, UR18, URZ ;  /* 0x0000001215047299 */ /* 0x000fe4000800063f */
[----:B------:R-:W-:Y:S02]  /*0f80*/  ULOP3.LUT UR13, UR22, UR13, URZ, 0xc0, !UPT ;  /* 0x0000000d160d7292 */ /* 0x000fe4000f8ec03f */
[----:B------:R-:W-:Y:S02]  /*0f90*/  UIADD3 UR6, -UR5, URZ, URZ ;  /* 0x0000003f05067290 */ /* 0x000fe4000fffe13f */
[----:B------:R-:W-:Y:S02]  /*0fa0*/  UIMAD UR13, UR4, UR5, UR13 ;  /* 0x00000005040d72a4 */ /* 0x000fe4000f8e020d */
[----:B------:R-:W-:-:S02]  /*0fb0*/  ULOP3.LUT UR15, UR16, UR15, URZ, 0xc0, !UPT ;  /* 0x0000000f100f7292 */ /* 0x000fc4000f8ec03f */
[----:B------:R-:W-:Y:S01]  /*0fc0*/  UIMAD UR4, UR6, UR20, UR23 ;  /* 0x00000014060472a4 */ /* 0x000fe2000f8e0217 */
[----:B------:R-:W-:Y:S01]  /*0fd0*/  ULDC UR5, c[0x0][0x610] ;  /* 0x0001840000057ab9 */ /* 0x000fe20000000800 */
[----:B------:R-:W-:Y:S02]  /*0fe0*/  UISETP.NE.AND UP0, UPT, UR39, URZ, UPT ;  /* 0x0000003f2700728c */ /* 0x000fe4000bf05270 */
[----:B------:R-:W-:Y:S02]  /*0ff0*/  UIMAD UR12, UR13, UR5, UR12 ;  /* 0x000000050d0c72a4 */ /* 0x000fe4000f8e020c */
[----:B------:R-:W-:-:S04]  /*1000*/  UIMAD UR4, UR4, UR17, UR15 ;  /* 0x00000011040472a4 */ /* 0x000fc8000f8e020f */
[----:B------:R-:W-:Y:S02]  /*1010*/  USEL UR41, UR4, UR12, !UP0 ;  /* 0x0000000c04297287 */ /* 0x000fe4000c000000 */
[----:B------:R-:W-:-:S12]  /*1020*/  USEL UR40, UR12, UR4, !UP0 ;  /* 0x000000040c287287 */ /* 0x000fd8000c000000 */
.L_x_8:
[----:B------:R-:W-:-:S08]  /*1030*/  NOP ;  /* 0x0000000000007918 */ /* 0x000fd00000000000 */
[----:B------:R-:W0:Y:S02]  /*1040*/  USETMAXREG.TRY_ALLOC.CTAPOOL UP0, 0xf0 ;  /* 0x000000f0000079c8 */ /* 0x000e240008000600 */
[----:B0-----:R-:W-:-:S13]  /*1050*/  PLOP3.LUT P0, PT, PT, PT, UP0, 0x80, 0x0 ;  /* 0x000000000000781c */ /* 0x001fda0003f0f008 */
[----:B------:R-:W-:Y:S05]  /*1060*/  @!P0 BRA `(.L_x_8) ;  /* 0xfffffffc00f08947 */ /* 0x000fea000383ffff */
[----:B------:R-:W-:Y:S01]  /*1070*/  ULDC.64 UR4, c[0x0][0x598] ;  /* 0x0001660000047ab9 */ /* 0x000fe20000000a00 */
[----:B------:R-:W-:Y:S01]  /*1080*/  ULDC.64 UR46, c[0x0][0x208] ;  /* 0x00008200002e7ab9 */ /* 0x000fe20000000a00 */
[----:B------:R-:W-:-:S04]  /*1090*/  ISETP.NE.U32.AND P0, PT, RZ, UR4, PT ;  /* 0x00000004ff007c0c */ /* 0x000fc8000bf05070 */
[----:B------:R-:W-:-:S13]  /*10a0*/  ISETP.NE.AND.EX P0, PT, RZ, UR5, PT, P0 ;  /* 0x00000005ff007c0c */ /* 0x000fda000bf05300 */
[----:B------:R-:W-:Y:S05]  /*10b0*/  @!P0 BRA `(.L_x_11) ;  /* 0x00000000001c8947 */ /* 0x000fea0003800000 */
[----:B------:R-:W0:Y:S02]  /*10c0*/  LDC.64 R2, c[0x0][0x598] ;  /* 0x00016600ff027b82 */ /* 0x000e240000000a00 */
[----:B0-----:R-:W2:Y:S02]  /*10d0*/  LDG.E.64 R2, desc[UR46][R2.64] ;  /* 0x0000002e02027981 */ /* 0x001ea4000c1e1b00 */
[----:B--2---:R-:W-:-:S04]  /*10e0*/  ISETP.NE.U32.AND P0, PT, R2, RZ, PT ;  /* 0x000000ff0200720c */ /* 0x004fc80003f05070 */
[----:B------:R-:W-:-:S13]  /*10f0*/  ISETP.NE.AND.EX P0, PT, R3, RZ, PT, P0 ;  /* 0x000000ff0300720c */ /* 0x000fda0003f05300 */
[----:B------:R-:W-:Y:S05]  /*1100*/  @!P0 BRA `(.L_x_11) ;  /* 0x0000000000088947 */ /* 0x000fea0003800000 */
[----:B------:R0:W5:Y:S01]  /*1110*/  LD.E R2, desc[UR46][R2.64] ;  /* 0x0000002e02027980 */ /* 0x000162000c101900 */
[----:B------:R-:W-:Y:S05]  /*1120*/  BRA `(.L_x_12) ;  /* 0x0000000000247947 */ /* 0x000fea0003800000 */
.L_x_11:
[----:B------:R-:W-:Y:S02]  /*1130*/  ULDC.64 UR4, c[0x0][0x588] ;  /* 0x0001620000047ab9 */ /* 0x000fe40000000a00 */
[----:B------:R-:W-:-:S04]  /*1140*/  ISETP.NE.U32.AND P0, PT, RZ, UR4, PT ;  /* 0x00000004ff007c0c */ /* 0x000fc8000bf05070 */
[----:B------:R-:W-:-:S13]  /*1150*/  ISETP.NE.AND.EX P0, PT, RZ, UR5, PT, P0 ;  /* 0x00000005ff007c0c */ /* 0x000fda000bf05300 */
[----:B------:R-:W-:Y:S05]  /*1160*/  @!P0 BRA `(.L_x_13) ;  /* 0x00000000000c8947 */ /* 0x000fea0003800000 */
[----:B------:R-:W0:Y:S02]  /*1170*/  LDC.64 R2, c[0x0][0x588] ;  /* 0x00016200ff027b82 */ /* 0x000e240000000a00 */
[----:B0-----:R2:W5:Y:S01]  /*1180*/  LDG.E R2, desc[UR46][R2.64] ;  /* 0x0000002e02027981 */ /* 0x001562000c1e1900 */
[----:B------:R-:W-:Y:S05]  /*1190*/  BRA `(.L_x_12) ;  /* 0x0000000000087947 */ /* 0x000fea0003800000 */
.L_x_13:
[----:B------:R-:W-:Y:S02]  /*11a0*/  ULDC UR4, c[0x0][0x580] ;  /* 0x0001600000047ab9 */ /* 0x000fe40000000800 */
[----:B------:R-:W-:-:S07]  /*11b0*/  IMAD.U32 R2, RZ, RZ, UR4 ;  /* 0x00000004ff027e24 */ /* 0x000fce000f8e00ff */
.L_x_12:
[----:B------:R-:W-:Y:S02]  /*11c0*/  ULDC.64 UR4, c[0x0][0x5a0] ;  /* 0x0001680000047ab9 */ /* 0x000fe40000000a00 */
[----:B------:R-:W-:-:S04]  /*11d0*/  ISETP.NE.U32.AND P0, PT, RZ, UR4, PT ;  /* 0x00000004ff007c0c */ /* 0x000fc8000bf05070 */
[----:B------:R-:W-:-:S13]  /*11e0*/  ISETP.NE.AND.EX P0, PT, RZ, UR5, PT, P0 ;  /* 0x00000005ff007c0c */ /* 0x000fda000bf05300 */
[----:B------:R-:W-:Y:S05]  /*11f0*/  @!P0 BRA `(.L_x_14) ;  /* 0x00000000001c8947 */ /* 0x000fea0003800000 */
[----:B------:R-:W3:Y:S02]  /*1200*/  LDC.64 R4, c[0x0][0x5a0] ;  /* 0x00016800ff047b82 */ /* 0x000ee40000000a00 */
[----:B---3--:R-:W3:Y:S02]  /*1210*/  LDG.E.64 R4, desc[UR46][R4.64] ;  /* 0x0000002e04047981 */ /* 0x008ee4000c1e1b00 */
[----:B---3--:R-:W-:-:S04]  /*1220*/  ISETP.NE.U32.AND P0, PT, R4, RZ, PT ;  /* 0x000000ff0400720c */ /* 0x008fc80003f05070 */
[----:B------:R-:W-:-:S13]  /*1230*/  ISETP.NE.AND.EX P0, PT, R5, RZ, PT, P0 ;  /* 0x000000ff0500720c */ /* 0x000fda0003f05300 */
[----:B------:R-:W-:Y:S05]  /*1240*/  @!P0 BRA `(.L_x_14) ;  /* 0x0000000000088947 */ /* 0x000fea0003800000 */
[----:B------:R3:W5:Y:S01]  /*1250*/  LD.E R16, desc[UR46][R4.64] ;  /* 0x0000002e04107980 */ /* 0x000762000c101900 */
[----:B------:R-:W-:Y:S05]  /*1260*/  BRA `(.L_x_15) ;  /* 0x0000000000247947 */ /* 0x000fea0003800000 */
.L_x_14:
[----:B------:R-:W-:Y:S02]  /*1270*/  ULDC.64 UR4, c[0x0][0x590] ;  /* 0x0001640000047ab9 */ /* 0x000fe40000000a00 */
[----:B------:R-:W-:-:S04]  /*1280*/  ISETP.NE.U32.AND P0, PT, RZ, UR4, PT ;  /* 0x00000004ff007c0c */ /* 0x000fc8000bf05070 */
[----:B------:R-:W-:-:S13]  /*1290*/  ISETP.NE.AND.EX P0, PT, RZ, UR5, PT, P0 ;  /* 0x00000005ff007c0c */ /* 0x000fda000bf05300 */
[----:B------:R-:W-:Y:S05]  /*12a0*/  @!P0 BRA `(.L_x_16) ;  /* 0x00000000000c8947 */ /* 0x000fea0003800000 */
[----:B------:R-:W3:Y:S02]  /*12b0*/  LDC.64 R16, c[0x0][0x590] ;  /* 0x00016400ff107b82 */ /* 0x000ee40000000a00 */
[----:B---3--:R4:W5:Y:S01]  /*12c0*/  LDG.E R16, desc[UR46][R16.64] ;  /* 0x0000002e10107981 */ /* 0x008962000c1e1900 */
[----:B------:R-:W-:Y:S05]  /*12d0*/  BRA `(.L_x_15) ;  /* 0x0000000000087947 */ /* 0x000fea0003800000 */
.L_x_16:
[----:B------:R-:W-:Y:S02]  /*12e0*/  ULDC UR4, c[0x0][0x584] ;  /* 0x0001610000047ab9 */ /* 0x000fe40000000800 */
[----:B------:R-:W-:-:S07]  /*12f0*/  IMAD.U32 R16, RZ, RZ, UR4 ;  /* 0x00000004ff107e24 */ /* 0x000fce000f8e00ff */
.L_x_15:
[----:B------:R-:W-:-:S13]  /*1300*/  LOP3.LUT P0, RZ, R0, 0xff, RZ, 0xc0, !PT ;  /* 0x000000ff00ff7812 */ /* 0x000fda000780c0ff */
[----:B------:R-:W-:Y:S05]  /*1310*/  @!P0 EXIT ;  /* 0x000000000000894d */ /* 0x000fea0003800000 */
[----:B------:R-:W-:Y:S01]  /*1320*/  ULDC UR4, c[0x0][0x28c] ;  /* 0x0000a30000047ab9 */ /* 0x000fe20000000800 */
[----:B------:R-:W-:Y:S01]  /*1330*/  UMOV UR36, URZ ;  /* 0x0000003f00247c82 */ /* 0x000fe20008000000 */
[----:B------:R-:W-:Y:S01]  /*1340*/  UIADD3 UR4, UR4, 0x3f, URZ ;  /* 0x0000003f04047890 */ /* 0x000fe2000fffe03f */
[----:B------:R-:W-:-:S03]  /*1350*/  UMOV UR37, URZ ;  /* 0x0000003f00257c82 */ /* 0x000fc60008000000 */
[----:B------:R-:W-:-:S04]  /*1360*/  USHF.R.S32.HI UR5, URZ, 0x1f, UR4 ;  /* 0x0000001f3f057899 */ /* 0x000fc80008011404 */
[----:B------:R-:W-:-:S04]  /*1370*/  ULEA.HI UR5, UR5, UR4, URZ, 0x6 ;  /* 0x0000000405057291 */ /* 0x000fc8000f8f303f */
[----:B------:R-:W-:-:S12]  /*1380*/  USHF.R.S32.HI UR43, URZ, 0x6, UR5 ;  /* 0x000000063f2b7899 */ /* 0x000fd80008011405 */
.L_x_1182:
[----:B------:R-:W0:Y:S01]  /*1390*/  S2R R0, SR_TID.X ;  /* 0x0000000000007919 */ /* 0x000e220000002100 */
[----:B------:R-:W1:Y:S01]  /*13a0*/  S2UR UR6, SR_CgaCtaId ;  /* 0x00000000000679c3 */ /* 0x000e620000008800 */
[----:B------:R-:W-:Y:S02]  /*13b0*/  UMOV UR44, 0x400 ;  /* 0x00000400002c7882 */ /* 0x000fe40000000000 */
[----:B-1----:R-:W-:Y:S01]  /*13c0*/  ULEA UR44, UR6, UR44, 0x18 ;  /* 0x0000002c062c7291 */ /* 0x002fe2000f8ec03f */
[----:B0-----:R-:W-:-:S04]  /*13d0*/  LOP3.LUT R0, R0, 0x80, RZ, 0xc0, !PT ;  /* 0x0000008000007812 */ /* 0x001fc800078ec0ff */
[----:B------:R-:W-:-:S06]  /*13e0*/  SHF.R.U32.HI R0, RZ, 0x7, R0 ;  /* 0x00000007ff007819 */ /* 0x000fcc0000011600 */
[----:B------:R-:W0:Y:S02]  /*13f0*/  SHFL.IDX PT, R0, R0, RZ, 0x1f ;  /* 0x00001fff00007589 */ /* 0x000e2400000e0000 */
[----:B0-----:R-:W-:-:S13]  /*1400*/  R2UR UR4, R0 ;  /* 0x00000000000472ca */ /* 0x001fda00000e0000 */
[----:B------:R-:W-:-:S04]  /*1410*/  ULEA.HI UR5, UR4, UR4, URZ, 0x1 ;  /* 0x0000000404057291 */ /* 0x000fc8000f8f083f */
[----:B------:R-:W-:-:S04]  /*1420*/  ULOP3.LUT UR5, UR5, 0x7fffe, URZ, 0xc0, !UPT ;  /* 0x0007fffe05057892 */ /* 0x000fc8000f8ec03f */
[----:B------:R-:W-:-:S03]  /*1430*/  UIADD3 UR5, UR4, -UR5, URZ ;  /* 0x8000000504057290 */ /* 0x000fc6000fffe03f */
[----:B------:R-:W-:Y:S01]  /*1440*/  ULDC UR4, c[0x0][0x28c] ;  /* 0x0000a30000047ab9 */ /* 0x000fe20000000800 */
[----:B------:R-:W-:Y:S01]  /*1450*/  ULEA UR5, UR5, UR44, 0xd ;  /* 0x0000002c05057291 */ /* 0x000fe2000f8e683f */
[----:B------:R-:W-:-:S03]  /*1460*/  ISETP.LT.AND P0, PT, RZ, UR4, PT ;  /* 0x00000004ff007c0c */ /* 0x000fc6000bf01270 */
[----:B------:R-:W-:-:S04]  /*1470*/  UIADD3 UR5, UR5, 0x100, URZ ;  /* 0x0000010005057890 */ /* 0x000fc8000fffe03f */
[----:B------:R-:W-:-:S04]  /*1480*/  USHF.R.U32.HI UR5, URZ, 0x4, UR5 ;  /* 0x000000043f057899 */ /* 0x000fc80008011605 */
[----:B------:R-:W-:Y:S02]  /*1490*/  ULOP3.LUT UR45, UR5, 0x3fff, URZ, 0xc0, !UPT ;  /* 0x00003fff052d7892 */ /* 0x000fe4000f8ec03f */
[----:B---345:R-:W-:Y:S10]  /*14a0*/  @P0 BRA `(.L_x_17) ;  /* 0x0000000000400947 */ /* 0x038ff40003800000 */
[----:B------:R-:W-:Y:S01]  /*14b0*/  MOV R0, 0x0 ;  /* 0x0000000000007802 */ /* 0x000fe20000000f00 */
[----:B------:R-:W-:Y:S01]  /*14c0*/  ULDC.64 UR4, c[0x4][0x68] ;  /* 0x01001a0000047ab9 */ /* 0x000fe20000000a00 */
[----:B------:R-:W-:Y:S01]  /*14d0*/  ULDC.64 UR6, c[0x4][0x8] ;  /* 0x0100020000067ab9 */ /* 0x000fe20000000a00 */
[----:B---3--:R-:W-:Y:S01]  /*14e0*/  IMAD.U32 R4, RZ, RZ, UR4 ;  /* 0x00000004ff047e24 */ /* 0x008fe2000f8e00ff */
[----:B------:R0:W1:Y:S01]  /*14f0*/  LDC.64 R14, c[0x4][R0] ;  /* 0x01000000000e7b82 */ /* 0x0000620000000a00 */
[----:B------:R-:W-:Y:S01]  /*1500*/  IMAD.U32 R5, RZ, RZ, UR5 ;  /* 0x00000005ff057e24 */ /* 0x000fe2000f8e00ff */
[----:B------:R-:W-:Y:S01]  /*1510*/  ULDC.64 UR4, c[0x4][0x70] ;  /* 0x01001c0000047ab9 */ /* 0x000fe20000000a00 */
[----:B------:R-:W-:Y:S02]  /*1520*/  IMAD.U32 R10, RZ, RZ, UR6 ;  /* 0x00000006ff0a7e24 */ /* 0x000fe4000f8e00ff */
[----:B------:R-:W-:Y:S02]  /*1530*/  IMAD.U32 R6, RZ, RZ, UR4 ;  /* 0x00000004ff067e24 */ /* 0x000fe4000f8e00ff */
[----:B------:R-:W-:-:S02]  /*1540*/  IMAD.U32 R7, RZ, RZ, UR5 ;  /* 0x00000005ff077e24 */ /* 0x000fc4000f8e00ff */
[----:B------:R-:W-:Y:S02]  /*1550*/  IMAD.U32 R11, RZ, RZ, UR7 ;  /* 0x00000007ff0b7e24 */ /* 0x000fe4000f8e00ff */
[----:B------:R-:W-:Y:S02]  /*1560*/  IMAD.MOV.U32 R8, RZ, RZ, 0x1e1 ;  /* 0x000001e1ff087424 */ /* 0x000fe400078e00ff */
[----:B------:R-:W-:Y:S02]  /*1570*/  IMAD.MOV.U32 R12, RZ, RZ, 0x1 ;  /* 0x00000001ff0c7424 */ /* 0x000fe400078e00ff */
[----:B0-----:R-:W-:-:S07]  /*1580*/  IMAD.MOV.U32 R13, RZ, RZ, RZ ;  /* 0x000000ffff0d7224 */ /* 0x001fce00078e00ff */
[----:B------:R-:W-:-:S07]  /*1590*/  LEPC R20, `(.L_x_17) ;  /* 0x000000001014794e */ /* 0x000fce0000000000 */
[----:B-12-45:R-:W-:Y:S05]  /*15a0*/  CALL.ABS.NOINC R14 ;  /* 0x000000000e007343 */ /* 0x036fea0003c00000 */
.L_x_17:
[----:B------:R-:W-:-:S06]  /*15b0*/  ULOP3.LUT UR4, UR38, 0x1, URZ, 0xfc, !UPT ;  /* 0x0000000126047892 */ /* 0x000fcc000f8efc3f */
[----:B------:R-:W-:-:S05]  /*15c0*/  IMAD.U32 R0, RZ, RZ, UR4 ;  /* 0x00000004ff007e24 */ /* 0x000fca000f8e00ff */
[----:B------:R-:W-:-:S13]  /*15d0*/  ISETP.NE.AND P0, PT, R0, 0x3, PT ;  /* 0x000000030000780c */ /* 0x000fda0003f05270 */
[----:B------:R-:W-:Y:S05]  /*15e0*/  @!P0 BRA `(.L_x_18) ;  /* 0x0000000000048947 */ /* 0x000fea0003800000 */
[----:B------:R-:W-:Y:S01]  /*15f0*/  BPT.TRAP 0x1 ;  /* 0x000000040000795c */ /* 0x000fe20000300000 */
.L_x_18:
[----:B--2---:R-:W-:Y:S02]  /*1600*/  IMAD.U32 R3, RZ, RZ, UR37 ;  /* 0x00000025ff037e24 */ /* 0x004fe4000f8e00ff */
[----:B------:R-:W-:-:S03]  /*1610*/  IMAD.U32 R0, RZ, RZ, UR36 ;  /* 0x00000024ff007e24 */ /* 0x000fc6000f8e00ff */
[----:B------:R-:W-:Y:S02]  /*1620*/  LEA R3, R3, UR44, 0x3 ;  /* 0x0000002c03037c11 */ /* 0x000fe4000f8e18ff */
[----:B------:R-:W-:-:S04]  /*1630*/  SHF.L.U32 R0, R0, 0x1f, RZ ;  /* 0x0000001f00007819 */ /* 0x000fc800000006ff */
[----:B------:R0:W1:Y:S01]  /*1640*/  SYNCS.PHASECHK.TRANS64.TRYWAIT P1, [R3+URZ], R0 ;  /* 0x00000000030075a7 */ /* 0x000062000802017f */
[----:B------:R-:W-:Y:S05]  /*1650*/  @!P0 BRA `(.L_x_19) ;  /* 0x0000000000048947 */ /* 0x000fea0003800000 */
[----:B------:R-:W-:Y:S01]  /*1660*/  BPT.TRAP 0x1 ;  /* 0x000000040000795c */ /* 0x000fe20000300000 */
.L_x_19:
[----:B-1----:R-:W-:Y:S05]  /*1670*/  @P1 BRA `(.L_x_20) ;  /* 0x0000000000081947 */ /* 0x002fea0003800000 */
[----:B------:R-:W1:Y:S02]  /*1680*/  SYNCS.PHASECHK.TRANS64.TRYWAIT P1, [R3+URZ], R0 ;  /* 0x00000000030075a7 */ /* 0x000e64000802017f */
[----:B-1----:R-:W-:Y:S05]  /*1690*/  @!P1 BRA `(.L_x_21) ;  /* 0x0000042c00e49947 */ /* 0x002fea0003800000 */
.L_x_20:
[----:B------:R-:W-:-:S04]  /*16a0*/  UISETP.LT.AND UP0, UPT, UR43, 0x1, UPT ;  /* 0x000000012b00788c */ /* 0x000fc8000bf01270 */
[----:B------:R-:W-:-:S06]  /*16b0*/  USEL UR4, UR43, 0x1, UP0 ;  /* 0x000000012b047887 */ /* 0x000fcc0008000000 */
[----:B---3--:R-:W-:Y:S01]  /*16c0*/  IMAD.U32 R4, RZ, RZ, UR4 ;  /* 0x00000004ff047e24 */ /* 0x008fe2000f8e00ff */
[----:B------:R-:W-:Y:S05]  /*16d0*/  WARPSYNC.ALL ;  /* 0x0000000000007948 */ /* 0x000fea0003800000 */
[----:B------:R-:W-:-:S04]  /*16e0*/  IADD3 R4, -R4, UR43, RZ ;  /* 0x0000002b04047c10 */ /* 0x000fc8000fffe1ff */
[----:B------:R-:W-:Y:S01]  /*16f0*/  ISETP.GE.AND P1, PT, R4, 0x1, PT ;  /* 0x000000010400780c */ /* 0x000fe20003f26270 */
[----:B------:R-:W-:Y:S01]  /*1700*/  UIADD3 UR4, UR44, 0x18100, URZ ;  /* 0x000181002c047890 */ /* 0x000fe2000fffe03f */
[----:B------:R-:W-:Y:S01]  /*1710*/  WARPGROUP.ARRIVE ;  /* 0x00000000000079c5 */ /* 0x000fe20000000000 */
[----:B------:R-:W-:Y:S01]  /*1720*/  UMOV UR9, 0x40000040 ;  /* 0x4000004000097882 */ /* 0x000fe20000000000 */
[----:B------:R-:W-:Y:S01]  /*1730*/  UMOV UR11, 0x40000040 ;  /* 0x40000040000b7882 */ /* 0x000fe20000000000 */
[----:B------:R-:W-:Y:S01]  /*1740*/  USHF.R.U32.HI UR4, URZ, 0x4, UR4 ;  /* 0x000000043f047899 */ /* 0x000fe20008011604 */
[----:B------:R-:W-:Y:S01]  /*1750*/  STL [R1+0x11e0], R218 ;  /* 0x0011e0da01007387 */ /* 0x000fe20000100800 */
[----:B------:R-:W-:Y:S01]  /*1760*/  UMOV UR13, UR9 ;  /* 0x00000009000d7c82 */ /* 0x000fe20008000000 */
[----:B------:R-:W-:Y:S01]  /*1770*/  UMOV UR15, 0x40000040 ;  /* 0x40000040000f7882 */ /* 0x000fe20000000000 */
[----:B------:R-:W-:Y:S01]  /*1780*/  ULOP3.LUT UR5, UR4, 0x3fff, URZ, 0xc0, !UPT ;  /* 0x00003fff04057892 */ /* 0x000fe2000f8ec03f */
[----:B------:R-:W-:Y:S01]  /*1790*/  STL [R1+0xbd4], R17 ;  /* 0x000bd41101007387 */ /* 0x000fe20000100800 */
[----:B------:R-:W-:-:S02]  /*17a0*/  ULOP3.LUT UR4, UR45, 0x10000, URZ, 0xfc, !UPT ;  /* 0x000100002d047892 */ /* 0x000fc4000f8efc3f */
[----:B------:R-:W-:Y:S01]  /*17b0*/  ULOP3.LUT UR5, UR5, 0x10000, URZ, 0xfc, !UPT ;  /* 0x0001000005057892 */ /* 0x000fe2000f8efc3f */
[----:B-----5:R-:W-:Y:S01]  /*17c0*/  STL [R1+0xbd0], R16 ;  /* 0x000bd01001007387 */ /* 0x020fe20000100800 */
[----:B------:R-:W-:Y:S02]  /*17d0*/  UIMAD UR6, UR37, 0xc00, UR4 ;  /* 0x00000c00250678a4 */ /* 0x000fe4000f8e0204 */
[----:B------:R-:W-:Y:S01]  /*17e0*/  UIMAD UR7, UR37, 0xc00, UR5 ;  /* 0x00000c00250778a4 */ /* 0x000fe2000f8e0205 */
[----:B------:R-:W-:Y:S03]  /*17f0*/  STL [R1+0xbcc], R4 ;  /* 0x000bcc0401007387 */ /* 0x000fe60000100800 */
[----:B------:R-:W-:Y:S01]  /*1800*/  UIADD3 UR14, UR7, 0x600, URZ ;  /* 0x00000600070e7890 */ /* 0x000fe2000fffe03f */
[----:B------:R-:W-:Y:S01]  /*1810*/  STL [R1+0xbc8], R2 ;  /* 0x000bc80201007387 */ /* 0x000fe20000100800 */
[----:B------:R-:W-:Y:S01]  /*1820*/  UMOV UR8, UR6 ;  /* 0x0000000600087c82 */ /* 0x000fe20008000000 */
[----:B------:R-:W-:Y:S01]  /*1830*/  UMOV UR10, UR7 ;  /* 0x00000007000a7c82 */ /* 0x000fe20008000000 */
[----:B------:R-:W-:Y:S01]  /*1840*/  UMOV UR12, UR8 ;  /* 0x00000008000c7c82 */ /* 0x000fe20008000000 */
[----:B------:R-:W-:Y:S03]  /*1850*/  HGMMA.64x192x16.F32.BF16 R24, gdesc[UR8], RZ, !UPT, gsb0 ;  /* 0x02e00000081879f0 */ /* 0x000fe6000c0018ff */
[----:B------:R-:W-:-:S02]  /*1860*/  WARPGROUP.DEPBAR.LE gsb0, 0x0 ;  /* 0x00008000000079c5 */ /* 0x000fc40000010000 */
[----:B------:R-:W-:Y:S04]  /*1870*/  STL.64 [R1+0x480], R24 ;  /* 0x0004801801007387 */ /* 0x000fe80000100a00 */
        /* <DEDUP_REMOVED lines=46> */
[----:B------:R2:W-:Y:S02]  /*1b60*/  STL.64 [R1+0x5f8], R118 ;  /* 0x0005f87601007387 */ /* 0x0005e40000100a00 */
[----:B--2---:R-:W-:-:S06]  /*1b70*/  WARPGROUP.ARRIVE ;  /* 0x00000000000079c5 */ /* 0x004fcc0000000000 */
[----:B------:R-:W-:Y:S01]  /*1b80*/  HGMMA.64x192x16.F32.BF16 R32, gdesc[UR12], RZ, !UPT, gsb0 ;  /* 0x02e000000c2079f0 */ /* 0x000fe2000c0018ff */
[----:B------:R-:W-:Y:S01]  /*1b90*/  UIADD3 UR12, UR6, 0x400, URZ ;  /* 0x00000400060c7890 */ /* 0x000fe2000fffe03f */
[----:B------:R-:W-:Y:S02]  /*1ba0*/  UMOV UR13, 0x40000040 ;  /* 0x40000040000d7882 */ /* 0x000fe40000000000 */
[----:B------:R-:W-:-:S04]  /*1bb0*/  UMOV UR9, UR13 ;  /* 0x0000000d00097c82 */ /* 0x000fc80008000000 */
[----:B------:R-:W-:Y:S01]  /*1bc0*/  UMOV UR8, UR12 ;  /* 0x0000000c00087c82 */ /* 0x000fe20008000000 */
[----:B------:R-:W-:Y:S02]  /*1bd0*/  WARPGROUP.DEPBAR.LE gsb0, 0x0 ;  /* 0x00008000000079c5 */ /* 0x000fe40000010000 */
[----:B------:R-:W-:Y:S01]  /*1be0*/  STL.64 [R1+0x78], R62 ;  /* 0x0000783e01007387 */ /* 0x000fe20000100a00 */
[----:B------:R-:W-:Y:S01]  /*1bf0*/  IMAD.MOV.U32 R30, RZ, RZ, R60 ;  /* 0x000000ffff1e7224 */ /* 0x000fe200078e003c */
[----:B------:R-:W-:Y:S01]  /*1c00*/  MOV R26, R56 ;  /* 0x00000038001a7202 */ /* 0x000fe20000000f00 */
[----:B------:R-:W-:Y:S01]  /*1c10*/  IMAD.MOV.U32 R29, RZ, RZ, R61 ;  /* 0x000000ffff1d7224 */ /* 0x000fe200078e003d */
[----:B------:R-:W-:Y:S01]  /*1c20*/  STL.64 [R1+0x80], R64 ;  /* 0x0000804001007387 */ /* 0x000fe20000100a00 */
[----:B------:R-:W-:Y:S02]  /*1c30*/  IMAD.MOV.U32 R28, RZ, RZ, R58 ;  /* 0x000000ffff1c7224 */ /* 0x000fe400078e003a */
[----:B------:R-:W-:Y:S01]  /*1c40*/  IMAD.MOV.U32 R27, RZ, RZ, R59 ;  /* 0x000000ffff1b7224 */ /* 0x000fe200078e003b */
[----:B------:R-:W-:Y:S01]  /*1c50*/  STL.64 [R1+0x88], R66 ;  /* 0x0000884201007387 */ /* 0x000fe20000100a00 */
[----:B------:R-:W-:-:S02]  /*1c60*/  IMAD.MOV.U32 R25, RZ, RZ, R57 ;  /* 0x000000ffff197224 */ /* 0x000fc400078e0039 */
[----:B------:R-:W-:Y:S01]  /*1c70*/  IMAD.MOV.U32 R24, RZ, RZ, R54 ;  /* 0x000000ffff187224 */ /* 0x000fe200078e0036 */
[----:B------:R-:W-:Y:S01]  /*1c80*/  STL.64 [R1+0x90], R68 ;  /* 0x0000904401007387 */ /* 0x000fe20000100a00 */
[----:B------:R-:W-:Y:S02]  /*1c90*/  IMAD.MOV.U32 R23, RZ, RZ, R55 ;  /* 0x000000ffff177224 */ /* 0x000fe400078e0037 */
        /* <DEDUP_REMOVED lines=8> */
[----:B----4-:R-:W-:Y:S02]  /*1d20*/  IMAD.MOV.U32 R17, RZ, RZ, R49 ;  /* 0x000000ffff117224 */ /* 0x010fe400078e0031 */
        /* <DEDUP_REMOVED lines=20> */
[----:B01----:R-:W-:Y:S02]  /*1e70*/  IMAD.MOV.U32 R3, RZ, RZ, R35 ;  /* 0x000000ffff037224 */ /* 0x003fe400078e0023 */
[----:B------:R-:W-:Y:S01]  /*1e80*/  IMAD.MOV.U32 R2, RZ, RZ, R33 ;  /* 0x000000ffff027224 */ /* 0x000fe200078e0021 */
[----:B------:R-:W-:Y:S01]  /*1e90*/  STL.64 [R1+0xe8], R90 ;  /* 0x0000e85a01007387 */ /* 0x000fe20000100a00 */
[----:B------:R-:W-:-:S03]  /*1ea0*/  IMAD.MOV.U32 R0, RZ, RZ, R32 ;  /* 0x000000ffff007224 */ /* 0x000fc600078e0020 */
        /* <DEDUP_REMOVED lines=17> */
[----:B------:R0:W-:Y:S04]  /*1fc0*/  STL.64 [R1+0x178], R126 ;  /* 0x0001787e01007387 */ /* 0x0001e80000100a00 */
[----:B------:R-:W-:Y:S04]  /*1fd0*/  STL [R1+0x1488], R30 ;  /* 0x0014881e01007387 */ /* 0x000fe80000100800 */
[----:B------:R-:W-:Y:S01]  /*1fe0*/  STL.64 [R1+0x1480], R28 ;  /* 0x0014801c01007387 */ /* 0x000fe20000100a00 */
[----:B0-----:R-:W-:-:S03]  /*1ff0*/  WARPGROUP.ARRIVE ;  /* 0x00000000000079c5 */ /* 0x001fc60000000000 */
[----:B------:R-:W-:Y:S04]  /*2000*/  STL.64 [R1+0x1478], R26 ;  /* 0x0014781a01007387 */ /* 0x000fe80000100a00 */
[----:B------:R0:W-:Y:S01]  /*2010*/  STL.64 [R1+0x1470], R24 ;  /* 0x0014701801007387 */ /* 0x0001e20000100a00 */
[----:B------:R-:W-:Y:S03]  /*2020*/  HGMMA.64x192x16.F32.BF16 R120, gdesc[UR12], RZ, !UPT, gsb0 ;  /* 0x02e000000c7879f0 */ /* 0x000fe6000c0018ff */
[----:B------:R-:W-:Y:S02]  /*2030*/  WARPGROUP.DEPBAR.LE gsb0, 0x0 ;  /* 0x00008000000079c5 */ /* 0x000fe40000010000 */
[----:B0-----:R-:W-:Y:S01]  /*2040*/  WARPGROUP.ARRIVE ;  /* 0x00000000000079c5 */ /* 0x001fe20000000000 */
[----:B------:R-:W-:Y:S04]  /*2050*/  STL [R1+0x12e8], R150 ;  /* 0x0012e89601007387 */ /* 0x000fe80000100800 */
[----:B------:R-:W-:Y:S10]  /*2060*/  STL [R1+0x12e4], R151 ;  /* 0x0012e49701007387 */ /* 0x000ff40000100800 */
[----:B------:R-:W-:Y:S01]  /*2070*/  HGMMA.64x192x16.F32.BF16 R24, gdesc[UR8], RZ, !UPT, gsb0 ;  /* 0x02e00000081879f0 */ /* 0x000fe2000c0018ff */
[----:B------:R-:W-:Y:S01]  /*2080*/  UIADD3 UR8, UR6, 0x800, URZ ;  /* 0x0000080006087890 */ /* 0x000fe2000fffe03f */
[----:B------:R-:W-:Y:S01]  /*2090*/  STL [R1+0x12e0], R152 ;  /* 0x0012e09801007387 */ /* 0x000fe20000100800 */
[----:B------:R-:W-:-:S03]  /*20a0*/  UMOV UR9, 0x40000040 ;  /* 0x4000004000097882 */ /* 0x000fc60000000000 */
[----:B------:R-:W-:Y:S04]  /*20b0*/  STL [R1+0x12dc], R153 ;  /* 0x0012dc9901007387 */ /* 0x000fe80000100800 */
        /* <DEDUP_REMOVED lines=46> */
[----:B------:R-:W-:Y:S01]  /*23a0*/  STL [R1+0x1220], R200 ;  /* 0x001220c801007387 */ /* 0x000fe20000100800 */
[----:B------:R-:W-:-:S03]  /*23b0*/  WARPGROUP.DEPBAR.LE gsb0, 0x0 ;  /* 0x00008000000079c5 */ /* 0x000fc60000010000 */
[----:B------:R-:W-:Y:S01]  /*23c0*/  STL [R1+0x121c], R201 ;  /* 0x00121cc901007387 */ /* 0x000fe20000100800 */
[----:B------:R-:W-:-:S03]  /*23d0*/  IMAD.MOV.U32 R218, RZ, RZ, R116 ;  /* 0x000000ffffda7224 */ /* 0x000fc600078e0074 */
        /* <DEDUP_REMOVED lines=60> */
[----:B------:R-:W-:Y:S04]  /*27a0*/  STL [R1+0x474], R117 ;  /* 0x0004747501007387 */ /* 0x000fe80000100800 */
[----:B------:R0:W-:Y:S02]  /*27b0*/  STL.64 [R1+0x478], R118 ;  /* 0x0004787601007387 */ /* 0x0001e40000100a00 */
[----:B0-----:R-:W-:-:S06]  /*27c0*/  WARPGROUP.ARRIVE ;  /* 0x00000000000079c5 */ /* 0x001fcc0000000000 */
[----:B------:R-:W-:Y:S03]  /*27d0*/  HGMMA.64x192x16.F32.BF16 R24, gdesc[UR8], RZ, !UPT, gsb0 ;  /* 0x02e00000081879f0 */ /* 0x000fe6000c0018ff */
[----:B------:R-:W-:Y:S02]  /*27e0*/  WARPGROUP.DEPBAR.LE gsb0, 0x0 ;  /* 0x00008000000079c5 */ /* 0x000fe40000010000 */
[----:B------:R-:W-:Y:S01]  /*27f0*/  STL.64 [R1+0x180], R24 ;  /* 0x0001801801007387 */ /* 0x000fe20000100a00 */
[----:B------:R-:W-:Y:S01]  /*2800*/  IMAD.MOV.U32 R214, RZ, RZ, R118 ;  /* 0x000000ffffd67224 */ /* 0x000fe200078e0076 */
[----:B------:R-:W-:Y:S01]  /*2810*/  MOV R162, R66 ;  /* 0x0000004200a27202 */ /* 0x000fe20000000f00 */
[----:B------:R-:W-:Y:S01]  /*2820*/  IMAD.MOV.U32 R215, RZ, RZ, R119 ;  /* 0x000000ffffd77224 */ /* 0x000fe200078e0077 */
[----:B------:R-:W-:Y:S01]  /*2830*/  STL.64 [R1+0x188], R26 ;  /* 0x0001881a01007387 */ /* 0x000fe20000100a00 */
[----:B------:R-:W-:Y:S01]  /*2840*/  IMAD.MOV.U32 R212, RZ, RZ, R116 ;  /* 0x000000ffffd47224 */ /* 0x000fe200078e0074 */
[----:B------:R-:W-:Y:S01]  /*2850*/  MOV R201, R105 ;  /* 0x0000006900c97202 */ /* 0x000fe20000000f00 */
[----:B------:R-:W-:Y:S01]  /*2860*/  IMAD.MOV.U32 R213, RZ, RZ, R117 ;  /* 0x000000ffffd57224 */ /* 0x000fe200078e0075 */
[----:B------:R-:W-:Y:S01]  /*2870*/  STL.64 [R1+0x190], R28 ;  /* 0x0001901c01007387 */ /* 0x000fe20000100a00 */
[----:B------:R-:W-:-:S02]  /*2880*/  IMAD.MOV.U32 R210, RZ, RZ, R114 ;  /* 0x000000ffffd27224 */ /* 0x000fc400078e0072 */
[----:B------:R-:W-:Y:S01]  /*2890*/  IMAD.MOV.U32 R211, RZ, RZ, R115 ;  /* 0x000000ffffd37224 */ /* 0x000fe200078e0073 */
[----:B------:R0:W-:Y:S01]  /*28a0*/  STL.64 [R1+0x198], R30 ;  /* 0x0001981e01007387 */ /* 0x0001e20000100a00 */
        /* <DEDUP_REMOVED lines=35> */
[----:B0-----:R-:W2:Y:S01]  /*2ae0*/  LDL.LU R30, [R1+0x1488] ;  /* 0x00148800011e7983 */ /* 0x001ea20000300800 */
[----:B------:R-:W-:Y:S02]  /*2af0*/  IMAD.MOV.U32 R173, RZ, RZ, R77 ;  /* 0x000000ffffad7224 */ /* 0x000fe400078e004d */
[----:B------:R-:W-:Y:S01]  /*2b00*/  IMAD.MOV.U32 R174, RZ, RZ, R78 ;  /* 0x000000ffffae7224 */ /* 0x000fe200078e004e */
[----:B------:R-:W3:Y:S01]  /*2b10*/  LDL.LU.64 R28, [R1+0x1480] ;  /* 0x00148000011c7983 */ /* 0x000ee20000300a00 */
[----:B------:R-:W-:Y:S02]  /*2b20*/  IMAD.MOV.U32 R175, RZ, RZ, R79 ;  /* 0x000000ffffaf7224 */ /* 0x000fe400078e004f */
[----:B------:R-:W-:Y:S01]  /*2b30*/  IMAD.MOV.U32 R176, RZ, RZ, R80 ;  /* 0x000000ffffb07224 */ /* 0x000fe200078e0050 */
[----:B------:R-:W4:Y:S01]  /*2b40*/  LDL.LU.64 R26, [R1+0x1478] ;  /* 0x00147800011a7983 */ /* 0x000f220000300a00 */
[----:B------:R-:W-:-:S02]  /*2b50*/  IMAD.MOV.U32 R177, RZ, RZ, R81 ;  /* 0x000000ffffb17224 */ /* 0x000fc400078e0051 */
[----:B------:R-:W-:Y:S01]  /*2b60*/  IMAD.MOV.U32 R178, RZ, RZ, R82 ;  /* 0x000000ffffb27224 */ /* 0x000fe200078e0052 */
[----:B------:R-:W4:Y:S01]  /*2b70*/  LDL.LU.64 R24, [R1+0x1470] ;  /* 0x0014700001187983 */ /* 0x000f220000300a00 */
[----:B------:R-:W-:Y:S02]  /*2b80*/  IMAD.MOV.U32 R179, RZ, RZ, R83 ;  /* 0x000000ffffb37224 */ /* 0x000fe400078e0053 */
[----:B------:R-:W-:Y:S01]  /*2b90*/  IMAD.MOV.U32 R180, RZ, RZ, R84 ;  /* 0x000000ffffb47224 */ /* 0x000fe200078e0054 */
[----:B------:R2:W-:Y:S01]  /*2ba0*/  STL.64 [R1+0x1468], R214 ;  /* 0x001468d601007387 */ /* 0x0005e20000100a00 */
[----:B------:R-:W-:Y:S02]  /*2bb0*/  IMAD.MOV.U32 R181, RZ, RZ, R85 ;  /* 0x000000ffffb57224 */ /* 0x000fe400078e0055 */
[----:B------:R-:W-:Y:S01]  /*2bc0*/  IMAD.MOV.U32 R182, RZ, RZ, R86 ;  /* 0x000000ffffb67224 */ /* 0x000fe200078e0056 */
[----:B------:R0:W-:Y:S01]  /*2bd0*/  STL.64 [R1+0x1460], R212 ;  /* 0x001460d401007387 */ /* 0x0001e20000100a00 */
[----:B------:R-:W-:-:S02]  /*2be0*/  IMAD.MOV.U32 R183, RZ, RZ, R87 ;  /* 0x000000ffffb77224 */ /* 0x000fc400078e0057 */
[----:B------:R-:W-:Y:S01]  /*2bf0*/  IMAD.MOV.U32 R184, RZ, RZ, R88 ;  /* 0x000000ffffb87224 */ /* 0x000fe200078e0058 */
[----:B------:R1:W-:Y:S01]  /*2c00*/  STL.64 [R1+0x1458], R210 ;  /* 0x001458d201007387 */ /* 0x0003e20000100a00 */
[----:B------:R-:W-:Y:S02]  /*2c10*/  IMAD.MOV.U32 R185, RZ, RZ, R89 ;  /* 0x000000ffffb97224 */ /* 0x000fe400078e0059 */
[----:B------:R-:W-:Y:S01]  /*2c20*/  IMAD.MOV.U32 R186, RZ, RZ, R90 ;  /* 0x000000ffffba7224 */ /* 0x000fe200078e005a */
[----:B------:R1:W-:Y:S01]  /*2c30*/  STL.64 [R1+0x1450], R208 ;  /* 0x001450d001007387 */ /* 0x0003e20000100a00 */
[----:B------:R-:W-:Y:S02]  /*2c40*/  IMAD.MOV.U32 R187, RZ, RZ, R91 ;  /* 0x000000ffffbb7224 */ /* 0x000fe400078e005b */
[----:B------:R-:W-:Y:S02]  /*2c50*/  IMAD.MOV.U32 R188, RZ, RZ, R92 ;  /* 0x000000ffffbc7224 */ /* 0x000fe400078e005c */
[----:B------:R-:W-:-:S02]  /*2c60*/  IMAD.MOV.U32 R189, RZ, RZ, R93 ;  /* 0x000000ffffbd7224 */ /* 0x000fc400078e005d */
[----:B------:R-:W-:Y:S02]  /*2c70*/  IMAD.MOV.U32 R190, RZ, RZ, R94 ;  /* 0x000000ffffbe7224 */ /* 0x000fe400078e005e */
[----:B------:R-:W-:Y:S02]  /*2c80*/  IMAD.MOV.U32 R191, RZ, RZ, R95 ;  /* 0x000000ffffbf7224 */ /* 0x000fe400078e005f */
[----:B------:R-:W-:Y:S02]  /*2c90*/  IMAD.MOV.U32 R192, RZ, RZ, R96 ;  /* 0x000000ffffc07224 */ /* 0x000fe400078e0060 */
        /* <DEDUP_REMOVED lines=13> */
[----:B------:R-:W-:Y:S01]  /*2d70*/  IMAD.MOV.U32 R207, RZ, RZ, R111 ;  /* 0x000000ffffcf7224 */ /* 0x000fe200078e006f */
[----:B------:R-:W-:Y:S01]  /*2d80*/  UMOV UR10, UR14 ;  /* 0x0000000e000a7c82 */ /* 0x000fe20008000000 */
[----:B------:R-:W-:-:S03]  /*2d90*/  UMOV UR11, UR15 ;  /* 0x0000000f000b7c82 */ /* 0x000fc60008000000 */
        /* <DEDUP_REMOVED lines=25> */
[----:B------:R-:W-:Y:S01]  /*2f30*/  STL.64 [R1+0x1380], R156 ;  /* 0x0013809c01007387 */ /* 0x000fe20000100a00 */
[----:B--2---:R-:W-:-:S02]  /*2f40*/  IMAD.MOV.U32 R214, RZ, RZ, R30 ;  /* 0x000000ffffd67224 */ /* 0x004fc400078e001e */
[----:B---3--:R-:W-:Y:S02]  /*2f50*/  IMAD.MOV.U32 R215, RZ, RZ, R29 ;  /* 0x000000ffffd77224 */ /* 0x008fe400078e001d */
[----:B0-----:R-:W-:Y:S02]  /*2f60*/  IMAD.MOV.U32 R212, RZ, RZ, R28 ;  /* 0x000000ffffd47224 */ /* 0x001fe400078e001c */
[----:B----4-:R-:W-:Y:S02]  /*2f70*/  IMAD.MOV.U32 R213, RZ, RZ, R27 ;  /* 0x000000ffffd57224 */ /* 0x010fe400078e001b */
[----:B-1----:R-:W-:Y:S02]  /*2f80*/  IMAD.MOV.U32 R210, RZ, RZ, R26 ;  /* 0x000000ffffd27224 */ /* 0x002fe400078e001a */
[----:B------:R-:W-:Y:S02]  /*2f90*/  IMAD.MOV.U32 R211, RZ, RZ, R25 ;  /* 0x000000ffffd37224 */ /* 0x000fe400078e0019 */
[----:B------:R-:W-:-:S02]  /*2fa0*/  IMAD.MOV.U32 R208, RZ, RZ, R24 ;  /* 0x000000ffffd07224 */ /* 0x000fc400078e0018 */
[----:B------:R-:W-:-:S06]  /*2fb0*/  WARPGROUP.ARRIVE ;  /* 0x00000000000079c5 */ /* 0x000fcc0000000000 */
[----:B------:R-:W-:Y:S01]  /*2fc0*/  HGMMA.64x192x16.F32.BF16 R24, gdesc[UR8], RZ, !UPT, gsb0 ;  /* 0x02e00000081879f0 */ /* 0x000fe2000c0018ff */
        /* <DEDUP_REMOVED lines=18> */
[----:B------:R-:W-:-:S03]  /*30f0*/  WARPGROUP.DEPBAR.LE gsb0, 0x0 ;  /* 0x00008000000079c5 */ /* 0x000fc60000010000 */
        /* <DEDUP_REMOVED lines=16> */
[----:B0-----:R-:W2:Y:S04]  /*3200*/  LDL.LU.64 R88, [R1+0x480] ;  /* 0x0004800001587983 */ /* 0x001ea80000300a00 */
[----:B------:R-:W2:Y:S04]  /*3210*/  LDL.LU.64 R90, [R1+0x488] ;  /* 0x00048800015a7983 */ /* 0x000ea80000300a00 */
        /* <DEDUP_REMOVED lines=45> */
[----:B------:R-:W2:Y:S01]  /*34f0*/  LDL.LU.64 R182, [R1+0x5f8] ;  /* 0x0005f80001b67983 */ /* 0x000ea20000300a00 */
[----:B------:R-:W-:-:S02]  /*3500*/  UIADD3 UR8, UR6, 0x2, URZ ;  /* 0x0000000206087890 */ /* 0x000fc4000fffe03f */
[----:B------:R-:W-:Y:S01]  /*3510*/  UIADD3 UR10, UR7, 0x2, URZ ;  /* 0x00000002070a7890 */ /* 0x000fe2000fffe03f */
[----:B------:R-:W-:Y:S01]  /*3520*/  UMOV UR9, 0x40000040 ;  /* 0x4000004000097882 */ /* 0x000fe20000000000 */
[----:B------:R-:W-:Y:S01]  /*3530*/  UMOV UR11, 0x40000040 ;  /* 0x40000040000b7882 */ /* 0x000fe20000000000 */
        /* <DEDUP_REMOVED lines=32> */
[----:B--2---:R-:W-:-:S06]  /*3740*/  WARPGROUP.ARRIVE ;  /* 0x00000000000079c5 */ /* 0x004fcc0000000000 */
[----:B------:R-:W-:Y:S01]  /*3750*/  HGMMA.64x192x16.F32.BF16 R88, gdesc[UR8], R88, gsb0 ;  /* 0x02e00000085879f0 */ /* 0x000fe20008001858 */
        /* <DEDUP_REMOVED lines=15> */
[----:B------:R-:W-:Y:S01]  /*3850*/  IMAD.MOV.U32 R192, RZ, RZ, R8 ;  /* 0x000000ffffc07224 */ /* 0x000fe200078e0008 */
[----:B------:R-:W-:Y:S01]  /*3860*/  MOV R190, R6 ;  /* 0x0000000600be7202 */ /* 0x000fe20000000f00 */
[----:B------:R-:W-:Y:S02]  /*3870*/  IMAD.MOV.U32 R193, RZ, RZ, R7 ;  /* 0x000000ffffc17224 */ /* 0x000fe400078e0007 */
[----:B------:R-:W-:-:S02]  /*3880*/  IMAD.MOV.U32 R191, RZ, RZ, R5 ;  /* 0x000000ffffbf7224 */ /* 0x000fc400078e0005 */
[----:B------:R-:W-:Y:S02]  /*3890*/  IMAD.MOV.U32 R188, RZ, RZ, R4 ;  /* 0x000000ffffbc7224 */ /* 0x000fe400078e0004 */
[----:B------:R-:W-:Y:S02]  /*38a0*/  IMAD.MOV.U32 R189, RZ, RZ, R3 ;  /* 0x000000ffffbd7224 */ /* 0x000fe400078e0003 */
[----:B------:R-:W-:Y:S02]  /*38b0*/  IMAD.MOV.U32 R187, RZ, RZ, R2 ;  /* 0x000000ffffbb7224 */ /* 0x000fe400078e0002 */
[----:B------:R-:W-:Y:S01]  /*38c0*/  IMAD.MOV.U32 R186, RZ, RZ, R0 ;  /* 0x000000ffffba7224 */ /* 0x000fe200078e0000 */
[----:B------:R-:W-:Y:S02]  /*38d0*/  WARPGROUP.DEPBAR.LE gsb0, 0x0 ;  /* 0x00008000000079c5 */ /* 0x000fe40000010000 */
        /* <DEDUP_REMOVED lines=17> */
[----:B------:R1:W-:Y:S04]  /*39f0*/  STL.64 [R1+0x508], R122 ;  /* 0x0005087a01007387 */ /* 0x0003e80000100a00 */
[----:B------:R2:W-:Y:S04]  /*3a00*/  STL.64 [R1+0x510], R124 ;  /* 0x0005107c01007387 */ /* 0x0005e80000100a00 */
[----:B------:R3:W-:Y:S04]  /*3a10*/  STL.64 [R1+0x518], R126 ;  /* 0x0005187e01007387 */ /* 0x0007e80000100a00 */
[----:B------:R4:W-:Y:S04]  /*3a20*/  STL.64 [R1+0x520], R128 ;  /* 0x0005208001007387 */ /* 0x0009e80000100a00 */
[----:B------:R4:W-:Y:S04]  /*3a30*/  STL.64 [R1+0x528], R130 ;  /* 0x0005288201007387 */ /* 0x0009e80000100a00 */
[----:B------:R4:W-:Y:S01]  /*3a40*/  STL.64 [R1+0x530], R132 ;  /* 0x0005308401007387 */ /* 0x0009e20000100a00 */
[----:B------:R-:W-:-:S03]  /*3a50*/  IMAD.MOV.U32 R227, RZ, RZ, R150 ;  /* 0x000000ffffe37224 */ /* 0x000fc600078e0096 */
        /* <DEDUP_REMOVED lines=8> */
[----:B------:R-:W4:Y:S01]  /*3ae0*/  LDL.LU R150, [R1+0x78] ;  /* 0x0000780001967983 */ /* 0x000f220000300800 */
        /* <DEDUP_REMOVED lines=40> */
[----:B------:R-:W-:-:S03]  /*3d70*/  MOV R9, R175 ;  /* 0x000000af00097202 */ /* 0x000fc60000000f00 */
        /* <DEDUP_REMOVED lines=16> */
[----:B------:R-:W4:Y:S04]  /*3e80*/  LDL.LU R179, [R1+0xec] ;  /* 0x0000ec0001b37983 */ /* 0x000f280000300800 */
[----:B------:R-:W4:Y:S04]  /*3e90*/  LDL.LU R180, [R1+0xf0] ;  /* 0x0000f00001b47983 */ /* 0x000f280000300800 */
[----:B------:R-:W4:Y:S01]  /*3ea0*/  LDL.LU R181, [R1+0xf4] ;  /* 0x0000f40001b57983 */ /* 0x000f220000300800 */
[----:B0-----:R-:W-:-:S03]  /*3eb0*/  IMAD.MOV.U32 R120, RZ, RZ, R186 ;  /* 0x000000ffff787224 */ /* 0x001fc600078e00ba */
[----:B------:R-:W4:Y:S01]  /*3ec0*/  LDL.LU R182, [R1+0xf8] ;  /* 0x0000f80001b67983 */ /* 0x000f220000300800 */
[----:B------:R-:W-:-:S03]  /*3ed0*/  IMAD.MOV.U32 R121, RZ, RZ, R187 ;  /* 0x000000ffff797224 */ /* 0x000fc600078e00bb */
[----:B------:R-:W4:Y:S01]  /*3ee0*/  LDL.LU R183, [R1+0xfc] ;  /* 0x0000fc0001b77983 */ /* 0x000f220000300800 */
[----:B-1----:R-:W-:-:S03]  /*3ef0*/  IMAD.MOV.U32 R122, RZ, RZ, R188 ;  /* 0x000000ffff7a7224 */ /* 0x002fc600078e00bc */
[----:B------:R-:W4:Y:S01]  /*3f00*/  LDL.LU R184, [R1+0x100] ;  /* 0x0001000001b87983 */ /* 0x000f220000300800 */
[----:B------:R-:W-:-:S03]  /*3f10*/  IMAD.MOV.U32 R123, RZ, RZ, R189 ;  /* 0x000000ffff7b7224 */ /* 0x000fc600078e00bd */
[----:B------:R-:W4:Y:S01]  /*3f20*/  LDL.LU R185, [R1+0x104] ;  /* 0x0001040001b97983 */ /* 0x000f220000300800 */
[----:B--2---:R-:W-:-:S03]  /*3f30*/  IMAD.MOV.U32 R124, RZ, RZ, R190 ;  /* 0x000000ffff7c7224 */ /* 0x004fc600078e00be */
[----:B------:R-:W2:Y:S01]  /*3f40*/  LDL.LU R186, [R1+0x108] ;  /* 0x0001080001ba7983 */ /* 0x000ea20000300800 */
[----:B------:R-:W-:-:S03]  /*3f50*/  IMAD.MOV.U32 R125, RZ, RZ, R191 ;  /* 0x000000ffff7d7224 */ /* 0x000fc600078e00bf */
[----:B------:R-:W2:Y:S01]  /*3f60*/  LDL.LU R187, [R1+0x10c] ;  /* 0x00010c0001bb7983 */ /* 0x000ea20000300800 */
[----:B---3--:R-:W-:-:S03]  /*3f70*/  IMAD.MOV.U32 R126, RZ, RZ, R192 ;  /* 0x000000ffff7e7224 */ /* 0x008fc600078e00c0 */
[----:B------:R-:W2:Y:S01]  /*3f80*/  LDL.LU R188, [R1+0x110] ;  /* 0x0001100001bc7983 */ /* 0x000ea20000300800 */
[----:B------:R-:W-:-:S03]  /*3f90*/  IMAD.MOV.U32 R127, RZ, RZ, R193 ;  /* 0x000000ffff7f7224 */ /* 0x000fc600078e00c1 */
[----:B------:R-:W2:Y:S01]  /*3fa0*/  LDL.LU R189, [R1+0x114] ;  /* 0x0001140001bd7983 */ /* 0x000ea20000300800 */
[----:B----4-:R-:W-:-:S03]  /*3fb0*/  IMAD.MOV.U32 R128, RZ, RZ, R194 ;  /* 0x000000ffff807224 */ /* 0x010fc600078e00c2 */
[----:B------:R-:W2:Y:S01]  /*3fc0*/  LDL.LU R190, [R1+0x118] ;  /* 0x0001180001be7983 */ /* 0x000ea20000300800 */
[----:B------:R-:W-:-:S03]  /*3fd0*/  IMAD.MOV.U32 R129, RZ, RZ, R195 ;  /* 0x000000ffff817224 */ /* 0x000fc600078e00c3 */
        /* <DEDUP_REMOVED lines=31> */
[----:B------:R-:W-:Y:S02]  /*41d0*/  IMAD.MOV.U32 R233, RZ, RZ, R144 ;  /* 0x000000ffffe97224 */ /* 0x000fe400078e0090 */
[----:B------:R-:W-:Y:S01]  /*41e0*/  IMAD.MOV.U32 R143, RZ, RZ, R209 ;  /* 0x000000ffff8f7224 */ /* 0x000fe200078e00d1 */
[----:B------:R-:W2:Y:S01]  /*41f0*/  LDL.LU R207, [R1+0x15c] ;  /* 0x00015c0001cf7983 */ /* 0x000ea20000300800 */
[----:B------:R-:W-:Y:S02]  /*4200*/  IMAD.MOV.U32 R232, RZ, RZ, R145 ;  /* 0x000000ffffe87224 */ /* 0x000fe400078e0091 */
[----:B------:R-:W-:Y:S01]  /*4210*/  IMAD.MOV.U32 R144, RZ, RZ, R210 ;  /* 0x000000ffff907224 */ /* 0x000fe200078e00d2 */
[----:B------:R-:W2:Y:S01]  /*4220*/  LDL.LU R208, [R1+0x160] ;  /* 0x0001600001d07983 */ /* 0x000ea20000300800 */
[----:B------:R-:W-:Y:S02]  /*4230*/  IMAD.MOV.U32 R231, RZ, RZ, R146 ;  /* 0x000000ffffe77224 */ /* 0x000fe400078e0092 */
[----:B------:R-:W-:Y:S01]  /*4240*/  IMAD.MOV.U32 R145, RZ, RZ, R211 ;  /* 0x000000ffff917224 */ /* 0x000fe200078e00d3 */
[----:B------:R-:W2:Y:S01]  /*4250*/  LDL.LU R209, [R1+0x164] ;  /* 0x0001640001d17983 */ /* 0x000ea20000300800 */
[----:B------:R-:W-:-:S02]  /*4260*/  IMAD.MOV.U32 R230, RZ, RZ, R147 ;  /* 0x000000ffffe67224 */ /* 0x000fc400078e0093 */
        /* <DEDUP_REMOVED lines=8> */
[----:B------:R-:W-:-:S03]  /*42f0*/  IMAD.MOV.U32 R149, RZ, RZ, R215 ;  /* 0x000000ffff957224 */ /* 0x000fc600078e00d7 */
[----:B------:R-:W2:Y:S04]  /*4300*/  LDL.LU R213, [R1+0x174] ;  /* 0x0001740001d57983 */ /* 0x000ea80000300800 */
[----:B------:R-:W2:Y:S04]  /*4310*/  LDL.LU R214, [R1+0x178] ;  /* 0x0001780001d67983 */ /* 0x000ea80000300800 */
[----:B------:R-:W2:Y:S01]  /*4320*/  LDL.LU R215, [R1+0x17c] ;  /* 0x00017c0001d77983 */ /* 0x000ea20000300800 */
[----:B------:R-:W-:Y:S01]  /*4330*/  UIADD3 UR14, UR7, 0x602, URZ ;  /* 0x00000602070e7890 */ /* 0x000fe2000fffe03f */
[----:B------:R-:W-:Y:S01]  /*4340*/  UMOV UR12, UR8 ;  /* 0x00000008000c7c82 */ /* 0x000fe20008000000 */
[----:B------:R-:W-:Y:S01]  /*4350*/  UMOV UR13, UR9 ;  /* 0x00000009000d7c82 */ /* 0x000fe20008000000 */
[----:B------:R-:W-:Y:S01]  /*4360*/  UMOV UR15, 0x40000040 ;  /* 0x40000040000f7882 */ /* 0x000fe20000000000 */
[----:B------:R-:W3:Y:S04]  /*4370*/  LDL.LU R90, [R1+0x180] ;  /* 0x00018000015a7983 */ /* 0x000ee80000300800 */
[----:B------:R-:W4:Y:S04]  /*4380*/  LDL.LU R91, [R1+0x184] ;  /* 0x00018400015b7983 */ /* 0x000f280000300800 */
        /* <DEDUP_REMOVED lines=27> */
[----:B------:R-:W4:Y:S01]  /*4540*/  LDL.LU R119, [R1+0x1f4] ;  /* 0x0001f40001777983 */ /* 0x000f220000300800 */
[----:B--2---:R-:W-:-:S06]  /*4550*/  WARPGROUP.ARRIVE ;  /* 0x00000000000079c5 */ /* 0x004fcc0000000000 */
[----:B------:R-:W-:Y:S03]  /*4560*/  HGMMA.64x192x16.F32.BF16 R120, gdesc[UR12], R120, gsb0 ;  /* 0x02e000000c7879f0 */ /* 0x000fe60008001878 */
[----:B------:R-:W-:Y:S02]  /*4570*/  WARPGROUP.DEPBAR.LE gsb0, 0x0 ;  /* 0x00008000000079c5 */ /* 0x000fe40000010000 */
[----:B------:R-:W-:Y:S04]  /*4580*/  STL.64 [R1], R120 ;  /* 0x0000007801007387 */ /* 0x000fe80000100a00 */
        /* <DEDUP_REMOVED lines=95> */
[----:B---3--:R-:W-:Y:S01]  /*4b80*/  MOV R24, R90 ;  /* 0x0000005a00187202 */ /* 0x008fe20000000f00 */
[----:B----4-:R-:W-:-:S02]  /*4b90*/  IMAD.MOV.U32 R25, RZ, RZ, R91 ;  /* 0x000000ffff197224 */ /* 0x010fc400078e005b */
        /* <DEDUP_REMOVED lines=28> */
[----:B--2---:R-:W-:Y:S02]  /*4d60*/  IMAD.MOV.U32 R118, RZ, RZ, R214 ;  /* 0x000000ffff767224 */ /* 0x004fe400078e00d6 */
[----:B------:R-:W-:-:S02]  /*4d70*/  IMAD.MOV.U32 R116, RZ, RZ, R212 ;  /* 0x000000ffff747224 */ /* 0x000fc400078e00d4 */
[----:B------:R-:W-:Y:S02]  /*4d80*/  IMAD.MOV.U32 R114, RZ, RZ, R210 ;  /* 0x000000ffff727224 */ /* 0x000fe400078e00d2 */
[----:B------:R-:W-:Y:S02]  /*4d90*/  IMAD.MOV.U32 R112, RZ, RZ, R208 ;  /* 0x000000ffff707224 */ /* 0x000fe400078e00d0 */
[----:B------:R-:W-:Y:S02]  /*4da0*/  IMAD.MOV.U32 R110, RZ, RZ, R206 ;  /* 0x000000ffff6e7224 */ /* 0x000fe400078e00ce */
[----:B------:R-:W-:Y:S02]  /*4db0*/  IMAD.MOV.U32 R108, RZ, RZ, R204 ;  /* 0x000000ffff6c7224 */ /* 0x000fe400078e00cc */
[----:B------:R-:W-:Y:S02]  /*4dc0*/  IMAD.MOV.U32 R106, RZ, RZ, R202 ;  /* 0x000000ffff6a7224 */ /* 0x000fe400078e00ca */
[----:B------:R-:W-:Y:S01]  /*4dd0*/  IMAD.MOV.U32 R104, RZ, RZ, R200 ;  /* 0x000000ffff687224 */ /* 0x000fe200078e00c8 */
[----:B------:R-:W-:Y:S01]  /*4de0*/  MOV R102, R198 ;  /* 0x000000c600667202 */ /* 0x000fe20000000f00 */
        /* <DEDUP_REMOVED lines=20> */
[----:B------:R-:W-:Y:S01]  /*4f30*/  IMAD.MOV.U32 R62, RZ, RZ, R158 ;  /* 0x000000ffff3e7224 */ /* 0x000fe200078e009e */
[----:B------:R-:W-:Y:S01]  /*4f40*/  MOV R63, R159 ;  /* 0x0000009f003f7202 */ /* 0x000fe20000000f00 */
[----:B------:R-:W-:Y:S02]  /*4f50*/  IMAD.MOV.U32 R60, RZ, RZ, R156 ;  /* 0x000000ffff3c7224 */ /* 0x000fe400078e009c */
[----:B------:R-:W-:Y:S02]  /*4f60*/  IMAD.MOV.U32 R58, RZ, RZ, R154 ;  /* 0x000000ffff3a7224 */ /* 0x000fe400078e009a */
[----:B------:R-:W-:Y:S02]  /*4f70*/  IMAD.MOV.U32 R56, RZ, RZ, R152 ;  /* 0x000000ffff387224 */ /* 0x000fe400078e0098 */
[----:B------:R-:W-:-:S02]  /*4f80*/  IMAD.MOV.U32 R54, RZ, RZ, R150 ;  /* 0x000000ffff367224 */ /* 0x000fc400078e0096 */
[----:B------:R-:W2:Y:S01]  /*4f90*/  LDL.LU R150, [R1+0x12e8] ;  /* 0x0012e80001967983 */ /* 0x000ea20000300800 */
[----:B------:R-:W-:Y:S02]  /*4fa0*/  IMAD.MOV.U32 R55, RZ, RZ, R151 ;  /* 0x000000ffff377224 */ /* 0x000fe400078e0097 */
[----:B------:R-:W-:Y:S01]  /*4fb0*/  IMAD.MOV.U32 R57, RZ, RZ, R153 ;  /* 0x000000ffff397224 */ /* 0x000fe200078e0099 */
[----:B------:R-:W2:Y:S01]  /*4fc0*/  LDL.LU R151, [R1+0x12e4] ;  /* 0x0012e40001977983 */ /* 0x000ea20000300800 */
[----:B------:R-:W-:-:S03]  /*4fd0*/  IMAD.MOV.U32 R59, RZ, RZ, R155 ;  /* 0x000000ffff3b7224 */ /* 0x000fc600078e009b */
[----:B------:R-:W2:Y:S01]  /*4fe0*/  LDL.LU R152, [R1+0x12e0] ;  /* 0x0012e00001987983 */ /* 0x000ea20000300800 */
[----:B------:R-:W-:-:S03]  /*4ff0*/  IMAD.MOV.U32 R61, RZ, RZ, R157 ;  /* 0x000000ffff3d7224 */ /* 0x000fc600078e009d */
[----:B------:R-:W2:Y:S04]  /*5000*/  LDL.LU R153, [R1+0x12dc] ;  /* 0x0012dc0001997983 */ /* 0x000ea80000300800 */
[----:B------:R-:W2:Y:S04]  /*5010*/  LDL.LU R154, [R1+0x12d8] ;  /* 0x0012d800019a7983 */ /* 0x000ea80000300800 */
[----:B------:R-:W2:Y:S04]  /*5020*/  LDL.LU R155, [R1+0x12d4] ;  /* 0x0012d400019b7983 */ /* 0x000ea80000300800 */
[----:B------:R-:W2:Y:S01]  /*5030*/  LDL.LU R156, [R1+0x12d0] ;  /* 0x0012d000019c7983 */ /* 0x000ea20000300800 */
[----:B------:R-:W-:-:S03]  /*5040*/  IMAD.MOV.U32 R65, RZ, RZ, R161 ;  /* 0x000000ffff417224 */ /* 0x000fc600078e00a1 */
        /* <DEDUP_REMOVED lines=83> */
[----:B------:R-:W2:Y:S04]  /*5580*/  LDL.LU R214, [R1+0x11e8] ;  /* 0x0011e80001d67983 */ /* 0x000ea80000300800 */
[----:B------:R-:W2:Y:S04]  /*5590*/  LDL.LU R215, [R1+0x11e4] ;  /* 0x0011e40001d77983 */ /* 0x000ea80000300800 */
        /* <DEDUP_REMOVED lines=48> */
[----:B0-----:R-:W3:Y:S04]  /*58a0*/  LDL.LU R24, [R1+0x300] ;  /* 0x0003000001187983 */ /* 0x001ee80000300800 */
[----:B------:R-:W3:Y:S04]  /*58b0*/  LDL.LU R25, [R1+0x304] ;  /* 0x0003040001197983 */ /* 0x000ee80000300800 */
        /* <DEDUP_REMOVED lines=85> */
[----:B------:R-:W3:Y:S01]  /*5e10*/  LDL.LU R111, [R1+0x45c] ;  /* 0x00045c00016f7983 */ /* 0x000ee20000300800 */
[----:B------:R-:W-:-:S03]  /*5e20*/  IMAD.MOV.U32 R116, RZ, RZ, R218 ;  /* 0x000000ffff747224 */ /* 0x000fc600078e00da */
[----:B------:R-:W3:Y:S04]  /*5e30*/  LDL.LU R112, [R1+0x460] ;  /* 0x0004600001707983 */ /* 0x000ee80000300800 */
[----:B------:R-:W3:Y:S04]  /*5e40*/  LDL.LU R113, [R1+0x464] ;  /* 0x0004640001717983 */ /* 0x000ee80000300800 */
[----:B------:R-:W3:Y:S04]  /*5e50*/  LDL.LU R114, [R1+0x468] ;  /* 0x0004680001727983 */ /* 0x000ee80000300800 */
[----:B------:R-:W3:Y:S04]  /*5e60*/  LDL.LU R115, [R1+0x46c] ;  /* 0x00046c0001737983 */ /* 0x000ee80000300800 */
[----:B------:R-:W4:Y:S04]  /*5e70*/  LDL.LU R218, [R1+0x11e0] ;  /* 0x0011e00001da7983 */ /* 0x000f280000300800 */
[----:B------:R-:W3:Y:S04]  /*5e80*/  LDL.LU R117, [R1+0x474] ;  /* 0x0004740001757983 */ /* 0x000ee80000300800 */
[----:B------:R-:W3:Y:S04]  /*5e90*/  LDL.LU R118, [R1+0x478] ;  /* 0x0004780001767983 */ /* 0x000ee80000300800 */
[----:B------:R-:W3:Y:S01]  /*5ea0*/  LDL.LU R119, [R1+0x47c] ;  /* 0x00047c0001777983 */ /* 0x000ee20000300800 */
[----:B------:R-:W-:Y:S01]  /*5eb0*/  UIADD3 UR12, UR6, 0x402, URZ ;  /* 0x00000402060c7890 */ /* 0x000fe2000fffe03f */
[----:B--2---:R-:W-:Y:S01]  /*5ec0*/  WARPGROUP.ARRIVE ;  /* 0x00000000000079c5 */ /* 0x004fe20000000000 */
[----:B------:R-:W-:-:S07]  /*5ed0*/  UMOV UR13, 0x40000040 ;  /* 0x40000040000d7882 */ /* 0x000fce0000000000 */
[----:B------:R-:W-:Y:S01]  /*5ee0*/  HGMMA.64x192x16.F32.BF16 R120, gdesc[UR12], R120, gsb0 ;  /* 0x02e000000c7879f0 */ /* 0x000fe20008001878 */
[----:B------:R-:W-:Y:S01]  /*5ef0*/  UMOV UR8, UR12 ;  /* 0x0000000c00087c82 */ /* 0x000fe20008000000 */
[----:B------:R-:W-:Y:S01]  /*5f00*/  UMOV UR9, UR13 ;  /* 0x0000000d00097c82 */ /* 0x000fe20008000000 */
[----:B------:R-:W-:Y:S02]  /*5f10*/  WARPGROUP.DEPBAR.LE gsb0, 0x0 ;  /* 0x00008000000079c5 */ /* 0x000fe40000010000 */
[----:B---3--:R-:W-:-:S15]  /*5f20*/  WARPGROUP.ARRIVE ;  /* 0x00000000000079c5 */ /* 0x008fde0000000000 */
[----:B------:R-:W-:Y:S01]  /*5f30*/  HGMMA.64x192x16.F32.BF16 R24, gdesc[UR8], R24, gsb0 ;  /* 0x02e00000081879f0 */ /* 0x000fe20008001818 */
[----:B----4-:R-:W-:Y:S04]  /*5f40*/  STL [R1+0xed8], R218 ;  /* 0x000ed8da01007387 */ /* 0x010fe80000100800 */
        /* <DEDUP_REMOVED lines=135> */
[----:B------:R-:W-:Y:S01]  /*67c0*/  UIADD3 UR8, UR6, 0x802, URZ ;  /* 0x0000080206087890 */ /* 0x000fe2000fffe03f */
[----:B------:R-:W-:Y:S01]  /*67d0*/  UMOV UR9, 0x40000040 ;  /* 0x4000004000097882 */ /* 0x000fe20000000000 */
[----:B--2---:R-:W-:-:S07]  /*67e0*/  WARPGROUP.ARRIVE ;  /* 0x00000000000079c5 */ /* 0x004fce0000000000 */
[----:B------:R-:W-:Y:S03]  /*67f0*/  HGMMA.64x192x16.F32.BF16 R24, gdesc[UR8], R24, gsb0 ;  /* 0x02e00000081879f0 */ /* 0x000fe60008001818 */
        /* <DEDUP_REMOVED lines=151> */
[----:B------:R-:W-:Y:S01]  /*7170*/  UMOV UR10, UR14 ;  /* 0x0000000e000a7c82 */ /* 0x000fe20008000000 */
[----:B------:R-:W-:Y:S01]  /*7180*/  UMOV UR11, UR15 ;  /* 0x0000000f000b7c82 */ /* 0x000fe20008000000 */
[----:B--2---:R-:W-:-:S06]  /*7190*/  WARPGROUP.ARRIVE ;  /* 0x00000000000079c5 */ /* 0x004fcc0000000000 */
[----:B------:R-:W-:Y:S01]  /*71a0*/  HGMMA.64x192x16.F32.BF16 R24, gdesc[UR8], R24, gsb0 ;  /* 0x02e00000081879f0 */ /* 0x000fe20008001818 */
[----:B------:R-:W-:Y:S01]  /*71b0*/  IMAD.MOV.U32 R194, RZ, RZ, R235 ;  /* 0x000000ffffc27224 */ /* 0x000fe200078e00eb */
[----:B------:R-:W-:Y:S01]  /*71c0*/  MOV R214, R22 ;  /* 0x0000001600d67202 */ /* 0x000fe20000000f00 */
        /* <DEDUP_REMOVED lines=40> */
[----:B------:R-:W-:Y:S02]  /*7450*/  UIADD3 UR8, UR6, 0x4, URZ ;  /* 0x0000000406087890 */ /* 0x000fe4000fffe03f */
[----:B------:R-:W-:Y:S01]  /*7460*/  UIADD3 UR10, UR7, 0x4, URZ ;  /* 0x00000004070a7890 */ /* 0x000fe2000fffe03f */
[----:B------:R-:W-:Y:S01]  /*7470*/  UMOV UR9, 0x40000040 ;  /* 0x4000004000097882 */ /* 0x000fe20000000000 */
[----:B------:R-:W-:Y:S01]  /*7480*/  UMOV UR11, 0x40000040 ;  /* 0x40000040000b7882 */ /* 0x000fe20000000000 */
[----:B------:R-:W-:-:S02]  /*7490*/  WARPGROUP.DEPBAR.LE gsb0, 0x0 ;  /* 0x00008000000079c5 */ /* 0x000fc40000010000 */
[----:B------:R-:W-:Y:S04]  /*74a0*/  STL.64 [R1+0xda0], R118 ;  /* 0x000da07601007387 */ /* 0x000fe80000100a00 */
[----:B------:R-:W-:Y:S04]  /*74b0*/  STL.64 [R1+0xd98], R116 ;  /* 0x000d987401007387 */ /* 0x000fe80000100a00 */
[----:B------:R-:W-:Y:S04]  /*74c0*/  STL.64 [R1+0xd90], R114 ;  /* 0x000d907201007387 */ /* 0x000fe80000100a00 */
[----:B------:R-:W-:Y:S04]  /*74d0*/  STL.64 [R1+0xd88], R112 ;  /* 0x000d887001007387 */ /* 0x000fe80000100a00 */
[----:B------:R-:W-:Y:S04]  /*74e0*/  STL.64 [R1+0xd80], R110 ;  /* 0x000d806e01007387 */ /* 0x000fe80000100a00 */
[----:B------:R-:W-:Y:S04]  /*74f0*/  STL.64 [R1+0xd78], R108 ;  /* 0x000d786c01007387 */ /* 0x000fe80000100a00 */
[----:B------:R-:W-:Y:S01]  /*7500*/  STL.64 [R1+0xd70], R106 ;  /* 0x000d706a01007387 */ /* 0x000fe20000100a00 */
[----:B---3--:R-:W-:-:S03]  /*7510*/  WARPGROUP.ARRIVE ;  /* 0x00000000000079c5 */ /* 0x008fc60000000000 */
[----:B------:R-:W-:Y:S03]  /*7520*/  STL.64 [R1+0xd68], R104 ;  /* 0x000d686801007387 */ /* 0x000fe60000100a00 */
[----:B------:R-:W-:Y:S01]  /*7530*/  HGMMA.64x192x16.F32.BF16 R140, gdesc[UR8], R140, gsb0 ;  /* 0x02e00000088c79f0 */ /* 0x000fe2000800188c */
        /* <DEDUP_REMOVED lines=40> */
[----:B------:R-:W2:Y:S04]  /*77c0*/  LDL.LU.64 R4, [R1] ;  /* 0x0000000001047983 */ /* 0x000ea80000300a00 */
        /* <DEDUP_REMOVED lines=96> */
[----:B0-----:R-:W3:Y:S04]  /*7dd0*/  LDL.LU R218, [R1+0xed8] ;  /* 0x000ed80001da7983 */ /* 0x001ee80000300800 */
[----:B------:R-:W4:Y:S04]  /*7de0*/  LDL.LU.64 R214, [R1+0xed0] ;  /* 0x000ed00001d67983 */ /* 0x000f280000300a00 */
        /* <DEDUP_REMOVED lines=36> */
[----:B------:R-:W4:Y:S01]  /*8030*/  LDL.LU.64 R140, [R1+0xda8] ;  /* 0x000da800018c7983 */ /* 0x000f220000300a00 */
[----:B------:R-:W-:Y:S01]  /*8040*/  UIADD3 UR14, UR7, 0x604, URZ ;  /* 0x00000604070e7890 */ /* 0x000fe2000fffe03f */
[----:B--2---:R-:W-:Y:S01]  /*8050*/  WARPGROUP.ARRIVE ;  /* 0x00000000000079c5 */ /* 0x004fe20000000000 */
[----:B------:R-:W-:Y:S01]  /*8060*/  UMOV UR12, UR8 ;  /* 0x00000008000c7c82 */ /* 0x000fe20008000000 */
[----:B------:R-:W-:Y:S01]  /*8070*/  UMOV UR13, UR9 ;  /* 0x00000009000d7c82 */ /* 0x000fe20008000000 */
[----:B------:R-:W-:-:S05]  /*8080*/  UMOV UR15, 0x40000040 ;  /* 0x40000040000f7882 */ /* 0x000fca0000000000 */
[----:B------:R-:W-:Y:S01]  /*8090*/  HGMMA.64x192x16.F32.BF16 R4, gdesc[UR12], R4, gsb0 ;  /* 0x02e000000c0479f0 */ /* 0x000fe20008001804 */
[----:B------:R-:W-:Y:S01]  /*80a0*/  UIADD3 UR12, UR6, 0x404, URZ ;  /* 0x00000404060c7890 */ /* 0x000fe2000fffe03f */
[----:B------:R-:W-:Y:S01]  /*80b0*/  UMOV UR13, 0x40000040 ;  /* 0x40000040000d7882 */ /* 0x000fe20000000000 */
        /* <DEDUP_REMOVED lines=11> */
[----:B------:R0:W-:Y:S01]  /*8170*/  STL.64 [R1+0x50], R24 ;  /* 0x0000501801007387 */ /* 0x0001e20000100a00 */
[----:B----4-:R-:W-:-:S06]  /*8180*/  WARPGROUP.ARRIVE ;  /* 0x00000000000079c5 */ /* 0x010fcc0000000000 */
[----:B------:R-:W-:Y:S01]  /*8190*/  HGMMA.64x192x16.F32.BF16 R120, gdesc[UR12], R120, gsb0 ;  /* 0x02e000000c7879f0 */ /* 0x000fe20008001878 */
[----:B------:R1:W-:Y:S04]  /*81a0*/  STL.64 [R1+0x58], R26 ;  /* 0x0000581a01007387 */ /* 0x0003e80000100a00 */
        /* <DEDUP_REMOVED lines=26> */
[----:B------:R3:W-:Y:S04]  /*8350*/  STL [R1+0x138], R82 ;  /* 0x0001385201007387 */ /* 0x0007e80000100800 */
[----:B0-----:R-:W3:Y:S04]  /*8360*/  LDL.LU.64 R24, [R1+0x180] ;  /* 0x0001800001187983 */ /* 0x001ee80000300a00 */
[----:B-1----:R-:W3:Y:S04]  /*8370*/  LDL.LU.64 R26, [R1+0x188] ;  /* 0x00018800011a7983 */ /* 0x002ee80000300a00 */
[----:B--2---:R-:W2:Y:S04]  /*8380*/  LDL.LU.64 R28, [R1+0x190] ;  /* 0x00019000011c7983 */ /* 0x004ea80000300a00 */
[----:B----4-:R-:W2:Y:S04]  /*8390*/  LDL.LU.64 R30, [R1+0x198] ;  /* 0x00019800011e7983 */ /* 0x010ea80000300a00 */
[----:B---3--:R-:W2:Y:S04]  /*83a0*/  LDL.LU.64 R32, [R1+0x1a0] ;  /* 0x0001a00001207983 */ /* 0x008ea80000300a00 */
        /* <DEDUP_REMOVED lines=19> */
[----:B------:R-:W-:-:S03]  /*84e0*/  IMAD.MOV.U32 R216, RZ, RZ, R80 ;  /* 0x000000ffffd87224 */ /* 0x000fc600078e0050 */
        /* <DEDUP_REMOVED lines=9> */
[----:B------:R-:W-:Y:S02]  /*8580*/  IMAD.MOV.U32 R222, RZ, RZ, R86 ;  /* 0x000000ffffde7224 */ /* 0x000fe400078e0056 */
[----:B------:R-:W-:Y:S01]  /*8590*/  IMAD.MOV.U32 R223, RZ, RZ, R87 ;  /* 0x000000ffffdf7224 */ /* 0x000fe200078e0057 */
[----:B------:R-:W2:Y:S01]  /*85a0*/  LDL.LU.64 R82, [R1+0x268] ;  /* 0x0002680001527983 */ /* 0x000ea20000300a00 */
[----:B------:R-:W-:Y:S02]  /*85b0*/  IMAD.MOV.U32 R224, RZ, RZ, R88 ;  /* 0x000000ffffe07224 */ /* 0x000fe400078e0058 */
[----:B------:R-:W-:Y:S01]  /*85c0*/  IMAD.MOV.U32 R225, RZ, RZ, R89 ;  /* 0x000000ffffe17224 */ /* 0x000fe200078e0059 */
[----:B------:R-:W2:Y:S01]  /*85d0*/  LDL.LU.64 R84, [R1+0x270] ;  /* 0x0002700001547983 */ /* 0x000ea20000300a00 */
[----:B------:R-:W-:Y:S02]  /*85e0*/  IMAD.MOV.U32 R226, RZ, RZ, R90 ;  /* 0x000000ffffe27224 */ /* 0x000fe400078e005a */
[----:B------:R-:W-:Y:S01]  /*85f0*/  IMAD.MOV.U32 R227, RZ, RZ, R91 ;  /* 0x000000ffffe37224 */ /* 0x000fe200078e005b */
[----:B------:R-:W2:Y:S01]  /*8600*/  LDL.LU.64 R86, [R1+0x278] ;  /* 0x0002780001567983 */ /* 0x000ea20000300a00 */
[----:B------:R-:W-:-:S02]  /*8610*/  IMAD.MOV.U32 R228, RZ, RZ, R92 ;  /* 0x000000ffffe47224 */ /* 0x000fc400078e005c */
[----:B------:R-:W-:Y:S01]  /*8620*/  IMAD.MOV.U32 R229, RZ, RZ, R93 ;  /* 0x000000ffffe57224 */ /* 0x000fe200078e005d */
[----:B------:R-:W2:Y:S01]  /*8630*/  LDL.LU.64 R88, [R1+0x280] ;  /* 0x0002800001587983 */ /* 0x000ea20000300a00 */
[----:B------:R-:W-:Y:S02]  /*8640*/  IMAD.MOV.U32 R230, RZ, RZ, R94 ;  /* 0x000000ffffe67224 */ /* 0x000fe400078e005e */
[----:B------:R-:W-:Y:S01]  /*8650*/  IMAD.MOV.U32 R231, RZ, RZ, R95 ;  /* 0x000000ffffe77224 */ /* 0x000fe200078e005f */
[----:B------:R-:W2:Y:S01]  /*8660*/  LDL.LU.64 R90, [R1+0x288] ;  /* 0x00028800015a7983 */ /* 0x000ea20000300a00 */
[----:B------:R-:W-:Y:S01]  /*8670*/  IMAD.MOV.U32 R232, RZ, RZ, R96 ;  /* 0x000000ffffe87224 */ /* 0x000fe200078e0060 */
[----:B------:R-:W-:Y:S01]  /*8680*/  MOV R234, R98 ;  /* 0x0000006200ea7202 */ /* 0x000fe20000000f00 */
[----:B------:R-:W-:Y:S01]  /*8690*/  IMAD.MOV.U32 R233, RZ, RZ, R97 ;  /* 0x000000ffffe97224 */ /* 0x000fe200078e0061 */
[----:B------:R-:W2:Y:S01]  /*86a0*/  LDL.LU.64 R92, [R1+0x290] ;  /* 0x00029000015c7983 */ /* 0x000ea20000300a00 */
[----:B------:R-:W-:-:S03]  /*86b0*/  IMAD.MOV.U32 R235, RZ, RZ, R99 ;  /* 0x000000ffffeb7224 */ /* 0x000fc600078e0063 */
        /* <DEDUP_REMOVED lines=72> */
[----:B0-----:R-:W3:Y:S04]  /*8b40*/  LDL.LU.64 R140, [R1+0x300] ;  /* 0x00030000018c7983 */ /* 0x001ee80000300a00 */
[----:B------:R-:W3:Y:S04]  /*8b50*/  LDL.LU.64 R142, [R1+0x308] ;  /* 0x00030800018e7983 */ /* 0x000ee80000300a00 */
        /* <DEDUP_REMOVED lines=45> */
[----:B------:R-:W3:Y:S01]  /*8e30*/  LDL.LU.64 R234, [R1+0x478] ;  /* 0x0004780001ea7983 */ /* 0x000ee20000300a00 */
[----:B------:R-:W-:Y:S01]  /*8e40*/  UMOV UR8, UR12 ;  /* 0x0000000c00087c82 */ /* 0x000fe20008000000 */
[----:B------:R-:W-:Y:S01]  /*8e50*/  UMOV UR9, UR13 ;  /* 0x0000000d00097c82 */ /* 0x000fe20008000000 */
[----:B---3--:R-:W-:-:S06]  /*8e60*/  WARPGROUP.ARRIVE ;  /* 0x00000000000079c5 */ /* 0x008fcc0000000000 */
[----:B------:R-:W-:Y:S01]  /*8e70*/  HGMMA.64x192x16.F32.BF16 R140, gdesc[UR8], R140, gsb0 ;  /* 0x02e00000088c79f0 */ /* 0x000fe2000800188c */
[----:B------:R-:W-:Y:S01]  /*8e80*/  UIADD3 UR8, UR6, 0x804, URZ ;  /* 0x0000080406087890 */ /* 0x000fe2000fffe03f */
[----:B------:R-:W-:Y:S01]  /*8e90*/  UMOV UR9, 0x40000040 ;  /* 0x4000004000097882 */ /* 0x000fe20000000000 */
[----:B------:R-:W-:Y:S02]  /*8ea0*/  WARPGROUP.DEPBAR.LE gsb0, 0x0 ;  /* 0x00008000000079c5 */ /* 0x000fe40000010000 */
[----:B--2---:R-:W-:-:S15]  /*8eb0*/  WARPGROUP.ARRIVE ;  /* 0x00000000000079c5 */ /* 0x004fde0000000000 */
[----:B------:R-:W-:Y:S01]  /*8ec0*/  HGMMA.64x192x16.F32.BF16 R24, gdesc[UR8], R24, gsb0 ;  /* 0x02e00000081879f0 */ /* 0x000fe20008001818 */
[----:B------:R0:W-:Y:S04]  /*8ed0*/  STL.64 [R1+0x300], R140 ;  /* 0x0003008c01007387 */ /* 0x0001e80000100a00 */
[----:B------:R-:W-:Y:S04]  /*8ee0*/  STL.64 [R1+0x308], R142 ;  /* 0x0003088e01007387 */ /* 0x000fe80000100a00 */
        /* <DEDUP_REMOVED lines=34> */
[----:B------:R4:W-:Y:S01]  /*9110*/  STL [R1+0x420], R212 ;  /* 0x000420d401007387 */ /* 0x0009e20000100800 */
[----:B------:R-:W-:-:S02]  /*9120*/  IMAD.MOV.U32 R17, RZ, RZ, R213 ;  /* 0x000000ffff117224 */ /* 0x000fc400078e00d5 */
[----:B------:R-:W-:Y:S02]  /*9130*/  IMAD.MOV.U32 R16, RZ, RZ, R214 ;  /* 0x000000ffff107224 */ /* 0x000fe400078e00d6 */
[----:B------:R-:W-:Y:S02]  /*9140*/  IMAD.MOV.U32 R4, RZ, RZ, R215 ;  /* 0x000000ffff047224 */ /* 0x000fe400078e00d7 */
[----:B------:R-:W-:Y:S02]  /*9150*/  IMAD.MOV.U32 R2, RZ, RZ, R216 ;  /* 0x000000ffff027224 */ /* 0x000fe400078e00d8 */
[----:B------:R-:W-:Y:S02]  /*9160*/  IMAD.MOV.U32 R22, RZ, RZ, R218 ;  /* 0x000000ffff167224 */ /* 0x000fe400078e00da */
[----:B------:R-:W-:Y:S02]  /*9170*/  IMAD.MOV.U32 R23, RZ, RZ, R217 ;  /* 0x000000ffff177224 */ /* 0x000fe400078e00d9 */
[----:B------:R-:W-:Y:S01]  /*9180*/  IMAD.MOV.U32 R21, RZ, RZ, R219 ;  /* 0x000000ffff157224 */ /* 0x000fe200078e00db */
[----:B------:R-:W-:-:S02]  /*9190*/  WARPGROUP.DEPBAR.LE gsb0, 0x0 ;  /* 0x00008000000079c5 */ /* 0x000fc40000010000 */
[----:B0-----:R-:W-:Y:S02]  /*91a0*/  IMAD.MOV.U32 R141, RZ, RZ, R118 ;  /* 0x000000ffff8d7224 */ /* 0x001fe400078e0076 */
[----:B------:R-:W-:Y:S01]  /*91b0*/  IMAD.MOV.U32 R140, RZ, RZ, R119 ;  /* 0x000000ffff8c7224 */ /* 0x000fe200078e0077 */
[----:B-1----:R-:W-:Y:S01]  /*91c0*/  MOV R144, R115 ;  /* 0x0000007300907202 */ /* 0x002fe20000000f00 */
[----:B------:R-:W-:Y:S01]  /*91d0*/  IMAD.MOV.U32 R143, RZ, RZ, R116 ;  /* 0x000000ffff8f7224 */ /* 0x000fe200078e0074 */
[----:B------:R-:W4:Y:S01]  /*91e0*/  LDL.LU.64 R118, [R1+0xda0] ;  /* 0x000da00001767983 */ /* 0x000f220000300a00 */
[----:B------:R-:W-:Y:S02]  /*91f0*/  IMAD.MOV.U32 R142, RZ, RZ, R117 ;  /* 0x000000ffff8e7224 */ /* 0x000fe400078e0075 */
[----:B------:R-:W-:Y:S01]  /*9200*/  IMAD.MOV.U32 R145, RZ, RZ, R114 ;  /* 0x000000ffff917224 */ /* 0x000fe200078e0072 */
[----:B------:R-:W4:Y:S01]  /*9210*/  LDL.LU.64 R116, [R1+0xd98] ;  /* 0x000d980001747983 */ /* 0x000f220000300a00 */
[----:B--2---:R-:W-:-:S02]  /*9220*/  IMAD.MOV.U32 R147, RZ, RZ, R112 ;  /* 0x000000ffff937224 */ /* 0x004fc400078e0070 */
[----:B------:R-:W-:Y:S01]  /*9230*/  IMAD.MOV.U32 R146, RZ, RZ, R113 ;  /* 0x000000ffff927224 */ /* 0x000fe200078e0071 */
[----:B------:R-:W2:Y:S01]  /*9240*/  LDL.LU.64 R114, [R1+0xd90] ;  /* 0x000d900001727983 */ /* 0x000ea20000300a00 */
[----:B---3--:R-:W-:Y:S02]  /*9250*/  IMAD.MOV.U32 R149, RZ, RZ, R110 ;  /* 0x000000ffff957224 */ /* 0x008fe400078e006e */
[----:B------:R-:W-:Y:S01]  /*9260*/  IMAD.MOV.U32 R148, RZ, RZ, R111 ;  /* 0x000000ffff947224 */ /* 0x000fe200078e006f */
[----:B------:R-:W2:Y:S01]  /*9270*/  LDL.LU.64 R112, [R1+0xd88] ;  /* 0x000d880001707983 */ /* 0x000ea20000300a00 */
[----:B----4-:R-:W-:Y:S02]  /*9280*/  IMAD.MOV.U32 R151, RZ, RZ, R108 ;  /* 0x000000ffff977224 */ /* 0x010fe400078e006c */
        /* <DEDUP_REMOVED lines=110> */
[----:B------:R-:W-:Y:S02]  /*9970*/  IMAD.MOV.U32 R220, RZ, RZ, R39 ;  /* 0x000000ffffdc7224 */ /* 0x000fe400078e0027 */
[----:B------:R-:W-:Y:S01]  /*9980*/  IMAD.MOV.U32 R14, RZ, RZ, R224 ;  /* 0x000000ffff0e7224 */ /* 0x000fe200078e00e0 */
[----:B------:R-:W2:Y:S01]  /*9990*/  LDL.LU.64 R38, [R1+0xc60] ;  /* 0x000c600001267983 */ /* 0x000ea20000300a00 */
[----:B------:R-:W-:Y:S02]  /*99a0*/  IMAD.MOV.U32 R13, RZ, RZ, R225 ;  /* 0x000000ffff0d7224 */ /* 0x000fe400078e00e1 */
[----:B------:R-:W-:-:S02]  /*99b0*/  IMAD.MOV.U32 R223, RZ, RZ, R36 ;  /* 0x000000ffffdf7224 */ /* 0x000fc400078e0024 */
[----:B------:R-:W-:Y:S02]  /*99c0*/  IMAD.MOV.U32 R222, RZ, RZ, R37 ;  /* 0x000000ffffde7224 */ /* 0x000fe400078e0025 */
[----:B------:R-:W-:Y:S01]  /*99d0*/  IMAD.MOV.U32 R12, RZ, RZ, R226 ;  /* 0x000000ffff0c7224 */ /* 0x000fe200078e00e2 */
[----:B------:R-:W2:Y:S01]  /*99e0*/  LDL.LU.64 R36, [R1+0xc58] ;  /* 0x000c580001247983 */ /* 0x000ea20000300a00 */
[----:B------:R-:W-:Y:S02]  /*99f0*/  IMAD.MOV.U32 R11, RZ, RZ, R227 ;  /* 0x000000ffff0b7224 */ /* 0x000fe400078e00e3 */
[----:B------:R-:W-:Y:S02]  /*9a00*/  IMAD.MOV.U32 R225, RZ, RZ, R34 ;  /* 0x000000ffffe17224 */ /* 0x000fe400078e0022 */
[----:B------:R-:W-:Y:S02]  /*9a10*/  IMAD.MOV.U32 R224, RZ, RZ, R35 ;  /* 0x000000ffffe07224 */ /* 0x000fe400078e0023 */
[----:B------:R-:W-:Y:S01]  /*9a20*/  IMAD.MOV.U32 R10, RZ, RZ, R228 ;  /* 0x000000ffff0a7224 */ /* 0x000fe200078e00e4 */
[----:B------:R-:W2:Y:S01]  /*9a30*/  LDL.LU.64 R34, [R1+0xc50] ;  /* 0x000c500001227983 */ /* 0x000ea20000300a00 */
[----:B------:R-:W-:-:S02]  /*9a40*/  IMAD.MOV.U32 R9, RZ, RZ, R229 ;  /* 0x000000ffff097224 */ /* 0x000fc400078e00e5 */
[----:B------:R-:W-:Y:S02]  /*9a50*/  IMAD.MOV.U32 R227, RZ, RZ, R32 ;  /* 0x000000ffffe37224 */ /* 0x000fe400078e0020 */
[----:B------:R-:W-:Y:S02]  /*9a60*/  IMAD.MOV.U32 R226, RZ, RZ, R33 ;  /* 0x000000ffffe27224 */ /* 0x000fe400078e0021 */
[----:B------:R-:W-:Y:S01]  /*9a70*/  IMAD.MOV.U32 R8, RZ, RZ, R230 ;  /* 0x000000ffff087224 */ /* 0x000fe200078e00e6 */
[----:B------:R-:W2:Y:S01]  /*9a80*/  LDL.LU.64 R32, [R1+0xc48] ;  /* 0x000c480001207983 */ /* 0x000ea20000300a00 */
[----:B------:R-:W-:Y:S02]  /*9a90*/  IMAD.MOV.U32 R7, RZ, RZ, R231 ;  /* 0x000000ffff077224 */ /* 0x000fe400078e00e7 */
[----:B------:R-:W-:Y:S02]  /*9aa0*/  IMAD.MOV.U32 R229, RZ, RZ, R30 ;  /* 0x000000ffffe57224 */ /* 0x000fe400078e001e */
[----:B------:R-:W-:-:S02]  /*9ab0*/  IMAD.MOV.U32 R228, RZ, RZ, R31 ;  /* 0x000000ffffe47224 */ /* 0x000fc400078e001f */
        /* <DEDUP_REMOVED lines=12> */
[----:B------:R-:W-:-:S03]  /*9b80*/  IMAD.MOV.U32 R234, RZ, RZ, R25 ;  /* 0x000000ffffea7224 */ /* 0x000fc600078e0019 */
[----:B------:R-:W2:Y:S01]  /*9b90*/  LDL.LU.64 R24, [R1+0xc28] ;  /* 0x000c280001187983 */ /* 0x000ea20000300a00 */
[----:B------:R-:W-:Y:S01]  /*9ba0*/  UMOV UR10, UR14 ;  /* 0x0000000e000a7c82 */ /* 0x000fe20008000000 */
[----:B------:R-:W-:Y:S01]  /*9bb0*/  UMOV UR11, UR15 ;  /* 0x0000000f000b7c82 */ /* 0x000fe20008000000 */
[----:B--2---:R-:W-:-:S06]  /*9bc0*/  WARPGROUP.ARRIVE ;  /* 0x00000000000079c5 */ /* 0x004fcc0000000000 */
        /* <DEDUP_REMOVED lines=49> */
[----:B------:R3:W-:Y:S01]  /*9ee0*/  STL.64 [R1+0x610], R24 ;  /* 0x0006101801007387 */ /* 0x0007e20000100a00 */
[----:B0-----:R-:W-:-:S02]  /*9ef0*/  IMAD.MOV.U32 R30, RZ, RZ, R229 ;  /* 0x000000ffff1e7224 */ /* 0x001fc400078e00e5 */
[----:B-1----:R-:W-:Y:S02]  /*9f00*/  IMAD.MOV.U32 R28, RZ, RZ, R231 ;  /* 0x000000ffff1c7224 */ /* 0x002fe400078e00e7 */
[----:B--2---:R-:W-:Y:S02]  /*9f10*/  IMAD.MOV.U32 R26, RZ, RZ, R233 ;  /* 0x000000ffff1a7224 */ /* 0x004fe400078e00e9 */
[----:B---3--:R-:W-:Y:S02]  /*9f20*/  IMAD.MOV.U32 R24, RZ, RZ, R235 ;  /* 0x000000ffff187224 */ /* 0x008fe400078e00eb */
[----:B------:R-:W2:Y:S01]  /*9f30*/  LDL.LU R235, [R1+0xc20] ;  /* 0x000c200001eb7983 */ /* 0x000ea20000300800 */
[----:B------:R-:W-:Y:S02]  /*9f40*/  IMAD.MOV.U32 R25, RZ, RZ, R234 ;  /* 0x000000ffff197224 */ /* 0x000fe400078e00ea */
[----:B------:R-:W-:Y:S01]  /*9f50*/  IMAD.MOV.U32 R27, RZ, RZ, R232 ;  /* 0x000000ffff1b7224 */ /* 0x000fe200078e00e8 */
        /* <DEDUP_REMOVED lines=36> */
[----:B------:R-:W3:Y:S01]  /*a1a0*/  LDL.LU R140, [R1] ;  /* 0x00000000018c7983 */ /* 0x000ee20000300800 */
[----:B------:R-:W-:-:S03]  /*a1b0*/  IMAD.MOV.U32 R114, RZ, RZ, R145 ;  /* 0x000000ffff727224 */ /* 0x000fc600078e0091 */
[----:B------:R-:W3:Y:S01]  /*a1c0*/  LDL.LU R141, [R1+0x4] ;  /* 0x00000400018d7983 */ /* 0x000ee20000300800 */
[----:B------:R-:W-:-:S03]  /*a1d0*/  IMAD.MOV.U32 R113, RZ, RZ, R146 ;  /* 0x000000ffff717224 */ /* 0x000fc600078e0092 */
[----:B------:R-:W4:Y:S01]  /*a1e0*/  LDL.LU R142, [R1+0x8] ;  /* 0x00000800018e7983 */ /* 0x000f220000300800 */
[----:B------:R-:W-:-:S03]  /*a1f0*/  IMAD.MOV.U32 R112, RZ, RZ, R147 ;  /* 0x000000ffff707224 */ /* 0x000fc600078e0093 */
[----:B------:R-:W4:Y:S01]  /*a200*/  LDL.LU R143, [R1+0xc] ;  /* 0x00000c00018f7983 */ /* 0x000f220000300800 */
[----:B------:R-:W-:-:S03]  /*a210*/  IMAD.MOV.U32 R111, RZ, RZ, R148 ;  /* 0x000000ffff6f7224 */ /* 0x000fc600078e0094 */
[----:B------:R-:W2:Y:S01]  /*a220*/  LDL.LU R144, [R1+0x10] ;  /* 0x0000100001907983 */ /* 0x000ea20000300800 */
[----:B------:R-:W-:-:S03]  /*a230*/  IMAD.MOV.U32 R110, RZ, RZ, R149 ;  /* 0x000000ffff6e7224 */ /* 0x000fc600078e0095 */
[----:B------:R-:W2:Y:S01]  /*a240*/  LDL.LU R145, [R1+0x14] ;  /* 0x0000140001917983 */ /* 0x000ea20000300800 */
[----:B------:R-:W-:-:S03]  /*a250*/  IMAD.MOV.U32 R109, RZ, RZ, R150 ;  /* 0x000000ffff6d7224 */ /* 0x000fc600078e0096 */
[----:B------:R-:W3:Y:S01]  /*a260*/  LDL.LU R146, [R1+0x18] ;  /* 0x0000180001927983 */ /* 0x000ee20000300800 */
        /* <DEDUP_REMOVED lines=26> */
[----:B------:R-:W-:-:S03]  /*a410*/  MOV R95, R164 ;  /* 0x000000a4005f7202 */ /* 0x000fc60000000f00 */
        /* <DEDUP_REMOVED lines=75> */
[----:B------:R-:W-:-:S03]  /*a8d0*/  MOV R57, R202 ;  /* 0x000000ca00397202 */ /* 0x000fc60000000f00 */
        /* <DEDUP_REMOVED lines=26> */
[----:B------:R-:W2:Y:S04]  /*aa80*/  LDL.LU R211, [R1+0x11c] ;  /* 0x00011c0001d37983 */ /* 0x000ea80000300800 */
[----:B------:R-:W3:Y:S04]  /*aa90*/  LDL.LU R212, [R1+0x120] ;  /* 0x0001200001d47983 */ /* 0x000ee80000300800 */
[----:B------:R-:W3:Y:S04]  /*aaa0*/  LDL.LU R213, [R1+0x124] ;  /* 0x0001240001d57983 */ /* 0x000ee80000300800 */
[----:B------:R-:W4:Y:S04]  /*aab0*/  LDL.LU R214, [R1+0x128] ;  /* 0x0001280001d67983 */ /* 0x000f280000300800 */
[----:B------:R-:W4:Y:S01]  /*aac0*/  LDL.LU R215, [R1+0x12c] ;  /* 0x00012c0001d77983 */ /* 0x000f220000300800 */
[----:B------:R-:W-:-:S03]  /*aad0*/  IMAD.MOV.U32 R43, RZ, RZ, R218 ;  /* 0x000000ffff2b7224 */ /* 0x000fc600078e00da */
[----:B----4-:R-:W-:Y:S04]  /*aae0*/  STL.64 [R1+0xbc0], R214 ;  /* 0x000bc0d601007387 */ /* 0x010fe80000100a00 */
[----:B---3--:R-:W-:Y:S04]  /*aaf0*/  STL.64 [R1+0xbb8], R212 ;  /* 0x000bb8d401007387 */ /* 0x008fe80000100a00 */
[----:B--2---:R-:W-:Y:S04]  /*ab00*/  STL.64 [R1+0xbb0], R210 ;  /* 0x000bb0d201007387 */ /* 0x004fe80000100a00 */
        /* <DEDUP_REMOVED lines=45> */
[----:B------:R-:W2:Y:S04]  /*ade0*/  LDL.LU R218, [R1+0x138] ;  /* 0x0001380001da7983 */ /* 0x000ea80000300800 */
        /* <DEDUP_REMOVED lines=148> */
[----:B0-----:R-:W4:Y:S04]  /*b730*/  LDL.LU R24, [R1+0x300] ;  /* 0x0003000001187983 */ /* 0x001f280000300800 */
        /* <DEDUP_REMOVED lines=23> */
[----:B---3--:R-:W-:-:S03]  /*b8b0*/  WARPGROUP.ARRIVE ;  /* 0x00000000000079c5 */ /* 0x008fc60000000000 */
[----:B------:R-:W4:Y:S03]  /*b8c0*/  LDL.LU R48, [R1+0x360] ;  /* 0x0003600001307983 */ /* 0x000f260000300800 */
[----:B------:R-:W-:Y:S01]  /*b8d0*/  HGMMA.64x192x16.F32.BF16 R120, gdesc[UR8], R120, gsb0 ;  /* 0x02e00000087879f0 */ /* 0x000fe20008001878 */
        /* <DEDUP_REMOVED lines=52> */
[----:B------:R0:W5:Y:S04]  /*bc20*/  LDL.LU R17, [R1+0xbd4] ;  /* 0x000bd40001117983 */ /* 0x0001680000300800 */
[----:B------:R0:W5:Y:S01]  /*bc30*/  LDL.LU R16, [R1+0xbd0] ;  /* 0x000bd00001107983 */ /* 0x0001620000300800 */
[----:B------:R-:W-:-:S03]  /*bc40*/  WARPGROUP.DEPBAR.LE gsb0, 0x0 ;  /* 0x00008000000079c5 */ /* 0x000fc60000010000 */
[----:B------:R0:W5:Y:S04]  /*bc50*/  LDL.LU R4, [R1+0xbcc] ;  /* 0x000bcc0001047983 */ /* 0x0001680000300800 */
[----:B------:R0:W5:Y:S04]  /*bc60*/  LDL.LU R2, [R1+0xbc8] ;  /* 0x000bc80001027983 */ /* 0x0001680000300800 */
        /* <DEDUP_REMOVED lines=48> */
[----:B-1----:R-:W2:Y:S04]  /*bf70*/  LDL.LU.64 R214, [R1+0xbc0] ;  /* 0x000bc00001d67983 */ /* 0x002ea80000300a00 */
        /* <DEDUP_REMOVED lines=38> */
[----:B------:R-:W-:Y:S01]  /*c1e0*/  UMOV UR12, UR8 ;  /* 0x00000008000c7c82 */ /* 0x000fe20008000000 */
[----:B------:R-:W-:Y:S01]  /*c1f0*/  UMOV UR13, UR9 ;  /* 0x00000009000d7c82 */ /* 0x000fe20008000000 */
[----:B------:R-:W-:Y:S01]  /*c200*/  UMOV UR15, 0x40000040 ;  /* 0x40000040000f7882 */ /* 0x000fe20000000000 */
        /* <DEDUP_REMOVED lines=61> */
[----:B-1----:R0:W5:Y:S04]  /*c5e0*/  LDL.LU R218, [R1+0xa40] ;  /* 0x000a400001da7983 */ /* 0x0021680000300800 */
        /* <DEDUP_REMOVED lines=38> */
[----:B------:R-:W-:Y:S01]  /*c850*/  UIADD3 UR12, UR6, 0x406, URZ ;  /* 0x00000406060c7890 */ /* 0x000fe2000fffe03f */
[----:B------:R-:W-:Y:S01]  /*c860*/  UMOV UR13, 0x40000040 ;  /* 0x40000040000d7882 */ /* 0x000fe20000000000 */
        /* <DEDUP_REMOVED lines=19> */
[----:B------:R-:W-:Y:S01]  /*c9a0*/  UMOV UR8, UR12 ;  /* 0x0000000c00087c82 */ /* 0x000fe20008000000 */
[----:B------:R-:W-:Y:S01]  /*c9b0*/  UMOV UR9, UR13 ;  /* 0x0000000d00097c82 */ /* 0x000fe20008000000 */
[----:B---3--:R-:W-:-:S06]  /*c9c0*/  WARPGROUP.ARRIVE ;  /* 0x00000000000079c5 */ /* 0x008fcc0000000000 */
[----:B------:R-:W-:Y:S03]  /*c9d0*/  HGMMA.64x192x16.F32.BF16 R120, gdesc[UR12], R120, gsb0 ;  /* 0x02e000000c7879f0 */ /* 0x000fe60008001878 */
[----:B------:R-:W-:Y:S02]  /*c9e0*/  WARPGROUP.DEPBAR.LE gsb0, 0x0 ;  /* 0x00008000000079c5 */ /* 0x000fe40000010000 */
[----:B----4-:R-:W-:-:S15]  /*c9f0*/  WARPGROUP.ARRIVE ;  /* 0x00000000000079c5 */ /* 0x010fde0000000000 */
        /* <DEDUP_REMOVED lines=199> */
[----:B------:R-:W-:Y:S01]  /*d670*/  UMOV UR10, UR14 ;  /* 0x0000000e000a7c82 */ /* 0x000fe20008000000 */
[----:B------:R-:W-:Y:S01]  /*d680*/  UMOV UR11, UR15 ;  /* 0x0000000f000b7c82 */ /* 0x000fe20008000000 */
[----:B--2---:R-:W-:-:S06]  /*d690*/  WARPGROUP.ARRIVE ;  /* 0x00000000000079c5 */ /* 0x004fcc0000000000 */
[----:B------:R-:W-:Y:S03]  /*d6a0*/  HGMMA.64x192x16.F32.BF16 R24, gdesc[UR8], R24, gsb0 ;  /* 0x02e00000081879f0 */ /* 0x000fe60008001818 */
[----:B------:R-:W-:Y:S02]  /*d6b0*/  WARPGROUP.DEPBAR.LE gsb0, 0x0 ;  /* 0x00008000000079c5 */ /* 0x000fe40000010000 */
[----:B0-----:R-:W-:Y:S05]  /*d6c0*/  @!P1 BRA `(.L_x_22) ;  /* 0x000000d800c89947 */ /* 0x001fea0003800000 */
[----:B------:R-:W-:Y:S01]  /*d6d0*/  UIADD3 UR16, UR37, 0x1, URZ ;  /* 0x0000000125107890 */ /* 0x000fe2000fffe03f */
[----:B-----5:R-:W-:-:S03]  /*d6e0*/  R2UR UR7, R4 ;  /* 0x00000000040772ca */ /* 0x020fc600000e0000 */
[----:B------:R-:W-:-:S04]  /*d6f0*/  UISETP.NE.AND UP0, UPT, UR16, 0x2, UPT ;  /* 0x000000021000788c */ /* 0x000fc8000bf05270 */
[----:B------:R-:W-:Y:S02]  /*d700*/  USEL UR6, URZ, 0x1, UP0 ;  /* 0x000000013f067887 */ /* 0x000fe40008000000 */
[----:B------:R-:W-:Y:S02]  /*d710*/  USEL UR16, UR16, URZ, UP0 ;  /* 0x0000003f10107287 */ /* 0x000fe40008000000 */
[----:B------:R-:W-:-:S06]  /*d720*/  ULOP3.LUT UR6, UR36, UR6, URZ, 0x3c, !UPT ;  /* 0x0000000624067292 */ /* 0x000fcc000f8e3c3f */
[----:B------:R-:W-:Y:S01]  /*d730*/  IMAD.U32 R0, RZ, RZ, UR6 ;  /* 0x00000006ff007e24 */ /* 0x000fe2000f8e00ff */
[----:B------:R-:W-:-:S06]  /*d740*/  UMOV UR6, UR37 ;  /* 0x0000002500067c82 */ /* 0x000fcc0008000000 */
.L_x_29:
[----:B------:R-:W-:Y:S05]  /*d750*/  @!P0 BRA `(.L_x_23) ;  /* 0x0000000000048947 */ /* 0x000fea0003800000 */
[----:B------:R-:W-:Y:S01]  /*d760*/  BPT.TRAP 0x1 ;  /* 0x000000040000795c */ /* 0x000fe20000300000 */
.L_x_23:
[----:B------:R-:W-:Y:S01]  /*d770*/  ULEA UR8, UR16, UR44, 0x3 ;  /* 0x0000002c10087291 */ /* 0x000fe2000f8e183f */
[----:B------:R-:W-:-:S08]  /*d780*/  SHF.L.U32 R3, R0, 0x1f, RZ ;  /* 0x0000001f00037819 */ /* 0x000fd000000006ff */
[----:B------:R0:W1:Y:S01]  /*d790*/  SYNCS.PHASECHK.TRANS64.TRYWAIT P1, [UR8], R3 ;  /* 0x00000003ff0075a7 */ /* 0x0000620008020148 */
[----:B------:R-:W-:Y:S05]  /*d7a0*/  @!P0 BRA `(.L_x_24) ;  /* 0x0000000000048947 */ /* 0x000fea0003800000 */
[----:B------:R-:W-:Y:S01]  /*d7b0*/  BPT.TRAP 0x1 ;  /* 0x000000040000795c */ /* 0x000fe20000300000 */
.L_x_24:
[----:B-1----:R-:W-:Y:S05]  /*d7c0*/  @P1 BRA `(.L_x_25) ;  /* 0x0000000000081947 */ /* 0x002fea0003800000 */
[----:B------:R-:W1:Y:S02]  /*d7d0*/  SYNCS.PHASECHK.TRANS64.TRYWAIT P1, [UR8], R3 ;  /* 0x00000003ff0075a7 */ /* 0x000e640008020148 */
[----:B-1----:R-:W-:Y:S05]  /*d7e0*/  @!P1 BRA `(.L_x_26) ;  /* 0x0000036c00a49947 */ /* 0x002fea0003800000 */
.L_x_25:
        /* <DEDUP_REMOVED lines=48> */
[----:B--2---:R-:W2:Y:S04]  /*daf0*/  LDL.LU.64 R120, [R1+0x480] ;  /* 0x0004800001787983 */ /* 0x004ea80000300a00 */
        /* <DEDUP_REMOVED lines=47> */
[----:B------:R-:W-:-:S02]  /*ddf0*/  UIMAD UR17, UR16, 0xc00, UR4 ;  /* 0x00000c00101178a4 */ /* 0x000fc4000f8e0204 */
[----:B------:R-:W-:Y:S01]  /*de00*/  UIMAD UR18, UR16, 0xc00, UR5 ;  /* 0x00000c00101278a4 */ /* 0x000fe2000f8e0205 */
[----:B------:R-:W-:Y:S04]  /*de10*/  STL.64 [R1+0x1660], R118 ;  /* 0x0016607601007387 */ /* 0x000fe80000100a00 */
[----:B------:R-:W-:Y:S01]  /*de20*/  STL.64 [R1+0x1658], R116 ;  /* 0x0016587401007387 */ /* 0x000fe20000100a00 */
[----:B------:R-:W-:-:S03]  /*de30*/  UMOV UR8, UR17 ;  /* 0x0000001100087c82 */ /* 0x000fc60008000000 */
[----:B------:R-:W-:Y:S01]  /*de40*/  STL.64 [R1+0x1650], R114 ;  /* 0x0016507201007387 */ /* 0x000fe20000100a00 */
[----:B------:R-:W-:Y:S01]  /*de50*/  UMOV UR9, 0x40000040 ;  /* 0x4000004000097882 */ /* 0x000fe20000000000 */
[----:B------:R-:W-:Y:S02]  /*de60*/  UMOV UR10, UR18 ;  /* 0x00000012000a7c82 */ /* 0x000fe40008000000 */
[----:B------:R-:W-:Y:S01]  /*de70*/  STL.64 [R1+0x1648], R112 ;  /* 0x0016487001007387 */ /* 0x000fe20000100a00 */
[----:B------:R-:W-:-:S03]  /*de80*/  UMOV UR11, 0x40000040 ;  /* 0x40000040000b7882 */ /* 0x000fc60000000000 */
        /* <DEDUP_REMOVED lines=44> */
[----:B---3--:R-:W3:Y:S04]  /*e150*/  LDL.LU.64 R24, [R1] ;  /* 0x0000000001187983 */ /* 0x008ee80000300a00 */
        /* <DEDUP_REMOVED lines=23> */
[----:B--2---:R-:W-:-:S03]  /*e2d0*/  WARPGROUP.ARRIVE ;  /* 0x00000000000079c5 */ /* 0x004fc60000000000 */
[----:B------:R-:W3:Y:S04]  /*e2e0*/  LDL.LU.64 R72, [R1+0xc0] ;  /* 0x0000c00001487983 */ /* 0x000ee80000300a00 */
[----:B------:R-:W3:Y:S01]  /*e2f0*/  LDL.LU.64 R74, [R1+0xc8] ;  /* 0x0000c800014a7983 */ /* 0x000ee20000300a00 */
[----:B------:R-:W-:Y:S03]  /*e300*/  HGMMA.64x192x16.F32.BF16 R120, gdesc[UR8], R120, gsb0 ;  /* 0x02e00000087879f0 */ /* 0x000fe60008001878 */
        /* <DEDUP_REMOVED lines=22> */
[----:B------:R-:W-:Y:S04]  /*e470*/  STL [R1+0x11e0], R218 ;  /* 0x0011e0da01007387 */ /* 0x000fe80000100800 */
[----:B------:R-:W-:Y:S04]  /*e480*/  STL [R1+0xbd8], R17 ;  /* 0x000bd81101007387 */ /* 0x000fe80000100800 */
[----:B------:R-:W-:Y:S04]  /*e490*/  STL [R1+0xbd4], R16 ;  /* 0x000bd41001007387 */ /* 0x000fe80000100800 */
[----:B------:R-:W-:Y:S04]  /*e4a0*/  STL [R1+0xbd0], R4 ;  /* 0x000bd00401007387 */ /* 0x000fe80000100800 */
[----:B------:R-:W-:Y:S04]  /*e4b0*/  STL [R1+0xbcc], R2 ;  /* 0x000bcc0201007387 */ /* 0x000fe80000100800 */
[----:B------:R-:W-:Y:S01]  /*e4c0*/  STL [R1+0xbc8], R0 ;  /* 0x000bc80001007387 */ /* 0x000fe20000100800 */
        /* <DEDUP_REMOVED lines=98> */
[----:B---3--:R-:W-:Y:S01]  /*eaf0*/  WARPGROUP.ARRIVE ;  /* 0x00000000000079c5 */ /* 0x008fe20000000000 */
[----:B------:R-:W-:Y:S01]  /*eb00*/  UMOV UR12, UR8 ;  /* 0x00000008000c7c82 */ /* 0x000fe20008000000 */
[----:B------:R-:W-:Y:S01]  /*eb10*/  UMOV UR13, UR9 ;  /* 0x00000009000d7c82 */ /* 0x000fe20008000000 */
[----:B------:R-:W-:-:S05]  /*eb20*/  UMOV UR15, 0x40000040 ;  /* 0x40000040000f7882 */ /* 0x000fca0000000000 */
[----:B------:R-:W-:Y:S01]  /*eb30*/  HGMMA.64x192x16.F32.BF16 R24, gdesc[UR12], R24, gsb0 ;  /* 0x02e000000c1879f0 */ /* 0x000fe20008001818 */
[----:B------:R-:W-:Y:S01]  /*eb40*/  UIADD3 UR12, UR17, 0x400, URZ ;  /* 0x00000400110c7890 */ /* 0x000fe2000fffe03f */
[----:B------:R-:W-:Y:S01]  /*eb50*/  UMOV UR13, 0x40000040 ;  /* 0x40000040000d7882 */ /* 0x000fe20000000000 */
[----:B------:R-:W-:Y:S02]  /*eb60*/  WARPGROUP.DEPBAR.LE gsb0, 0x0 ;  /* 0x00008000000079c5 */ /* 0x000fe40000010000 */
[----:B------:R3:W-:Y:S01]  /*eb70*/  STL.64 [R1], R24 ;  /* 0x0000001801007387 */ /* 0x0007e20000100a00 */
[----:B------:R-:W-:Y:S01]  /*eb80*/  IMAD.MOV.U32 R235, RZ, RZ, R78 ;  /* 0x000000ffffeb7224 */ /* 0x000fe200078e004e */
[----:B------:R-:W-:Y:S01]  /*eb90*/  MOV R15, R105 ;  /* 0x00000069000f7202 */ /* 0x000fe20000000f00 */
        /* <DEDUP_REMOVED lines=53> */
[----:B-1----:R-:W-:Y:S02]  /*eef0*/  IMAD.MOV.U32 R5, RZ, RZ, R115 ;  /* 0x000000ffff057224 */ /* 0x002fe400078e0073 */
[----:B------:R-:W-:Y:S01]  /*ef00*/  IMAD.MOV.U32 R4, RZ, RZ, R116 ;  /* 0x000000ffff047224 */ /* 0x000fe200078e0074 */
[----:B------:R1:W-:Y:S01]  /*ef10*/  STL.64 [R1+0x98], R62 ;  /* 0x0000983e01007387 */ /* 0x0003e20000100a00 */
[----:B0-----:R-:W-:-:S02]  /*ef20*/  IMAD.MOV.U32 R3, RZ, RZ, R117 ;  /* 0x000000ffff037224 */ /* 0x001fc400078e0075 */
[----:B------:R-:W-:Y:S01]  /*ef30*/  IMAD.MOV.U32 R2, RZ, RZ, R118 ;  /* 0x000000ffff027224 */ /* 0x000fe200078e0076 */
[----:B------:R0:W-:Y:S01]  /*ef40*/  STL.64 [R1+0xa0], R64 ;  /* 0x0000a04001007387 */ /* 0x0001e20000100a00 */
[----:B------:R-:W-:-:S03]  /*ef50*/  IMAD.MOV.U32 R0, RZ, RZ, R119 ;  /* 0x000000ffff007224 */ /* 0x000fc600078e0077 */
[----:B------:R0:W-:Y:S04]  /*ef60*/  STL.64 [R1+0xa8], R66 ;  /* 0x0000a84201007387 */ /* 0x0001e80000100a00 */
[----:B------:R0:W-:Y:S01]  /*ef70*/  STL.64 [R1+0xb0], R68 ;  /* 0x0000b04401007387 */ /* 0x0001e20000100a00 */
[----:B--2---:R-:W-:-:S03]  /*ef80*/  WARPGROUP.ARRIVE ;  /* 0x00000000000079c5 */ /* 0x004fc60000000000 */
[----:B------:R2:W-:Y:S03]  /*ef90*/  STL.64 [R1+0xb8], R70 ;  /* 0x0000b84601007387 */ /* 0x0005e60000100a00 */
[----:B------:R-:W-:Y:S01]  /*efa0*/  HGMMA.64x192x16.F32.BF16 R120, gdesc[UR12], R120, gsb0 ;  /* 0x02e000000c7879f0 */ /* 0x000fe20008001878 */
[----:B------:R2:W-:Y:S04]  /*efb0*/  STL.64 [R1+0xc0], R72 ;  /* 0x0000c04801007387 */ /* 0x0005e80000100a00 */
[----:B------:R2:W-:Y:S04]  /*efc0*/  STL.64 [R1+0xc8], R74 ;  /* 0x0000c84a01007387 */ /* 0x0005e80000100a00 */
[----:B------:R2:W-:Y:S04]  /*efd0*/  STL.64 [R1+0xd0], R76 ;  /* 0x0000d04c01007387 */ /* 0x0005e80000100a00 */
[----:B---3--:R-:W3:Y:S04]  /*efe0*/  LDL.LU.64 R24, [R1+0x180] ;  /* 0x0001800001187983 */ /* 0x008ee80000300a00 */
[----:B----4-:R-:W3:Y:S04]  /*eff0*/  LDL.LU.64 R26, [R1+0x188] ;  /* 0x00018800011a7983 */ /* 0x010ee80000300a00 */
        /* <DEDUP_REMOVED lines=17> */
[----:B-1----:R-:W3:Y:S04]  /*f110*/  LDL.LU.64 R62, [R1+0x218] ;  /* 0x00021800013e7983 */ /* 0x002ee80000300a00 */
[----:B0-----:R-:W3:Y:S04]  /*f120*/  LDL.LU.64 R64, [R1+0x220] ;  /* 0x0002200001407983 */ /* 0x001ee80000300a00 */
[----:B------:R-:W3:Y:S04]  /*f130*/  LDL.LU.64 R66, [R1+0x228] ;  /* 0x0002280001427983 */ /* 0x000ee80000300a00 */
[----:B------:R-:W3:Y:S04]  /*f140*/  LDL.LU.64 R68, [R1+0x230] ;  /* 0x0002300001447983 */ /* 0x000ee80000300a00 */
[----:B--2---:R-:W3:Y:S04]  /*f150*/  LDL.LU.64 R70, [R1+0x238] ;  /* 0x0002380001467983 */ /* 0x004ee80000300a00 */
        /* <DEDUP_REMOVED lines=23> */
[----:B------:R-:W-:-:S03]  /*f2d0*/  WARPGROUP.DEPBAR.LE gsb0, 0x0 ;  /* 0x00008000000079c5 */ /* 0x000fc60000010000 */
[----:B------:R-:W3:Y:S04]  /*f2e0*/  LDL.LU.64 R118, [R1+0x2f8] ;  /* 0x0002f80001767983 */ /* 0x000ee80000300a00 */
[----:B------:R-:W-:Y:S04]  /*f2f0*/  STL [R1+0x1360], R120 ;  /* 0x0013607801007387 */ /* 0x000fe80000100800 */
[----:B------:R0:W-:Y:S04]  /*f300*/  STL [R1+0x135c], R121 ;  /* 0x00135c7901007387 */ /* 0x0001e80000100800 */
        /* <DEDUP_REMOVED lines=94> */
[----:B0-----:R-:W3:Y:S04]  /*f8f0*/  LDL.LU.64 R120, [R1+0x300] ;  /* 0x0003000001787983 */ /* 0x001ee80000300a00 */
[----:B-1----:R-:W3:Y:S04]  /*f900*/  LDL.LU.64 R122, [R1+0x308] ;  /* 0x00030800017a7983 */ /* 0x002ee80000300a00 */
[----:B--2---:R-:W2:Y:S04]  /*f910*/  LDL.LU.64 R124, [R1+0x310] ;  /* 0x00031000017c7983 */ /* 0x004ea80000300a00 */
[----:B----4-:R-:W2:Y:S04]  /*f920*/  LDL.LU.64 R126, [R1+0x318] ;  /* 0x00031800017e7983 */ /* 0x010ea80000300a00 */
        /* <DEDUP_REMOVED lines=47> */
[----:B------:R-:W-:Y:S01]  /*fc20*/  HGMMA.64x192x16.F32.BF16 R120, gdesc[UR8], R120, gsb0 ;  /* 0x02e00000087879f0 */ /* 0x000fe20008001878 */
[----:B------:R-:W-:Y:S01]  /*fc30*/  UIADD3 UR8, UR17, 0x800, URZ ;  /* 0x0000080011087890 */ /* 0x000fe2000fffe03f */
[----:B------:R-:W-:Y:S01]  /*fc40*/  UMOV UR9, 0x40000040 ;  /* 0x4000004000097882 */ /* 0x000fe20000000000 */
[----:B------:R-:W-:Y:S02]  /*fc50*/  WARPGROUP.DEPBAR.LE gsb0, 0x0 ;  /* 0x00008000000079c5 */ /* 0x000fe40000010000 */
[----:B------:R-:W-:Y:S01]  /*fc60*/  WARPGROUP.ARRIVE ;  /* 0x00000000000079c5 */ /* 0x000fe20000000000 */
[----:B------:R-:W-:Y:S01]  /*fc70*/  STL.64 [R1+0x300], R120 ;  /* 0x0003007801007387 */ /* 0x000fe20000100a00 */
[----:B------:R-:W-:-:S03]  /*fc80*/  IMAD.MOV.U32 R218, RZ, RZ, R212 ;  /* 0x000000ffffda7224 */ /* 0x000fc600078e00d4 */
[----:B------:R-:W-:Y:S10]  /*fc90*/  STL.64 [R1+0x308], R122 ;  /* 0x0003087a01007387 */ /* 0x000ff40000100a00 */
        /* <DEDUP_REMOVED lines=46> */
[----:B------:R0:W-:Y:S01]  /*ff80*/  STL.64 [R1+0x478], R214 ;  /* 0x000478d601007387 */ /* 0x0001e20000100a00 */
[----:B------:R-:W-:-:S02]  /*ff90*/  WARPGROUP.DEPBAR.LE gsb0, 0x0 ;  /* 0x00008000000079c5 */ /* 0x000fc40000010000 */
[----:B0-----:R-:W-:Y:S01]  /*ffa0*/  IMAD.MOV.U32 R214, RZ, RZ, R118 ;  /* 0x000000ffffd67224 */ /* 0x001fe200078e0076 */
[----:B------:R-:W-:Y:S01]  /*ffb0*/  MOV R180, R84 ;  /* 0x0000005400b47202 */ /* 0x000fe20000000f00 */
[----:B------:R-:W-:Y:S01]  /*ffc0*/  IMAD.MOV.U32 R215, RZ, RZ, R119 ;  /* 0x000000ffffd77224 */ /* 0x000fe200078e0077 */
[----:B------:R-:W-:Y:S01]  /*ffd0*/  MOV R142, R46 ;  /* 0x0000002e008e7202 */ /* 0x000fe20000000f00 */
        /* <DEDUP_REMOVED lines=137> */
[----:B------:R-:W-:-:S03]  /*10870*/  IMAD.MOV.U32 R121, RZ, RZ, R25 ;  /* 0x000000ffff797224 */ /* 0x000fc600078e0019 */
[----:B------:R-:W2:Y:S04]  /*10880*/  LDL.LU.64 R26, [R1+0x14f0] ;  /* 0x0014f000011a7983 */ /* 0x000ea80000300a00 */
[----:B------:R-:W2:Y:S04]  /*10890*/  LDL.LU.64 R24, [R1+0x14e8] ;  /* 0x0014e80001187983 */ /* 0x000ea80000300a00 */
        /* <DEDUP_REMOVED lines=96> */
[----:B--2---:R-:W-:Y:S01]  /*10ea0*/  WARPGROUP.ARRIVE ;  /* 0x00000000000079c5 */ /* 0x004fe20000000000 */
[----:B------:R-:W-:Y:S01]  /*10eb0*/  UMOV UR10, UR14 ;  /* 0x0000000e000a7c82 */ /* 0x000fe20008000000 */
[----:B------:R-:W-:-:S04]  /*10ec0*/  UMOV UR11, UR15 ;  /* 0x0000000f000b7c82 */ /* 0x000fc80008000000 */
[----:B------:R-:W-:Y:S01]  /*10ed0*/  HGMMA.64x192x16.F32.BF16 R24, gdesc[UR8], R24, gsb0 ;  /* 0x02e00000081879f0 */ /* 0x000fe20008001818 */
[----:B------:R-:W-:Y:S02]  /*10ee0*/  UIADD3 UR8, UR17, 0x2, URZ ;  /* 0x0000000211087890 */ /* 0x000fe4000fffe03f */
[----:B------:R-:W-:Y:S01]  /*10ef0*/  UIADD3 UR10, UR18, 0x2, URZ ;  /* 0x00000002120a7890 */ /* 0x000fe2000fffe03f */
[----:B------:R-:W-:Y:S01]  /*10f00*/  UMOV UR9, 0x40000040 ;  /* 0x4000004000097882 */ /* 0x000fe20000000000 */
[----:B------:R-:W-:Y:S01]  /*10f10*/  UMOV UR11, 0x40000040 ;  /* 0x40000040000b7882 */ /* 0x000fe20000000000 */
        /* <DEDUP_REMOVED lines=49> */
[----:B0-----:R-:W2:Y:S04]  /*11230*/  LDL.LU R24, [R1] ;  /* 0x0000000001187983 */ /* 0x001ea80000300800 */
[----:B------:R-:W2:Y:S04]  /*11240*/  LDL.LU R25, [R1+0x4] ;  /* 0x0000040001197983 */ /* 0x000ea80000300800 */
        /* <DEDUP_REMOVED lines=20> */
[----:B------:R-:W2:Y:S01]  /*11390*/  LDL.LU R46, [R1+0x58] ;  /* 0x00005800012e7983 */ /* 0x000ea20000300800 */
[----:B---3--:R-:W-:-:S03]  /*113a0*/  WARPGROUP.ARRIVE ;  /* 0x00000000000079c5 */ /* 0x008fc60000000000 */
[----:B------:R-:W2:Y:S03]  /*113b0*/  LDL.LU R47, [R1+0x5c] ;  /* 0x00005c00012f7983 */ /* 0x000ea60000300800 */
[----:B------:R-:W-:Y:S01]  /*113c0*/  HGMMA.64x192x16.F32.BF16 R120, gdesc[UR8], R120, gsb0 ;  /* 0x02e00000087879f0 */ /* 0x000fe20008001878 */
        /* <DEDUP_REMOVED lines=77> */
[----:B------:R-:W-:-:S03]  /*118a0*/  IMAD.MOV.U32 R2, RZ, RZ, R214 ;  /* 0x000000ffff027224 */ /* 0x000fc600078e00d6 */
[----:B------:R-:W-:Y:S01]  /*118b0*/  STL.64 [R1+0x538], R166 ;  /* 0x000538a601007387 */ /* 0x000fe20000100a00 */
[----:B------:R-:W-:-:S03]  /*118c0*/  IMAD.MOV.U32 R0, RZ, RZ, R215 ;  /* 0x000000ffff007224 */ /* 0x000fc600078e00d7 */
[----:B------:R-:W-:Y:S01]  /*118d0*/  STL.64 [R1+0x540], R168 ;  /* 0x000540a801007387 */ /* 0x000fe20000100a00 */
[----:B------:R-:W-:-:S03]  /*118e0*/  IMAD.MOV.U32 R4, RZ, RZ, R212 ;  /* 0x000000ffff047224 */ /* 0x000fc600078e00d4 */
[----:B------:R-:W-:Y:S01]  /*118f0*/  STL.64 [R1+0x548], R170 ;  /* 0x000548aa01007387 */ /* 0x000fe20000100a00 */
[----:B------:R-:W-:Y:S01]  /*11900*/  IMAD.MOV.U32 R3, RZ, RZ, R213 ;  /* 0x000000ffff037224 */ /* 0x000fe200078e00d5 */
[----:B------:R-:W-:Y:S02]  /*11910*/  MOV R6, R210 ;  /* 0x000000d200067202 */ /* 0x000fe40000000f00 */
[----:B------:R0:W-:Y:S01]  /*11920*/  STL.64 [R1+0x550], R172 ;  /* 0x000550ac01007387 */ /* 0x0001e20000100a00 */
[----:B------:R-:W-:-:S03]  /*11930*/  IMAD.MOV.U32 R5, RZ, RZ, R211 ;  /* 0x000000ffff057224 */ /* 0x000fc600078e00d3 */
[----:B------:R-:W3:Y:S01]  /*11940*/  LDL.LU.64 R214, [R1+0x14e0] ;  /* 0x0014e00001d67983 */ /* 0x000ee20000300a00 */
[----:B------:R-:W-:Y:S02]  /*11950*/  IMAD.MOV.U32 R8, RZ, RZ, R208 ;  /* 0x000000ffff087224 */ /* 0x000fe400078e00d0 */
[----:B------:R-:W-:Y:S01]  /*11960*/  IMAD.MOV.U32 R7, RZ, RZ, R209 ;  /* 0x000000ffff077224 */ /* 0x000fe200078e00d1 */
[----:B------:R-:W4:Y:S01]  /*11970*/  LDL.LU.64 R212, [R1+0x14d8] ;  /* 0x0014d80001d47983 */ /* 0x000f220000300a00 */
        /* <DEDUP_REMOVED lines=8> */
[----:B------:R-:W3:Y:S01]  /*11a00*/  LDL.LU.64 R206, [R1+0x14c0] ;  /* 0x0014c00001ce7983 */ /* 0x000ee20000300a00 */
[----:B------:R-:W-:Y:S02]  /*11a10*/  IMAD.MOV.U32 R16, RZ, RZ, R200 ;  /* 0x000000ffff107224 */ /* 0x000fe400078e00c8 */
[----:B------:R-:W-:Y:S01]  /*11a20*/  IMAD.MOV.U32 R15, RZ, RZ, R201 ;  /* 0x000000ffff0f7224 */ /* 0x000fe200078e00c9 */
[----:B------:R-:W4:Y:S01]  /*11a30*/  LDL.LU.64 R204, [R1+0x14b8] ;  /* 0x0014b80001cc7983 */ /* 0x000f220000300a00 */
[----:B------:R-:W-:Y:S02]  /*11a40*/  IMAD.MOV.U32 R18, RZ, RZ, R198 ;  /* 0x000000ffff127224 */ /* 0x000fe400078e00c6 */
[----:B------:R-:W-:Y:S01]  /*11a50*/  IMAD.MOV.U32 R17, RZ, RZ, R199 ;  /* 0x000000ffff117224 */ /* 0x000fe200078e00c7 */
[----:B------:R-:W3:Y:S01]  /*11a60*/  LDL.LU.64 R202, [R1+0x14b0] ;  /* 0x0014b00001ca7983 */ /* 0x000ee20000300a00 */
[----:B------:R-:W-:-:S02]  /*11a70*/  IMAD.MOV.U32 R20, RZ, RZ, R196 ;  /* 0x000000ffff147224 */ /* 0x000fc400078e00c4 */
        /* <DEDUP_REMOVED lines=15> */
[----:B------:R-:W-:Y:S02]  /*11b70*/  IMAD.MOV.U32 R219, RZ, RZ, R190 ;  /* 0x000000ffffdb7224 */ /* 0x000fe400078e00be */
[----:B------:R-:W-:-:S02]  /*11b80*/  IMAD.MOV.U32 R217, RZ, RZ, R191 ;  /* 0x000000ffffd97224 */ /* 0x000fc400078e00bf */
[----:B------:R-:W-:Y:S01]  /*11b90*/  IMAD.MOV.U32 R90, RZ, RZ, R223 ;  /* 0x000000ffff5a7224 */ /* 0x000fe200078e00df */
[----:B------:R-:W3:Y:S01]  /*11ba0*/  LDL.LU.64 R190, [R1+0x1480] ;  /* 0x0014800001be7983 */ /* 0x000ee20000300a00 */
[----:B------:R-:W-:Y:S02]  /*11bb0*/  IMAD.MOV.U32 R91, RZ, RZ, R222 ;  /* 0x000000ffff5b7224 */ /* 0x000fe400078e00de */
[----:B------:R-:W-:Y:S02]  /*11bc0*/  IMAD.MOV.U32 R221, RZ, RZ, R188 ;  /* 0x000000ffffdd7224 */ /* 0x000fe400078e00bc */
[----:B------:R-:W-:Y:S02]  /*11bd0*/  IMAD.MOV.U32 R220, RZ, RZ, R189 ;  /* 0x000000ffffdc7224 */ /* 0x000fe400078e00bd */
[----:B------:R-:W-:Y:S01]  /*11be0*/  IMAD.MOV.U32 R88, RZ, RZ, R225 ;  /* 0x000000ffff587224 */ /* 0x000fe200078e00e1 */
[----:B------:R-:W4:Y:S01]  /*11bf0*/  LDL.LU.64 R188, [R1+0x1478] ;  /* 0x0014780001bc7983 */ /* 0x000f220000300a00 */
[----:B------:R-:W-:-:S02]  /*11c00*/  IMAD.MOV.U32 R89, RZ, RZ, R224 ;  /* 0x000000ffff597224 */ /* 0x000fc400078e00e0 */
[----:B------:R-:W-:Y:S02]  /*11c10*/  IMAD.MOV.U32 R223, RZ, RZ, R186 ;  /* 0x000000ffffdf7224 */ /* 0x000fe400078e00ba */
[----:B------:R-:W-:Y:S02]  /*11c20*/  IMAD.MOV.U32 R222, RZ, RZ, R187 ;  /* 0x000000ffffde7224 */ /* 0x000fe400078e00bb */
[----:B------:R-:W-:Y:S01]  /*11c30*/  IMAD.MOV.U32 R86, RZ, RZ, R227 ;  /* 0x000000ffff567224 */ /* 0x000fe200078e00e3 */
[----:B------:R-:W3:Y:S01]  /*11c40*/  LDL.LU.64 R186, [R1+0x1470] ;  /* 0x0014700001ba7983 */ /* 0x000ee20000300a00 */
[----:B------:R-:W-:Y:S02]  /*11c50*/  IMAD.MOV.U32 R87, RZ, RZ, R226 ;  /* 0x000000ffff577224 */ /* 0x000fe400078e00e2 */
[----:B------:R-:W-:Y:S02]  /*11c60*/  IMAD.MOV.U32 R225, RZ, RZ, R184 ;  /* 0x000000ffffe17224 */ /* 0x000fe400078e00b8 */
[----:B------:R-:W-:-:S02]  /*11c70*/  IMAD.MOV.U32 R224, RZ, RZ, R185 ;  /* 0x000000ffffe07224 */ /* 0x000fc400078e00b9 */
[----:B------:R-:W-:Y:S01]  /*11c80*/  IMAD.MOV.U32 R84, RZ, RZ, R229 ;  /* 0x000000ffff547224 */ /* 0x000fe200078e00e5 */
[----:B------:R-:W4:Y:S01]  /*11c90*/  LDL.LU.64 R184, [R1+0x1468] ;  /* 0x0014680001b87983 */ /* 0x000f220000300a00 */
[----:B------:R-:W-:Y:S02]  /*11ca0*/  IMAD.MOV.U32 R85, RZ, RZ, R228 ;  /* 0x000000ffff557224 */ /* 0x000fe400078e00e4 */
[----:B------:R-:W-:Y:S02]  /*11cb0*/  IMAD.MOV.U32 R227, RZ, RZ, R182 ;  /* 0x000000ffffe37224 */ /* 0x000fe400078e00b6 */
[----:B------:R-:W-:Y:S01]  /*11cc0*/  IMAD.MOV.U32 R226, RZ, RZ, R183 ;  /* 0x000000ffffe27224 */ /* 0x000fe200078e00b7 */
[----:B------:R-:W-:Y:S01]  /*11cd0*/  MOV R80, R233 ;  /* 0x000000e900507202 */ /* 0x000fe20000000f00 */
[----:B------:R-:W-:Y:S01]  /*11ce0*/  IMAD.MOV.U32 R82, RZ, RZ, R231 ;  /* 0x000000ffff527224 */ /* 0x000fe200078e00e7 */
[----:B------:R-:W3:Y:S01]  /*11cf0*/  LDL.LU.64 R182, [R1+0x1460] ;  /* 0x0014600001b67983 */ /* 0x000ee20000300a00 */
[----:B------:R-:W-:-:S02]  /*11d00*/  IMAD.MOV.U32 R83, RZ, RZ, R230 ;  /* 0x000000ffff537224 */ /* 0x000fc400078e00e6 */
[----:B------:R-:W-:Y:S02]  /*11d10*/  IMAD.MOV.U32 R229, RZ, RZ, R180 ;  /* 0x000000ffffe57224 */ /* 0x000fe400078e00b4 */
[----:B------:R-:W-:Y:S02]  /*11d20*/  IMAD.MOV.U32 R228, RZ, RZ, R181 ;  /* 0x000000ffffe47224 */ /* 0x000fe400078e00b5 */
[----:B------:R-:W-:Y:S01]  /*11d30*/  IMAD.MOV.U32 R81, RZ, RZ, R232 ;  /* 0x000000ffff517224 */ /* 0x000fe200078e00e8 */
[----:B------:R-:W4:Y:S01]  /*11d40*/  LDL.LU.64 R180, [R1+0x1458] ;  /* 0x0014580001b47983 */ /* 0x000f220000300a00 */
[----:B------:R-:W-:Y:S02]  /*11d50*/  IMAD.MOV.U32 R231, RZ, RZ, R178 ;  /* 0x000000ffffe77224 */ /* 0x000fe400078e00b2 */
[----:B------:R-:W-:Y:S02]  /*11d60*/  IMAD.MOV.U32 R230, RZ, RZ, R179 ;  /* 0x000000ffffe67224 */ /* 0x000fe400078e00b3 */
[----:B------:R-:W-:Y:S01]  /*11d70*/  IMAD.MOV.U32 R78, RZ, RZ, R235 ;  /* 0x000000ffff4e7224 */ /* 0x000fe200078e00eb */
[----:B------:R-:W3:Y:S01]  /*11d80*/  LDL.LU.64 R178, [R1+0x1450] ;  /* 0x0014500001b27983 */ /* 0x000ee20000300a00 */
[----:B------:R-:W-:-:S02]  /*11d90*/  IMAD.MOV.U32 R79, RZ, RZ, R234 ;  /* 0x000000ffff4f7224 */ /* 0x000fc400078e00ea */
[----:B------:R-:W-:Y:S02]  /*11da0*/  IMAD.MOV.U32 R233, RZ, RZ, R176 ;  /* 0x000000ffffe97224 */ /* 0x000fe400078e00b0 */
[----:B------:R-:W-:Y:S02]  /*11db0*/  IMAD.MOV.U32 R232, RZ, RZ, R177 ;  /* 0x000000ffffe87224 */ /* 0x000fe400078e00b1 */
[----:B------:R-:W-:Y:S01]  /*11dc0*/  IMAD.MOV.U32 R235, RZ, RZ, R174 ;  /* 0x000000ffffeb7224 */ /* 0x000fe200078e00ae */
[----:B------:R-:W4:Y:S01]  /*11dd0*/  LDL.LU.64 R176, [R1+0x1448] ;  /* 0x0014480001b07983 */ /* 0x000f220000300a00 */
[----:B------:R-:W-:-:S03]  /*11de0*/  IMAD.MOV.U32 R234, RZ, RZ, R175 ;  /* 0x000000ffffea7224 */ /* 0x000fc600078e00af */
[----:B------:R-:W3:Y:S04]  /*11df0*/  LDL.LU.64 R174, [R1+0x1440] ;  /* 0x0014400001ae7983 */ /* 0x000ee80000300a00 */
[----:B0-----:R-:W4:Y:S04]  /*11e00*/  LDL.LU.64 R172, [R1+0x1438] ;  /* 0x0014380001ac7983 */ /* 0x001f280000300a00 */
[----:B------:R-:W3:Y:S04]  /*11e10*/  LDL.LU.64 R170, [R1+0x1430] ;  /* 0x0014300001aa7983 */ /* 0x000ee80000300a00 */
[----:B------:R-:W4:Y:S04]  /*11e20*/  LDL.LU.64 R168, [R1+0x1428] ;  /* 0x0014280001a87983 */ /* 0x000f280000300a00 */
        /* <DEDUP_REMOVED lines=23> */
[----:B------:R-:W4:Y:S01]  /*11fa0*/  LDL.LU.64 R120, [R1+0x1368] ;  /* 0x0013680001787983 */ /* 0x000f220000300a00 */
[----:B------:R-:W-:Y:S01]  /*11fb0*/  UIADD3 UR14, UR18, 0x602, URZ ;  /* 0x00000602120e7890 */ /* 0x000fe2000fffe03f */
[----:B--2---:R-:W-:Y:S01]  /*11fc0*/  WARPGROUP.ARRIVE ;  /* 0x00000000000079c5 */ /* 0x004fe20000000000 */
[----:B------:R-:W-:Y:S01]  /*11fd0*/  UMOV UR12, UR8 ;  /* 0x00000008000c7c82 */ /* 0x000fe20008000000 */
[----:B------:R-:W-:Y:S01]  /*11fe0*/  UMOV UR13, UR9 ;  /* 0x00000009000d7c82 */ /* 0x000fe20008000000 */
[----:B------:R-:W-:-:S05]  /*11ff0*/  UMOV UR15, 0x40000040 ;  /* 0x40000040000f7882 */ /* 0x000fca0000000000 */
[----:B------:R-:W-:Y:S03]  /*12000*/  HGMMA.64x192x16.F32.BF16 R24, gdesc[UR12], R24, gsb0 ;  /* 0x02e000000c1879f0 */ /* 0x000fe60008001818 */
[----:B------:R-:W-:Y:S02]  /*12010*/  WARPGROUP.DEPBAR.LE gsb0, 0x0 ;  /* 0x00008000000079c5 */ /* 0x000fe40000010000 */
[----:B------:R4:W-:Y:S04]  /*12020*/  STL.64 [R1], R24 ;  /* 0x0000001801007387 */ /* 0x0009e80000100a00 */
        /* <DEDUP_REMOVED lines=42> */
[----:B------:R2:W-:Y:S01]  /*122d0*/  STL.64 [R1+0x158], R110 ;  /* 0x0001586e01007387 */ /* 0x0005e20000100a00 */
[----:B----4-:R-:W-:-:S03]  /*122e0*/  IMAD.MOV.U32 R24, RZ, RZ, R120 ;  /* 0x000000ffff187224 */ /* 0x010fc600078e0078 */
[----:B------:R4:W-:Y:S01]  /*122f0*/  STL.64 [R1+0x160], R112 ;  /* 0x0001607001007387 */ /* 0x0009e20000100a00 */
[----:B------:R-:W-:-:S03]  /*12300*/  IMAD.MOV.U32 R25, RZ, RZ, R121 ;  /* 0x000000ffff197224 */ /* 0x000fc600078e0079 */
[----:B------:R4:W-:Y:S01]  /*12310*/  STL.64 [R1+0x168], R114 ;  /* 0x0001687201007387 */ /* 0x0009e20000100a00 */
[----:B---3--:R-:W-:-:S03]  /*12320*/  IMAD.MOV.U32 R26, RZ, RZ, R122 ;  /* 0x000000ffff1a7224 */ /* 0x008fc600078e007a */
[----:B------:R3:W-:Y:S01]  /*12330*/  STL.64 [R1+0x170], R116 ;  /* 0x0001707401007387 */ /* 0x0007e20000100a00 */
[----:B------:R-:W-:-:S03]  /*12340*/  IMAD.MOV.U32 R27, RZ, RZ, R123 ;  /* 0x000000ffff1b7224 */ /* 0x000fc600078e007b */
[----:B------:R3:W-:Y:S01]  /*12350*/  STL.64 [R1+0x178], R118 ;  /* 0x0001787601007387 */ /* 0x0007e20000100a00 */
[----:B0-----:R-:W-:-:S03]  /*12360*/  IMAD.MOV.U32 R28, RZ, RZ, R124 ;  /* 0x000000ffff1c7224 */ /* 0x001fc600078e007c */
[----:B------:R-:W3:Y:S01]  /*12370*/  LDL.LU R120, [R1+0x1360] ;  /* 0x0013600001787983 */ /* 0x000ee20000300800 */
[----:B------:R-:W-:-:S03]  /*12380*/  IMAD.MOV.U32 R29, RZ, RZ, R125 ;  /* 0x000000ffff1d7224 */ /* 0x000fc600078e007d */
[----:B------:R-:W3:Y:S01]  /*12390*/  LDL.LU R121, [R1+0x135c] ;  /* 0x00135c0001797983 */ /* 0x000ee20000300800 */
[----:B-1----:R-:W-:-:S03]  /*123a0*/  IMAD.MOV.U32 R30, RZ, RZ, R126 ;  /* 0x000000ffff1e7224 */ /* 0x002fc600078e007e */
[----:B------:R-:W3:Y:S01]  /*123b0*/  LDL.LU R122, [R1+0x1358] ;  /* 0x00135800017a7983 */ /* 0x000ee20000300800 */
[----:B------:R-:W-:-:S03]  /*123c0*/  IMAD.MOV.U32 R31, RZ, RZ, R127 ;  /* 0x000000ffff1f7224 */ /* 0x000fc600078e007f */
[----:B------:R-:W3:Y:S01]  /*123d0*/  LDL.LU R123, [R1+0x1354] ;  /* 0x00135400017b7983 */ /* 0x000ee20000300800 */
[----:B--2---:R-:W-:-:S03]  /*123e0*/  IMAD.MOV.U32 R32, RZ, RZ, R128 ;  /* 0x000000ffff207224 */ /* 0x004fc600078e0080 */
        /* <DEDUP_REMOVED lines=47> */
[----:B------:R-:W-:-:S03]  /*126e0*/  MOV R56, R152 ;  /* 0x0000009800387202 */ /* 0x000fc60000000f00 */
        /* <DEDUP_REMOVED lines=119> */
[----:B---3--:R-:W-:-:S03]  /*12e60*/  IMAD.MOV.U32 R116, RZ, RZ, R212 ;  /* 0x000000ffff747224 */ /* 0x008fc600078e00d4 */
[----:B------:R-:W2:Y:S01]  /*12e70*/  LDL.LU R208, [R1+0x1200] ;  /* 0x0012000001d07983 */ /* 0x000ea20000300800 */
[----:B------:R-:W-:-:S03]  /*12e80*/  IMAD.MOV.U32 R117, RZ, RZ, R213 ;  /* 0x000000ffff757224 */ /* 0x000fc600078e00d5 */
[----:B------:R-:W2:Y:S01]  /*12e90*/  LDL.LU R209, [R1+0x11fc] ;  /* 0x0011fc0001d17983 */ /* 0x000ea20000300800 */
[----:B------:R-:W-:-:S03]  /*12ea0*/  IMAD.MOV.U32 R118, RZ, RZ, R214 ;  /* 0x000000ffff767224 */ /* 0x000fc600078e00d6 */
        /* <DEDUP_REMOVED lines=773> */
[----:B------:R-:W-:Y:S01]  /*15f00*/  IMAD.MOV.U32 R222, RZ, RZ, R86 ;  /* 0x000000ffffde7224 */ /* 0x000fe200078e0056 */
[----:B------:R-:W-:Y:S01]  /*15f10*/  MOV R224, R88 ;  /* 0x0000005800e07202 */ /* 0x000fe20000000f00 */
[----:B------:R-:W-:Y:S01]  /*15f20*/  IMAD.MOV.U32 R223, RZ, RZ, R87 ;  /* 0x000000ffffdf7224 */ /* 0x000fe200078e0057 */
        /* <DEDUP_REMOVED lines=192> */
[----:B------:R-:W-:Y:S02]  /*16b30*/  IMAD.MOV.U32 R140, RZ, RZ, R119 ;  /* 0x000000ffff8c7224 */ /* 0x000fe400078e0077 */
[----:B-1----:R-:W-:Y:S01]  /*16b40*/  IMAD.MOV.U32 R143, RZ, RZ, R116 ;  /* 0x000000ffff8f7224 */ /* 0x002fe200078e0074 */
[----:B------:R-:W4:Y:S01]  /*16b50*/  LDL.LU.64 R118, [R1+0xda0] ;  /* 0x000da00001767983 */ /* 0x000f220000300a00 */
[----:B------:R-:W-:Y:S02]  /*16b60*/  IMAD.MOV.U32 R142, RZ, RZ, R117 ;  /* 0x000000ffff8e7224 */ /* 0x000fe400078e0075 */
[----:B--2---:R-:W-:Y:S01]  /*16b70*/  IMAD.MOV.U32 R145, RZ, RZ, R114 ;  /* 0x000000ffff917224 */ /* 0x004fe200078e0072 */
[----:B------:R-:W2:Y:S01]  /*16b80*/  LDL.LU.64 R116, [R1+0xd98] ;  /* 0x000d980001747983 */ /* 0x000ea20000300a00 */
[----:B------:R-:W-:-:S02]  /*16b90*/  IMAD.MOV.U32 R144, RZ, RZ, R115 ;  /* 0x000000ffff907224 */ /* 0x000fc400078e0073 */
[----:B---3--:R-:W-:Y:S01]  /*16ba0*/  IMAD.MOV.U32 R147, RZ, RZ, R112 ;  /* 0x000000ffff937224 */ /* 0x008fe200078e0070 */
[----:B------:R-:W2:Y:S01]  /*16bb0*/  LDL.LU.64 R114, [R1+0xd90] ;  /* 0x000d900001727983 */ /* 0x000ea20000300a00 */
[----:B------:R-:W-:Y:S02]  /*16bc0*/  IMAD.MOV.U32 R146, RZ, RZ, R113 ;  /* 0x000000ffff927224 */ /* 0x000fe400078e0071 */
[----:B----4-:R-:W-:Y:S01]  /*16bd0*/  IMAD.MOV.U32 R149, RZ, RZ, R110 ;  /* 0x000000ffff957224 */ /* 0x010fe200078e006e */
[----:B------:R-:W2:Y:S01]  /*16be0*/  LDL.LU.64 R112, [R1+0xd88] ;  /* 0x000d880001707983 */ /* 0x000ea20000300a00 */
[----:B------:R-:W-:Y:S02]  /*16bf0*/  IMAD.MOV.U32 R148, RZ, RZ, R111 ;  /* 0x000000ffff947224 */ /* 0x000fe400078e006f */
[----:B------:R-:W-:Y:S01]  /*16c00*/  IMAD.MOV.U32 R151, RZ, RZ, R108 ;  /* 0x000000ffff977224 */ /* 0x000fe200078e006c */
[----:B------:R-:W2:Y:S01]  /*16c10*/  LDL.LU.64 R110, [R1+0xd80] ;  /* 0x000d8000016e7983 */ /* 0x000ea20000300a00 */
[----:B------:R-:W-:-:S02]  /*16c20*/  IMAD.MOV.U32 R150, RZ, RZ, R109 ;  /* 0x000000ffff967224 */ /* 0x000fc400078e006d */
[----:B------:R-:W-:Y:S01]  /*16c30*/  IMAD.MOV.U32 R153, RZ, RZ, R106 ;  /* 0x000000ffff997224 */ /* 0x000fe200078e006a */
[----:B------:R-:W2:Y:S01]  /*16c40*/  LDL.LU.64 R108, [R1+0xd78] ;  /* 0x000d7800016c7983 */ /* 0x000ea20000300a00 */
        /* <DEDUP_REMOVED lines=129> */
[----:B------:R-:W-:Y:S01]  /*17460*/  IMAD.MOV.U32 R6, RZ, RZ, R233 ;  /* 0x000000ffff067224 */ /* 0x000fe200078e00e9 */
[----:B------:R-:W-:Y:S01]  /*17470*/  MOV R232, R27 ;  /* 0x0000001b00e87202 */ /* 0x000fe20000000f00 */
[----:B------:R-:W-:-:S02]  /*17480*/  IMAD.MOV.U32 R231, RZ, RZ, R28 ;  /* 0x000000ffffe77224 */ /* 0x000fc400078e001c */
[----:B------:R-:W-:Y:S02]  /*17490*/  IMAD.MOV.U32 R230, RZ, RZ, R29 ;  /* 0x000000ffffe67224 */ /* 0x000fe400078e001d */
[----:B------:R-:W-:Y:S01]  /*174a0*/  IMAD.MOV.U32 R5, RZ, RZ, R234 ;  /* 0x000000ffff057224 */ /* 0x000fe200078e00ea */
[----:B------:R-:W2:Y:S01]  /*174b0*/  LDL.LU.64 R28, [R1+0xc38] ;  /* 0x000c3800011c7983 */ /* 0x000ea20000300a00 */
        /* <DEDUP_REMOVED lines=527> */
[----:B------:R0:W5:Y:S04]  /*195b0*/  LDL.LU R17, [R1+0xbd8] ;  /* 0x000bd80001117983 */ /* 0x0001680000300800 */
[----:B------:R0:W5:Y:S01]  /*195c0*/  LDL.LU R16, [R1+0xbd4] ;  /* 0x000bd40001107983 */ /* 0x0001620000300800 */
[----:B------:R-:W-:-:S03]  /*195d0*/  WARPGROUP.DEPBAR.LE gsb0, 0x0 ;  /* 0x00008000000079c5 */ /* 0x000fc60000010000 */
[----:B------:R0:W5:Y:S04]  /*195e0*/  LDL.LU R4, [R1+0xbd0] ;  /* 0x000bd00001047983 */ /* 0x0001680000300800 */
        /* <DEDUP_REMOVED lines=423> */
[----:B------:R-:W-:Y:S01]  /*1b060*/  BPT.TRAP 0x1 ;  /* 0x000000040000795c */ /* 0x000fe20000300000 */
.L_x_27:
[----:B------:R-:W2:Y:S04]  /*1b070*/  LDL R3, [R1+0x600] ;  /* 0x0006000001037983 */ /* 0x000ea80000100800 */
[----:B------:R-:W3:Y:S01]  /*1b080*/  LDL R5, [R1+0x604] ;  /* 0x0006040001057983 */ /* 0x000ee20000100800 */
[----:B------:R-:W-:Y:S01]  /*1b090*/  UISETP.GT.U32.AND UP0, UPT, UR38, 0x1, UPT ;  /* 0x000000012600788c */ /* 0x000fe2000bf04070 */
[----:B--2---:R-:W-:Y:S01]  /*1b0a0*/  ISETP.NE.AND P1, PT, R3, RZ, PT ;  /* 0x000000ff0300720c */ /* 0x004fe20003f25270 */
[----:B------:R-:W-:-:S12]  /*1b0b0*/  IMAD.U32 R3, RZ, RZ, UR6 ;  /* 0x00000006ff037e24 */ /* 0x000fd8000f8e00ff */
[----:B------:R-:W-:-:S05]  /*1b0c0*/  @P1 LEA R3, R3, UR44, 0x3 ;  /* 0x0000002c03031c11 */ /* 0x000fca000f8e18ff */
[----:B------:R-:W-:-:S05]  /*1b0d0*/  @P1 VIADD R3, R3, 0x10 ;  /* 0x0000001003031836 */ /* 0x000fca0000000000 */
[----:B---3--:R-:W-:-:S04]  /*1b0e0*/  @P1 PRMT R3, R5, 0x654, R3 ;  /* 0x0000065405031816 */ /* 0x008fc80000000003 */
[----:B------:R0:W-:Y:S01]  /*1b0f0*/  @P1 SYNCS.ARRIVE.TRANS64.RED.A1T0 RZ, [R3+URZ], RZ ;  /* 0x000000ff03ff19a7 */ /* 0x0001e2000810043f */
[----:B------:R-:W-:-:S13]  /*1b100*/  PLOP3.LUT P1, PT, PT, PT, UP0, 0x80, 0x0 ;  /* 0x000000000000781c */ /* 0x000fda0003f2f008 */
[----:B0-----:R-:W-:Y:S05]  /*1b110*/  @P1 BRA `(.L_x_28) ;  /* 0x0000000000041947 */ /* 0x001fea0003800000 */
[----:B------:R-:W-:Y:S01]  /*1b120*/  BPT.TRAP 0x1 ;  /* 0x000000040000795c */ /* 0x000fe20000300000 */
.L_x_28:
[----:B------:R-:W-:Y:S02]  /*1b130*/  UISETP.GT.AND UP2, UPT, UR7, 0x1, UPT ;  /* 0x000000010700788c */ /* 0x000fe4000bf44270 */
[----:B------:R-:W-:Y:S02]  /*1b140*/  UIADD3 UR16, UR16, 0x1, URZ ;  /* 0x0000000110107890 */ /* 0x000fe4000fffe03f */
[----:B------:R-:W-:Y:S02]  /*1b150*/  UIADD3 UR6, UR6, 0x1, URZ ;  /* 0x0000000106067890 */ /* 0x000fe4000fffe03f */
[----:B------:R-:W-:Y:S01]  /*1b160*/  PLOP3.LUT P1, PT, PT, PT, UP2, 0x80, 0x0 ;  /* 0x000000000000781c */ /* 0x000fe20003f2f028 */
[----:B------:R-:W-:Y:S02]  /*1b170*/  UISETP.NE.AND UP0, UPT, UR16, 0x2, UPT ;  /* 0x000000021000788c */ /* 0x000fe4000bf05270 */
[----:B------:R-:W-:Y:S02]  /*1b180*/  UISETP.NE.AND UP1, UPT, UR6, 0x2, UPT ;  /* 0x000000020600788c */ /* 0x000fe4000bf25270 */
[----:B------:R-:W-:-:S02]  /*1b190*/  USEL UR8, URZ, 0x1, UP0 ;  /* 0x000000013f087887 */ /* 0x000fc40008000000 */
[----:B------:R-:W-:Y:S02]  /*1b1a0*/  UIADD3 UR7, UR7, -0x1, URZ ;  /* 0xffffffff07077890 */ /* 0x000fe4000fffe03f */
[----:B------:R-:W-:Y:S02]  /*1b1b0*/  USEL UR16, UR16, URZ, UP0 ;  /* 0x0000003f10107287 */ /* 0x000fe40008000000 */
[----:B------:R-:W-:Y:S01]  /*1b1c0*/  USEL UR6, UR6, URZ, UP1 ;  /* 0x0000003f06067287 */ /* 0x000fe20008800000 */
[----:B-----5:R-:W-:Y:S01]  /*1b1d0*/  LOP3.LUT R0, R0, UR8, RZ, 0x3c, !PT ;  /* 0x0000000800007c12 */ /* 0x020fe2000f8e3cff */
[----:B------:R-:W-:Y:S10]  /*1b1e0*/  @P1 BRA `(.L_x_29) ;  /* 0xffffff2400581947 */ /* 0x000ff4000383ffff */
.L_x_22:
[----:B------:R-:W0:Y:S02]  /*1b1f0*/  LDC R0, c[0x0][0x28c] ;  /* 0x0000a300ff007b82 */ /* 0x000e240000000800 */
[----:B0-----:R-:W-:-:S13]  /*1b200*/  ISETP.GE.AND P1, PT, R0, 0x1, PT ;  /* 0x000000010000780c */ /* 0x001fda0003f26270 */
[----:B------:R-:W-:Y:S05]  /*1b210*/  @!P1 BRA `(.L_x_30) ;  /* 0x0000000000449947 */ /* 0x000fea0003800000 */
[----:B------:R-:W-:Y:S05]  /*1b220*/  @!P0 BRA `(.L_x_31) ;  /* 0x0000000000048947 */ /* 0x000fea0003800000 */
[----:B------:R-:W-:Y:S01]  /*1b230*/  BPT.TRAP 0x1 ;  /* 0x000000040000795c */ /* 0x000fe20000300000 */
.L_x_31:
[----:B------:R-:W2:Y:S04]  /*1b240*/  LDL R0, [R1+0x600] ;  /* 0x0006000001007983 */ /* 0x000ea80000100800 */
[----:B------:R-:W3:Y:S01]  /*1b250*/  LDL R3, [R1+0x604] ;  /* 0x0006040001037983 */ /* 0x000ee20000100800 */
[----:B------:R-:W-:Y:S01]  /*1b260*/  UISETP.GT.U32.AND UP0, UPT, UR38, 0x1, UPT ;  /* 0x000000012600788c */ /* 0x000fe2000bf04070 */
[----:B--2---:R-:W-:Y:S01]  /*1b270*/  ISETP.NE.AND P0, PT, R0, RZ, PT ;  /* 0x000000ff0000720c */ /* 0x004fe20003f05270 */
[----:B---3--:R-:W-:-:S12]  /*1b280*/  IMAD.MOV.U32 R5, RZ, RZ, R3 ;  /* 0x000000ffff057224 */ /* 0x008fd800078e0003 */
[----:B-----5:R-:W-:-:S04]  /*1b290*/  @P0 VIADD R0, R4, UR37 ;  /* 0x0000002504000c36 */ /* 0x020fc80008000000 */
[----:B------:R-:W-:Y:S02]  /*1b2a0*/  @P0 IMAD.SHL.U32 R0, R0, 0x8, RZ ;  /* 0x0000000800000824 */ /* 0x000fe400078e00ff */
[----:B------:R-:W-:-:S03]  /*1b2b0*/  IMAD.U32 R3, RZ, RZ, UR44 ;  /* 0x0000002cff037e24 */ /* 0x000fc6000f8e00ff */
[----:B------:R-:W-:-:S04]  /*1b2c0*/  @P0 LOP3.LUT R0, R0, 0x8, RZ, 0xc0, !PT ;  /* 0x0000000800000812 */ /* 0x000fc800078ec0ff */
[----:B------:R-:W-:-:S04]  /*1b2d0*/  @P0 IADD3 R0, R3, 0x10, R0 ;  /* 0x0000001003000810 */ /* 0x000fc80007ffe000 */
[----:B------:R-:W-:-:S04]  /*1b2e0*/  @P0 PRMT R0, R5, 0x654, R0 ;  /* 0x0000065405000816 */ /* 0x000fc80000000000 */
[----:B------:R0:W-:Y:S01]  /*1b2f0*/  @P0 SYNCS.ARRIVE.TRANS64.RED.A1T0 RZ, [R0+URZ], RZ ;  /* 0x000000ff00ff09a7 */ /* 0x0001e2000810043f */
[----:B------:R-:W-:-:S13]  /*1b300*/  PLOP3.LUT P0, PT, PT, PT, UP0, 0x80, 0x0 ;  /* 0x000000000000781c */ /* 0x000fda0003f0f008 */
[----:B0-----:R-:W-:Y:S05]  /*1b310*/  @P0 BRA `(.L_x_30) ;  /* 0x0000000000040947 */ /* 0x001fea0003800000 */
[----:B------:R-:W-:Y:S01]  /*1b320*/  BPT.TRAP 0x1 ;  /* 0x000000040000795c */ /* 0x000fe20000300000 */
.L_x_30:
[----:B------:R-:W0:Y:S01]  /*1b330*/  S2R R6, SR_TID.X ;  /* 0x0000000000067919 */ /* 0x000e220000002100 */
[----:B------:R-:W-:Y:S01]  /*1b340*/  UIMAD UR41, UR41, 0x180, URZ ;  /* 0x00000180292978a4 */ /* 0x000fe2000f8e023f */
[----:B------:R-:W-:Y:S01]  /*1b350*/  ULDC UR8, c[0x0][0x288] ;  /* 0x0000a20000087ab9 */ /* 0x000fe20000000800 */
[----:B------:R-:W-:Y:S02]  /*1b360*/  UIADD3 UR37, UR43, UR37, URZ ;  /* 0x000000252b257290 */ /* 0x000fe4000fffe03f */
[----:B------:R-:W-:Y:S02]  /*1b370*/  UIMAD.WIDE UR6, UR40, 0x180, URZ ;  /* 0x00000180280678a5 */ /* 0x000fe4000f8e023f */
[----:B------:R-:W-:Y:S01]  /*1b380*/  IMAD.U32 R12, RZ, RZ, UR41 ;  /* 0x00000029ff0c7e24 */ /* 0x000fe2000f8e00ff */
[----:B------:R-:W-:Y:S02]  /*1b390*/  UIMAD UR40, UR40, 0x180, URZ ;  /* 0x00000180282878a4 */ /* 0x000fe4000f8e023f */
[----:B------:R-:W-:Y:S01]  /*1b3a0*/  UISETP.GE.AND UP2, UPT, UR41, UR8, UPT ;  /* 0x000000082900728c */ /* 0x000fe2000bf46270 */
[----:B------:R-:W-:Y:S01]  /*1b3b0*/  ULDC UR9, c[0x0][0x284] ;  /* 0x0000a10000097ab9 */ /* 0x000fe20000000800 */
[----:B------:R-:W-:-:S02]  /*1b3c0*/  USHF.R.U32.HI UR4, URZ, 0x1, UR37 ;  /* 0x000000013f047899 */ /* 0x000fc40008011625 */
[----:B------:R-:W-:Y:S02]  /*1b3d0*/  UISETP.GE.OR UP2, UPT, UR40, UR9, UP2 ;  /* 0x000000092800728c */ /* 0x000fe40009746670 */
[----:B------:R-:W-:Y:S02]  /*1b3e0*/  ULOP3.LUT UR4, UR4, 0x1, URZ, 0xc0, !UPT ;  /* 0x0000000104047892 */ /* 0x000fe4000f8ec03f */
[----:B------:R-:W-:Y:S01]  /*1b3f0*/  USHF.R.S32.HI UR12, URZ, 0x1f, UR42 ;  /* 0x0000001f3f0c7899 */ /* 0x000fe2000801142a */
[----:B------:R-:W-:Y:S01]  /*1b400*/  ULDC.64 UR10, c[0x0][0x5d0] ;  /* 0x00017400000a7ab9 */ /* 0x000fe20000000a00 */
[----:B------:R-:W-:Y:S01]  /*1b410*/  UISETP.GT.U32.AND UP1, UPT, UR37, 0x1, UPT ;  /* 0x000000012500788c */ /* 0x000fe2000bf24070 */
[----:B------:R-:W-:Y:S01]  /*1b420*/  PLOP3.LUT P0, PT, PT, PT, UP2, 0x80, 0x0 ;  /* 0x000000000000781c */ /* 0x000fe20003f0f028 */
[----:B------:R-:W-:Y:S02]  /*1b430*/  UISETP.NE.U32.AND UP0, UPT, UR4, 0x1, UPT ;  /* 0x000000010400788c */ /* 0x000fe4000bf05070 */
[----:B------:R-:W-:-:S02]  /*1b440*/  UIMAD UR5, UR12, UR10, URZ ;  /* 0x0000000a0c0572a4 */ /* 0x000fc4000f8e023f */
[----:B------:R-:W-:Y:S02]  /*1b450*/  UISETP.LT.U32.AND UP1, UPT, UR43, 0x2, UP1 ;  /* 0x000000022b00788c */ /* 0x000fe40008f21070 */
[----:B------:R-:W-:Y:S01]  /*1b460*/  UISETP.GT.U32.AND UP0, UPT, UR43, 0x1, !UP0 ;  /* 0x000000012b00788c */ /* 0x000fe2000c704070 */
[--C-:B0-----:R-:W-:Y:S01]  /*1b470*/  SHF.R.U32.HI R3, RZ, 0x7, R6.reuse ;  /* 0x00000007ff037819 */ /* 0x101fe20000011606 */
[C---:B------:R-:W-:Y:S01]  /*1b480*/  IMAD.SHL.U32 R13, R6.reuse, 0x2, RZ ;  /* 0x00000002060d7824 */ /* 0x040fe200078e00ff */
[----:B-----5:R-:W-:Y:S01]  /*1b490*/  SHF.R.U32.HI R4, RZ, 0x2, R6 ;  /* 0x00000002ff047819 */ /* 0x020fe20000011606 */
[----:B------:R-:W-:Y:S01]  /*1b4a0*/  UIMAD UR5, UR42, UR11, UR5 ;  /* 0x0000000b2a0572a4 */ /* 0x000fe2000f8e0205 */
[----:B------:R-:W-:Y:S01]  /*1b4b0*/  LOP3.LUT R5, R6, 0x60, RZ, 0xc0, !PT ;  /* 0x0000006006057812 */ /* 0x000fe200078ec0ff */
[----:B------:R-:W-:Y:S01]  /*1b4c0*/  USEL UR4, URZ, 0x1, !UP0 ;  /* 0x000000013f047887 */ /* 0x000fe2000c000000 */
[----:B------:R-:W-:Y:S01]  /*1b4d0*/  LOP3.LUT R3, R3, 0x1, RZ, 0xc0, !PT ;  /* 0x0000000103037812 */ /* 0x000fe200078ec0ff */
[----:B------:R-:W-:Y:S01]  /*1b4e0*/  ULOP3.LUT UR37, UR37, 0x1, URZ, 0xc0, !UPT ;  /* 0x0000000125257892 */ /* 0x000fe2000f8ec03f */
[----:B------:R-:W-:-:S02]  /*1b4f0*/  LOP3.LUT R4, R4, 0x7, RZ, 0xc0, !PT ;  /* 0x0000000704047812 */ /* 0x000fc400078ec0ff */
[----:B------:R-:W-:Y:S01]  /*1b500*/  SHF.R.U32.HI R5, RZ, 0x1, R5 ;  /* 0x00000001ff057819 */ /* 0x000fe20000011605 */
[C---:B------:R-:W-:Y:S01]  /*1b510*/  IMAD.SHL.U32 R10, R3.reuse, 0x40, RZ ;  /* 0x00000040030a7824 */ /* 0x040fe200078e00ff */
[----:B------:R-:W-:Y:S02]  /*1b520*/  LOP3.LUT R12, R12, 0x6, R13, 0xf8, !PT ;  /* 0x000000060c0c7812 */ /* 0x000fe400078ef80d */
[--C-:B------:R-:W-:Y:S02]  /*1b530*/  IADD3 R0, RZ, -R5, -R4.reuse ;  /* 0x80000005ff007210 */ /* 0x100fe40007ffe804 */
[----:B------:R-:W-:Y:S01]  /*1b540*/  LOP3.LUT R10, R10, 0x40, R4, 0xe2, !PT ;  /* 0x000000400a0a7812 */ /* 0x000fe200078ee204 */
[----:B------:R-:W-:Y:S01]  /*1b550*/  IMAD.MOV.U32 R4, RZ, RZ, -0x2 ;  /* 0xfffffffeff047424 */ /* 0x000fe200078e00ff */
[----:B------:R-:W-:Y:S01]  /*1b560*/  SHF.R.S32.HI R13, RZ, 0x1f, R12 ;  /* 0x0000001fff0d7819 */ /* 0x000fe2000001140c */
[----:B------:R-:W-:Y:S01]  /*1b570*/  IMAD R0, R3, -0x40, R0 ;  /* 0xffffffc003007824 */ /* 0x000fe200078e0200 */
[----:B------:R-:W-:Y:S01]  /*1b580*/  LOP3.LUT R3, R6, 0x3, RZ, 0xc0, !PT ;  /* 0x0000000306037812 */ /* 0x000fe200078ec0ff */
[----:B------:R-:W-:Y:S01]  /*1b590*/  IMAD.U32 R6, RZ, RZ, UR10 ;  /* 0x0000000aff067e24 */ /* 0x000fe2000f8e00ff */
[----:B------:R-:W-:-:S03]  /*1b5a0*/  LOP3.LUT R10, R10, UR6, R5, 0xfe, !PT ;  /* 0x000000060a0a7c12 */ /* 0x000fc6000f8efe05 */
[----:B------:R-:W-:Y:S01]  /*1b5b0*/  IMAD R3, R3, R4, UR8 ;  /* 0x0000000803037e24 */ /* 0x000fe2000f8e0204 */
[----:B------:R-:W-:Y:S01]  /*1b5c0*/  USEL UR8, URZ, 0x1, !UP1 ;  /* 0x000000013f087887 */ /* 0x000fe2000c800000 */
[----:B------:R-:W-:Y:S02]  /*1b5d0*/  IMAD.U32 R4, RZ, RZ, UR9 ;  /* 0x00000009ff047e24 */ /* 0x000fe4000f8e00ff */
[----:B------:R-:W-:Y:S01]  /*1b5e0*/  IMAD.WIDE.U32 R6, R6, UR42, R12 ;  /* 0x0000002a06067c25 */ /* 0x000fe2000f8e000c */
[----:B------:R-:W-:Y:S02]  /*1b5f0*/  ULOP3.LUT UR36, UR4, UR36, UR8, 0x96, !UPT ;  /* 0x0000002404247292 */ /* 0x000fe4000f8e9608 */
[----:B------:R-:W-:Y:S01]  /*1b600*/  IADD3 R0, R4, -UR40, R0 ;  /* 0x8000002804007c10 */ /* 0x000fe2000fffe000 */
[----:B------:R-:W-:Y:S01]  /*1b610*/  VIADD R7, R7, UR5 ;  /* 0x0000000507077c36 */ /* 0x000fe20008000000 */
[----:B------:R-:W-:Y:S01]  /*1b620*/  UMOV UR40, 0xffffffff ;  /* 0xffffffff00287882 */ /* 0x000fe20000000000 */
[----:B------:R-:W-:Y:S01]  /*1b630*/  VIADD R3, R3, -UR41 ;  /* 0x8000002903037c36 */ /* 0x000fe20008000000 */
[----:B------:R-:W-:Y:S06]  /*1b640*/  @P0 BRA `(.L_x_32) ;  /* 0x0000027000940947 */ /* 0x000fec0003800000 */
[----:B------:R-:W-:Y:S01]  /*1b650*/  FSETP.NEU.AND P0, PT, R16, RZ, PT ;  /* 0x000000ff1000720b */ /* 0x000fe20003f0d000 */
[----:B------:R-:W-:Y:S01]  /*1b660*/  ULDC.64 UR8, c[0x0][0x5c8] ;  /* 0x0001720000087ab9 */ /* 0x000fe20000000a00 */
[----:B------:R-:W-:Y:S01]  /*1b670*/  ISETP.GT.AND P5, PT, R3, RZ, PT ;  /* 0x000000ff0300720c */ /* 0x000fe20003fa4270 */
[----:B------:R-:W-:Y:S01]  /*1b680*/  UIMAD UR4, UR7, UR8, URZ ;  /* 0x00000008070472a4 */ /* 0x000fe2000f8e023f */
[----:B------:R-:W-:Y:S01]  /*1b690*/  IMAD.U32 R19, RZ, RZ, UR9 ;  /* 0x00000009ff137e24 */ /* 0x000fe2000f8e00ff */
[----:B------:R-:W-:Y:S01]  /*1b6a0*/  BSSY B0, `(.L_x_32) ;  /* 0x000271f000007945 */ /* 0x000fe20003800000 */
[----:B------:R-:W-:Y:S01]  /*1b6b0*/  IMAD.WIDE.U32 R6, R10, UR8, R6 ;  /* 0x000000080a067c25 */ /* 0x000fe2000f8e0006 */
[----:B------:R-:W-:-:S03]  /*1b6c0*/  ISETP.GT.AND P1, PT, R0, RZ, P5 ;  /* 0x000000ff0000720c */ /* 0x000fc60002f24270 */
[----:B------:R-:W-:-:S04]  /*1b6d0*/  IMAD R19, R10, R19, UR4 ;  /* 0x000000040a137e24 */ /* 0x000fc8000f8e0213 */
[----:B------:R-:W-:Y:S01]  /*1b6e0*/  IMAD.IADD R19, R7, 0x1, R19 ;  /* 0x0000000107137824 */ /* 0x000fe200078e0213 */
[----:B------:R-:W-:Y:S06]  /*1b6f0*/  @!P0 BRA `(.L_x_33) ;  /* 0x000001a800fc8947 */ /* 0x000fec0003800000 */
[----:B------:R-:W0:Y:S01]  /*1b700*/  LDC.64 R220, c[0x0][0x5b8] ;  /* 0x00016e00ffdc7b82 */ /* 0x000e220000000a00 */
[----:B------:R-:W2:Y:S01]  /*1b710*/  LDL.LU R20, [R1+0x480] ;  /* 0x0004800001147983 */ /* 0x000ea20000300800 */
[----:B------:R-:W-:-:S06]  /*1b720*/  ULDC.64 UR4, c[0x0][0x5c0] ;  /* 0x0001700000047ab9 */ /* 0x000fcc0000000a00 */
[----:B------:R-:W1:Y:S08]  /*1b730*/  LDC.64 R8, c[0x0][0x5b0] ;  /* 0x00016c00ff087b82 */ /* 0x000e700000000a00 */
[----:B------:R-:W3:Y:S01]  /*1b740*/  LDC.64 R22, c[0x0][0x5a8] ;  /* 0x00016a00ff167b82 */ /* 0x000ee20000000a00 */
[C---:B0-----:R-:W-:Y:S02]  /*1b750*/  IMAD R219, R220.reuse, UR12, RZ ;  /* 0x0000000cdcdb7c24 */ /* 0x041fe4000f8e02ff */
[----:B------:R-:W-:-:S04]  /*1b760*/  IMAD.WIDE.U32 R222, R220, UR42, R12 ;  /* 0x0000002adcde7c25 */ /* 0x000fc8000f8e000c */
[----:B------:R-:W-:Y:S02]  /*1b770*/  IMAD R219, R221, UR42, R219 ;  /* 0x0000002adddb7c24 */ /* 0x000fe4000f8e02db */
[----:B-1----:R-:W-:Y:S02]  /*1b780*/  IMAD R18, R8, UR7, RZ ;  /* 0x0000000708127c24 */ /* 0x002fe4000f8e02ff */
[----:B------:R-:W-:Y:S01]  /*1b790*/  IMAD.MOV.U32 R216, RZ, RZ, R222 ;  /* 0x000000ffffd87224 */ /* 0x000fe200078e00de */
[----:B------:R-:W-:Y:S01]  /*1b7a0*/  IADD3 R217, R223, R219, RZ ;  /* 0x000000dbdfd97210 */ /* 0x000fe20007ffe0ff */
[C---:B------:R-:W-:Y:S02]  /*1b7b0*/  IMAD R18, R10.reuse, R9, R18 ;  /* 0x000000090a127224 */ /* 0x040fe400078e0212 */
[----:B------:R-:W-:-:S04]  /*1b7c0*/  IMAD.WIDE.U32 R4, R10, R8, R216 ;  /* 0x000000080a047225 */ /* 0x000fc800078e00d8 */
[----:B------:R-:W-:Y:S01]  /*1b7d0*/  IMAD.IADD R5, R5, 0x1, R18 ;  /* 0x0000000105057824 */ /* 0x000fe200078e0212 */
[----:B---3--:R-:W-:-:S04]  /*1b7e0*/  LEA R14, P0, R4, R22, 0x1 ;  /* 0x00000016040e7211 */ /* 0x008fc800078008ff */
[----:B------:R-:W-:-:S05]  /*1b7f0*/  LEA.HI.X R15, R4, R23, R5, 0x1, P0 ;  /* 0x00000017040f7211 */ /* 0x000fca00000f0c05 */
[----:B------:R-:W3:Y:S01]  /*1b800*/  @P1 LDG.E.LTC128B.U16 R11, desc[UR46][R14.64] ;  /* 0x0000002e0e0b1981 */ /* 0x000ee2000c1e1520 */
[----:B------:R-:W-:Y:S01]  /*1b810*/  ISETP.GT.AND P2, PT, R3, 0x1, PT ;  /* 0x000000010300780c */ /* 0x000fe20003f44270 */
[----:B------:R-:W-:Y:S01]  /*1b820*/  BSSY B1, `(.L_x_34) ;  /* 0x0000013000017945 */ /* 0x000fe20003800000 */
[----:B------:R-:W-:-:S11]  /*1b830*/  LOP3.LUT R17, R17, 0xfffffffd, RZ, 0xc0, !PT ;  /* 0xfffffffd11117812 */ /* 0x000fd600078ec0ff */
[----:B------:R-:W-:Y:S01]  /*1b840*/  @P2 LOP3.LUT R17, R17, 0x2, RZ, 0xfc, !PT ;  /* 0x0000000211112812 */ /* 0x000fe200078efcff */
[----:B---3--:R-:W-:-:S04]  /*1b850*/  IMAD.U32 R4, R11, 0x10000, RZ ;  /* 0x000100000b047824 */ /* 0x008fc800078e00ff */
[----:B------:R-:W-:-:S04]  /*1b860*/  FMUL R4, R4, R16 ;  /* 0x0000001004047220 */ /* 0x000fc80000400000 */
[----:B--2---:R-:W-:Y:S01]  /*1b870*/  FFMA R7, R20, R2, R4 ;  /* 0x0000000214077223 */ /* 0x004fe20000000004 */
[----:B------:R-:W-:-:S04]  /*1b880*/  LEA R4, P0, R6, UR4, 0x1 ;  /* 0x0000000406047c11 */ /* 0x000fc8000f8008ff */
[----:B------:R-:W-:Y:S02]  /*1b890*/  LEA.HI.X R5, R6, UR5, R19, 0x1, P0 ;  /* 0x0000000506057c11 */ /* 0x000fe400080f0c13 */
[----:B------:R-:W-:-:S05]  /*1b8a0*/  F2FP.BF16.F32.PACK_AB R6, RZ, R7 ;  /* 0x00000007ff06723e */ /* 0x000fca00000010ff */
[----:B------:R0:W-:Y:S02]  /*1b8b0*/  @P1 STG.E.U16 desc[UR46][R4.64], R6 ;  /* 0x0000000604001986 */ /* 0x0001e4000c10152e */
[----:B0-----:R-:W-:-:S04]  /*1b8c0*/  IMAD.WIDE.U32 R6, R10, R8, R12 ;  /* 0x000000080a067225 */ /* 0x001fc800078e000c */
[----:B------:R-:W-:Y:S02]  /*1b8d0*/  IMAD.IADD R7, R18, 0x1, R7 ;  /* 0x0000000112077824 */ /* 0x000fe400078e0207 */
[----:B------:R-:W-:-:S04]  /*1b8e0*/  IMAD.WIDE.U32 R6, R220, UR42, R6 ;  /* 0x0000002adc067c25 */ /* 0x000fc8000f8e0006 */
[----:B------:R-:W-:Y:S01]  /*1b8f0*/  IMAD.IADD R7, R219, 0x1, R7 ;  /* 0x00000001db077824 */ /* 0x000fe200078e0207 */
[----:B------:R-:W-:-:S04]  /*1b900*/  LEA R20, P0, R6, R22, 0x1 ;  /* 0x0000001606147211 */ /* 0x000fc800078008ff */
[----:B------:R-:W-:Y:S02]  /*1b910*/  LEA.HI.X R21, R6, R23, R7, 0x1, P0 ;  /* 0x0000001706157211 */ /* 0x000fe400000f0c07 */
[----:B------:R-:W-:-:S13]  /*1b920*/  ISETP.GT.AND P0, PT, R0, RZ, P2 ;  /* 0x000000ff0000720c */ /* 0x000fda0001704270 */
[----:B------:R-:W-:Y:S05]  /*1b930*/  @!P0 BRA `(.L_x_35) ;  /* 0x0000000000048947 */ /* 0x000fea0003800000 */
[----:B------:R0:W5:Y:S02]  /*1b940*/  LDG.E.LTC128B.U16 R11, desc[UR46][R20.64+0x2] ;  /* 0x0000022e140b7981 */ /* 0x000164000c1e1520 */
.L_x_35:
[----:B------:R-:W-:Y:S05]  /*1b950*/  BSYNC B1 ;  /* 0x0000000000017941 */ /* 0x000fea0003800000 */
.L_x_34:
[----:B------:R-:W2:Y:S01]  /*1b960*/  LDL R7, [R1+0x484] ;  /* 0x0004840001077983 */ /* 0x000ea20000100800 */
[----:B-----5:R-:W-:Y:S01]  /*1b970*/  IMAD.U32 R6, R11, 0x10000, RZ ;  /* 0x000100000b067824 */ /* 0x020fe200078e00ff */
[C---:B------:R-:W-:Y:S01]  /*1b980*/  SHF.L.U64.HI R225, R8.reuse, 0x3, R9 ;  /* 0x0000000308e17819 */ /* 0x040fe20000010209 */
[----:B------:R-:W-:Y:S01]  /*1b990*/  IMAD.SHL.U32 R224, R8, 0x8, RZ ;  /* 0x0000000808e07824 */ /* 0x000fe200078e00ff */
[----:B------:R-:W3:Y:S01]  /*1b9a0*/  LDL.LU R221, [R1+0x488] ;  /* 0x0004880001dd7983 */ /* 0x000ee20000300800 */
[----:B------:R-:W-:-:S04]  /*1b9b0*/  FMUL R6, R6, R16 ;  /* 0x0000001006067220 */ /* 0x000fc80000400000 */
[----:B--2---:R-:W-:-:S05]  /*1b9c0*/  FFMA R6, R7, R2, R6 ;  /* 0x0000000207067223 */ /* 0x004fca0000000006 */
[----:B------:R-:W-:-:S05]  /*1b9d0*/  F2FP.BF16.F32.PACK_AB R6, RZ, R6 ;  /* 0x00000006ff06723e */ /* 0x000fca00000010ff */
[----:B------:R1:W-:Y:S01]  /*1b9e0*/  @P0 STG.E.U16 desc[UR46][R4.64+0x2], R6 ;  /* 0x0000020604000986 */ /* 0x0003e2000c10152e */
[----:B------:R-:W-:Y:S01]  /*1b9f0*/  ISETP.GT.AND P0, PT, R0, 0x8, P5 ;  /* 0x000000080000780c */ /* 0x000fe20002f04270 */
[----:B-1----:R-:W-:-:S04]  /*1ba00*/  IMAD.WIDE.U32 R6, R10, R8, R224 ;  /* 0x000000080a067225 */ /* 0x002fc800078e00e0 */
[----:B------:R-:W-:Y:S01]  /*1ba10*/  IMAD.IADD R18, R18, 0x1, R7 ;  /* 0x0000000112127824 */ /* 0x000fe200078e0207 */
[----:B------:R-:W-:-:S05]  /*1ba20*/  IADD3 R7, P1, R222, R6, RZ ;  /* 0x00000006de077210 */ /* 0x000fca0007f3e0ff */
[----:B------:R-:W-:Y:S01]  /*1ba30*/  IMAD.X R15, R18, 0x1, R217, P1 ;  /* 0x00000001120f7824 */ /* 0x000fe200008e06d9 */
[----:B------:R-:W-:-:S04]  /*1ba40*/  LEA R14, P1, R7, R22, 0x1 ;  /* 0x00000016070e7211 */ /* 0x000fc800078208ff */
[----:B------:R-:W-:-:S05]  /*1ba50*/  LEA.HI.X R15, R7, R23, R15, 0x1, P1 ;  /* 0x00000017070f7211 */ /* 0x000fca00008f0c0f */
[----:B------:R1:W2:Y:S01]  /*1ba60*/  @P0 LDG.E.LTC128B.U16 R11, desc[UR46][R14.64] ;  /* 0x0000002e0e0b0981 */ /* 0x0002a2000c1e1520 */
[----:B------:R-:W-:Y:S01]  /*1ba70*/  IADD3 R6, P1, R12, R6, RZ ;  /* 0x000000060c067210 */ /* 0x000fe20007f3e0ff */
[----:B------:R-:W-:Y:S01]  /*1ba80*/  BSSY B1, `(.L_x_36) ;  /* 0x0000016000017945 */ /* 0x000fe20003800000 */
[----:B------:R-:W-:-:S03]  /*1ba90*/  ISETP.GT.AND P2, PT, R0, 0x8, P2 ;  /* 0x000000080000780c */ /* 0x000fc60001744270 */
[----:B------:R-:W-:Y:S02]  /*1baa0*/  IMAD.X R7, R13, 0x1, R18, P1 ;  /* 0x000000010d077824 */ /* 0x000fe400008e0612 */
[----:B------:R-:W-:-:S04]  /*1bab0*/  IMAD.WIDE.U32 R6, R220, UR42, R6 ;  /* 0x0000002adc067c25 */ /* 0x000fc8000f8e0006 */
[----:B------:R-:W-:Y:S01]  /*1bac0*/  IMAD.IADD R7, R219, 0x1, R7 ;  /* 0x00000001db077824 */ /* 0x000fe200078e0207 */
[C---:B------:R-:W-:Y:S01]  /*1bad0*/  LEA R18, P1, R6.reuse, R22, 0x1 ;  /* 0x0000001606127211 */ /* 0x040fe200078208ff */
[----:B-1----:R-:W-:Y:S02]  /*1bae0*/  IMAD.U32 R15, RZ, RZ, UR8 ;  /* 0x00000008ff0f7e24 */ /* 0x002fe4000f8e00ff */
[----:B------:R-:W-:Y:S01]  /*1baf0*/  IMAD.U32 R14, RZ, RZ, UR9 ;  /* 0x00000009ff0e7e24 */ /* 0x000fe2000f8e00ff */
[----:B------:R-:W-:Y:S01]  /*1bb00*/  LEA.HI.X R19, R6, R23, R7, 0x1, P1 ;  /* 0x0000001706137211 */ /* 0x000fe200008f0c07 */
[----:B------:R-:W-:-:S04]  /*1bb10*/  IMAD.U32 R6, RZ, RZ, UR8 ;  /* 0x00000008ff067e24 */ /* 0x000fc8000f8e00ff */
[----:B------:R-:W-:-:S05]  /*1bb20*/  IMAD.SHL.U32 R226, R6, 0x10, RZ ;  /* 0x0000001006e27824 */ /* 0x000fca00078e00ff */
[----:B------:R-:W-:Y:S01]  /*1bb30*/  IADD3 R6, P1, R226, R4, RZ ;  /* 0x00000004e2067210 */ /* 0x000fe20007f3e0ff */
[----:B--2---:R-:W-:-:S04]  /*1bb40*/  IMAD.U32 R7, R11, 0x10000, RZ ;  /* 0x000100000b077824 */ /* 0x004fc800078e00ff */
[----:B------:R-:W-:-:S04]  /*1bb50*/  FMUL R7, R7, R16 ;  /* 0x0000001007077220 */ /* 0x000fc80000400000 */
[----:B---3--:R-:W-:Y:S01]  /*1bb60*/  FFMA R7, R221, R2, R7 ;  /* 0x00000002dd077223 */ /* 0x008fe20000000007 */
[----:B------:R-:W-:-:S04]  /*1bb70*/  SHF.L.U64.HI R221, R15, 0x4, R14 ;  /* 0x000000040fdd7819 */ /* 0x000fc8000001020e */
[----:B------:R-:W-:-:S04]  /*1bb80*/  F2FP.BF16.F32.PACK_AB R7, RZ, R7 ;  /* 0x00000007ff07723e */ /* 0x000fc800000010ff */
[----:B------:R-:W-:Y:S01]  /*1bb90*/  PRMT R14, R7, 0x7610, R14 ;  /* 0x00007610070e7816 */ /* 0x000fe2000000000e */
[----:B------:R-:W-:-:S05]  /*1bba0*/  IMAD.X R7, R221, 0x1, R5, P1 ;  /* 0x00000001dd077824 */ /* 0x000fca00008e0605 */
[----:B------:R1:W-:Y:S01]  /*1bbb0*/  @P0 STG.E.U16 desc[UR46][R6.64], R14 ;  /* 0x0000000e06000986 */ /* 0x0003e2000c10152e */
[----:B------:R-:W-:Y:S05]  /*1bbc0*/  @!P2 BRA `(.L_x_37) ;  /* 0x000000000004a947 */ /* 0x000fea0003800000 */
[----:B------:R2:W5:Y:S02]  /*1bbd0*/  LDG.E.LTC128B.U16 R11, desc[UR46][R18.64+0x2] ;  /* 0x0000022e120b7981 */ /* 0x000564000c1e1520 */
.L_x_37:
[----:B------:R-:W-:Y:S05]  /*1bbe0*/  BSYNC B1 ;  /* 0x0000000000017941 */ /* 0x000fea0003800000 */
.L_x_36:
[----:B------:R-:W3:Y:S01]  /*1bbf0*/  LDL.LU R15, [R1+0x48c] ;  /* 0x00048c00010f7983 */ /* 0x000ee20000300800 */
[----:B-1---5:R-:W-:Y:S01]  /*1bc00*/  IMAD.U32 R14, R11, 0x10000, RZ ;  /* 0x000100000b0e7824 */ /* 0x022fe200078e00ff */
[----:B------:R-:W-:Y:S01]  /*1bc10*/  ISETP.GT.AND P4, PT, R3, 0x8, PT ;  /* 0x000000080300780c */ /* 0x000fe20003f84270 */
[----:B------:R-:W-:Y:S01]  /*1bc20*/  BSSY B1, `(.L_x_38) ;  /* 0x000000a000017945 */ /* 0x000fe20003800000 */
[----:B------:R-:W-:Y:S01]  /*1bc30*/  LOP3.LUT R17, R17, 0xfffffffb, RZ, 0xc0, !PT ;  /* 0xfffffffb11117812 */ /* 0x000fe200078ec0ff */
[----:B------:R-:W-:Y:S01]  /*1bc40*/  FMUL R14, R14, R16 ;  /* 0x000000100e0e7220 */ /* 0x000fe20000400000 */
[----:B------:R-:W-:-:S09]  /*1bc50*/  ISETP.GT.AND P0, PT, R0, RZ, P4 ;  /* 0x000000ff0000720c */ /* 0x000fd20002704270 */
[----:B------:R-:W-:Y:S01]  /*1bc60*/  @P4 LOP3.LUT R17, R17, 0x4, RZ, 0xfc, !PT ;  /* 0x0000000411114812 */ /* 0x000fe200078efcff */
[----:B---3--:R-:W-:-:S05]  /*1bc70*/  FFMA R14, R15, R2, R14 ;  /* 0x000000020f0e7223 */ /* 0x008fca000000000e */
[----:B------:R-:W-:-:S05]  /*1bc80*/  F2FP.BF16.F32.PACK_AB R14, RZ, R14 ;  /* 0x0000000eff0e723e */ /* 0x000fca00000010ff */
[----:B------:R1:W-:Y:S01]  /*1bc90*/  @P2 STG.E.U16 desc[UR46][R6.64+0x2], R14 ;  /* 0x0000020e06002986 */ /* 0x0003e2000c10152e */
[----:B------:R-:W-:Y:S05]  /*1bca0*/  @!P0 BRA `(.L_x_39) ;  /* 0x0000000000048947 */ /* 0x000fea0003800000 */
[----:B------:R3:W5:Y:S02]  /*1bcb0*/  LDG.E.LTC128B.U16 R11, desc[UR46][R20.64+0x10] ;  /* 0x0000102e140b7981 */ /* 0x000764000c1e1520 */
.L_x_39:
[----:B------:R-:W-:Y:S05]  /*1bcc0*/  BSYNC B1 ;  /* 0x0000000000017941 */ /* 0x000fea0003800000 */
.L_x_38:
[----:B------:R-:W4:Y:S01]  /*1bcd0*/  LDL.LU R15, [R1+0x490] ;  /* 0x00049000010f7983 */ /* 0x000f220000300800 */
[----:B-1---5:R-:W-:Y:S01]  /*1bce0*/  IMAD.U32 R14, R11, 0x10000, RZ ;  /* 0x000100000b0e7824 */ /* 0x022fe200078e00ff */
[----:B------:R-:W-:Y:S01]  /*1bcf0*/  ISETP.GT.AND P3, PT, R3, 0x9, PT ;  /* 0x000000090300780c */ /* 0x000fe20003f64270 */
[----:B------:R-:W-:Y:S01]  /*1bd00*/  BSSY B1, `(.L_x_40) ;  /* 0x000000a000017945 */ /* 0x000fe20003800000 */
[----:B------:R-:W-:Y:S01]  /*1bd10*/  LOP3.LUT R17, R17, 0xfffffff7, RZ, 0xc0, !PT ;  /* 0xfffffff711117812 */ /* 0x000fe200078ec0ff */
[----:B------:R-:W-:Y:S01]  /*1bd20*/  FMUL R14, R14, R16 ;  /* 0x000000100e0e7220 */ /* 0x000fe20000400000 */
[----:B------:R-:W-:-:S09]  /*1bd30*/  ISETP.GT.AND P1, PT, R0, RZ, P3 ;  /* 0x000000ff0000720c */ /* 0x000fd20001f24270 */
[----:B------:R-:W-:Y:S01]  /*1bd40*/  @P3 LOP3.LUT R17, R17, 0x8, RZ, 0xfc, !PT ;  /* 0x0000000811113812 */ /* 0x000fe200078efcff */
[----:B----4-:R-:W-:-:S05]  /*1bd50*/  FFMA R14, R15, R2, R14 ;  /* 0x000000020f0e7223 */ /* 0x010fca000000000e */
[----:B------:R-:W-:-:S05]  /*1bd60*/  F2FP.BF16.F32.PACK_AB R14, RZ, R14 ;  /* 0x0000000eff0e723e */ /* 0x000fca00000010ff */
[----:B------:R1:W-:Y:S01]  /*1bd70*/  @P0 STG.E.U16 desc[UR46][R4.64+0x10], R14 ;  /* 0x0000100e04000986 */ /* 0x0003e2000c10152e */
[----:B------:R-:W-:Y:S05]  /*1bd80*/  @!P1 BRA `(.L_x_41) ;  /* 0x0000000000049947 */ /* 0x000fea0003800000 */
[----:B------:R4:W5:Y:S02]  /*1bd90*/  LDG.E.LTC128B.U16 R11, desc[UR46][R20.64+0x12] ;  /* 0x0000122e140b7981 */ /* 0x000964000c1e1520 */
.L_x_41:
[----:B------:R-:W-:Y:S05]  /*1bda0*/  BSYNC B1 ;  /* 0x0000000000017941 */ /* 0x000fea0003800000 */
.L_x_40:
[----:B------:R-:W2:Y:S01]  /*1bdb0*/  LDL.LU R15, [R1+0x494] ;  /* 0x00049400010f7983 */ /* 0x000ea20000300800 */
[----:B-1---5:R-:W-:Y:S01]  /*1bdc0*/  IMAD.U32 R14, R11, 0x10000, RZ ;  /* 0x000100000b0e7824 */ /* 0x022fe200078e00ff */
[----:B------:R-:W-:Y:S01]  /*1bdd0*/  ISETP.GT.AND P2, PT, R0, 0x8, P4 ;  /* 0x000000080000780c */ /* 0x000fe20002744270 */
[----:B------:R-:W-:Y:S02]  /*1bde0*/  BSSY B1, `(.L_x_42) ;  /* 0x0000007000017945 */ /* 0x000fe40003800000 */
[----:B------:R-:W-:-:S04]  /*1bdf0*/  FMUL R14, R14, R16 ;  /* 0x000000100e0e7220 */ /* 0x000fc80000400000 */
[----:B--2---:R-:W-:-:S05]  /*1be00*/  FFMA R14, R15, R2, R14 ;  /* 0x000000020f0e7223 */ /* 0x004fca000000000e */
[----:B------:R-:W-:-:S05]  /*1be10*/  F2FP.BF16.F32.PACK_AB R14, RZ, R14 ;  /* 0x0000000eff0e723e */ /* 0x000fca00000010ff */
[----:B------:R1:W-:Y:S01]  /*1be20*/  @P1 STG.E.U16 desc[UR46][R4.64+0x12], R14 ;  /* 0x0000120e04001986 */ /* 0x0003e2000c10152e */
[----:B------:R-:W-:Y:S05]  /*1be30*/  @!P2 BRA `(.L_x_43) ;  /* 0x000000000004a947 */ /* 0x000fea0003800000 */
[----:B------:R2:W5:Y:S02]  /*1be40*/  LDG.E.LTC128B.U16 R11, desc[UR46][R18.64+0x10] ;  /* 0x0000102e120b7981 */ /* 0x000564000c1e1520 */
.L_x_43:
[----:B------:R-:W-:Y:S05]  /*1be50*/  BSYNC B1 ;  /* 0x0000000000017941 */ /* 0x000fea0003800000 */
.L_x_42:
[----:B------:R-:W3:Y:S01]  /*1be60*/  LDL.LU R15, [R1+0x498] ;  /* 0x00049800010f7983 */ /* 0x000ee20000300800 */
[----:B-1---5:R-:W-:Y:S01]  /*1be70*/  IMAD.U32 R14, R11, 0x10000, RZ ;  /* 0x000100000b0e7824 */ /* 0x022fe200078e00ff */
[----:B------:R-:W-:Y:S01]  /*1be80*/  ISETP.GT.AND P0, PT, R0, 0x8, P3 ;  /* 0x000000080000780c */ /* 0x000fe20001f04270 */
[----:B------:R-:W-:Y:S02]  /*1be90*/  BSSY B1, `(.L_x_44) ;  /* 0x0000007000017945 */ /* 0x000fe40003800000 */
[----:B------:R-:W-:-:S04]  /*1bea0*/  FMUL R14, R14, R16 ;  /* 0x000000100e0e7220 */ /* 0x000fc80000400000 */
[----:B---3--:R-:W-:-:S05]  /*1beb0*/  FFMA R14, R15, R2, R14 ;  /* 0x000000020f0e7223 */ /* 0x008fca000000000e */
[----:B------:R-:W-:-:S05]  /*1bec0*/  F2FP.BF16.F32.PACK_AB R14, RZ, R14 ;  /* 0x0000000eff0e723e */ /* 0x000fca00000010ff */
[----:B------:R1:W-:Y:S01]  /*1bed0*/  @P2 STG.E.U16 desc[UR46][R6.64+0x10], R14 ;  /* 0x0000100e06002986 */ /* 0x0003e2000c10152e */
[----:B------:R-:W-:Y:S05]  /*1bee0*/  @!P0 BRA `(.L_x_45) ;  /* 0x0000000000048947 */ /* 0x000fea0003800000 */
[----:B------:R3:W5:Y:S02]  /*1bef0*/  LDG.E.LTC128B.U16 R11, desc[UR46][R18.64+0x12] ;  /* 0x0000122e120b7981 */ /* 0x000764000c1e1520 */
.L_x_45:
[----:B------:R-:W-:Y:S05]  /*1bf00*/  BSYNC B1 ;  /* 0x0000000000017941 */ /* 0x000fea0003800000 */
.L_x_44:
[----:B------:R-:W2:Y:S01]  /*1bf10*/  LDL.LU R15, [R1+0x49c] ;  /* 0x00049c00010f7983 */ /* 0x000ea20000300800 */
[----:B-1---5:R-:W-:Y:S01]  /*1bf20*/  IMAD.U32 R14, R11, 0x10000, RZ ;  /* 0x000100000b0e7824 */ /* 0x022fe200078e00ff */
[----:B------:R-:W-:Y:S01]  /*1bf30*/  ISETP.GT.AND P3, PT, R3, 0x10, PT ;  /* 0x000000100300780c */ /* 0x000fe20003f64270 */
[----:B------:R-:W-:Y:S01]  /*1bf40*/  BSSY B1, `(.L_x_46) ;  /* 0x000000a000017945 */ /* 0x000fe20003800000 */
[----:B------:R-:W-:Y:S01]  /*1bf50*/  LOP3.LUT R17, R17, 0xffffffef, RZ, 0xc0, !PT ;  /* 0xffffffef11117812 */ /* 0x000fe200078ec0ff */
[----:B------:R-:W-:Y:S01]  /*1bf60*/  FMUL R14, R14, R16 ;  /* 0x000000100e0e7220 */ /* 0x000fe20000400000 */
[----:B------:R-:W-:-:S09]  /*1bf70*/  ISETP.GT.AND P1, PT, R0, RZ, P3 ;  /* 0x000000ff0000720c */ /* 0x000fd20001f24270 */
[----:B------:R-:W-:Y:S01]  /*1bf80*/  @P3 LOP3.LUT R17, R17, 0x10, RZ, 0xfc, !PT ;  /* 0x0000001011113812 */ /* 0x000fe200078efcff */
[----:B--2---:R-:W-:-:S05]  /*1bf90*/  FFMA R14, R15, R2, R14 ;  /* 0x000000020f0e7223 */ /* 0x004fca000000000e */
[----:B------:R-:W-:-:S05]  /*1bfa0*/  F2FP.BF16.F32.PACK_AB R14, RZ, R14 ;  /* 0x0000000eff0e723e */ /* 0x000fca00000010ff */
[----:B------:R1:W-:Y:S01]  /*1bfb0*/  @P0 STG.E.U16 desc[UR46][R6.64+0x12], R14 ;  /* 0x0000120e06000986 */ /* 0x0003e2000c10152e */
[----:B------:R-:W-:Y:S05]  /*1bfc0*/  @!P1 BRA `(.L_x_47) ;  /* 0x0000000000049947 */ /* 0x000fea0003800000 */
[----:B------:R2:W5:Y:S02]  /*1bfd0*/  LDG.E.LTC128B.U16 R11, desc[UR46][R20.64+0x20] ;  /* 0x0000202e140b7981 */ /* 0x000564000c1e1520 */
.L_x_47:
[----:B------:R-:W-:Y:S05]  /*1bfe0*/  BSYNC B1 ;  /* 0x0000000000017941 */ /* 0x000fea0003800000 */
.L_x_46:
        /* <DEDUP_REMOVED lines=13> */
.L_x_49:
[----:B------:R-:W-:Y:S05]  /*1c0c0*/  BSYNC B1 ;  /* 0x0000000000017941 */ /* 0x000fea0003800000 */
.L_x_48:
[----:B------:R-:W2:Y:S01]  /*1c0d0*/  LDL.LU R15, [R1+0x4a4] ;  /* 0x0004a400010f7983 */ /* 0x000ea20000300800 */
[----:B-1---5:R-:W-:Y:S01]  /*1c0e0*/  IMAD.U32 R14, R11, 0x10000, RZ ;  /* 0x000100000b0e7824 */ /* 0x022fe200078e00ff */
[----:B------:R-:W-:Y:S03]  /*1c0f0*/  BSSY B1, `(.L_x_50) ;  /* 0x0000008000017945 */ /* 0x000fe60003800000 */
[----:B------:R-:W-:-:S04]  /*1c100*/  FMUL R14, R14, R16 ;  /* 0x000000100e0e7220 */ /* 0x000fc80000400000 */
[----:B--2---:R-:W-:-:S05]  /*1c110*/  FFMA R14, R15, R2, R14 ;  /* 0x000000020f0e7223 */ /* 0x004fca000000000e */
[----:B------:R-:W-:-:S05]  /*1c120*/  F2FP.BF16.F32.PACK_AB R14, RZ, R14 ;  /* 0x0000000eff0e723e */ /* 0x000fca00000010ff */
[----:B------:R1:W-:Y:S01]  /*1c130*/  @P0 STG.E.U16 desc[UR46][R4.64+0x22], R14 ;  /* 0x0000220e04000986 */ /* 0x0003e2000c10152e */
[----:B------:R-:W-:-:S13]  /*1c140*/  ISETP.GT.AND P0, PT, R0, 0x8, P3 ;  /* 0x000000080000780c */ /* 0x000fda0001f04270 */
[----:B-1----:R-:W-:Y:S05]  /*1c150*/  @!P0 BRA `(.L_x_51) ;  /* 0x0000000000048947 */ /* 0x002fea0003800000 */
[----:B------:R1:W5:Y:S02]  /*1c160*/  LDG.E.LTC128B.U16 R11, desc[UR46][R18.64+0x20] ;  /* 0x0000202e120b7981 */ /* 0x000364000c1e1520 */
.L_x_51:
[----:B------:R-:W-:Y:S05]  /*1c170*/  BSYNC B1 ;  /* 0x0000000000017941 */ /* 0x000fea0003800000 */
.L_x_50:
[----:B------:R-:W2:Y:S01]  /*1c180*/  LDL.LU R15, [R1+0x4a8] ;  /* 0x0004a800010f7983 */ /* 0x000ea20000300800 */
[----:B-----5:R-:W-:Y:S01]  /*1c190*/  IMAD.U32 R14, R11, 0x10000, RZ ;  /* 0x000100000b0e7824 */ /* 0x020fe200078e00ff */
[----:B------:R-:W-:Y:S03]  /*1c1a0*/  BSSY B1, `(.L_x_52) ;  /* 0x0000008000017945 */ /* 0x000fe60003800000 */
[----:B------:R-:W-:-:S04]  /*1c1b0*/  FMUL R14, R14, R16 ;  /* 0x000000100e0e7220 */ /* 0x000fc80000400000 */
[----:B--2---:R-:W-:-:S05]  /*1c1c0*/  FFMA R14, R15, R2, R14 ;  /* 0x000000020f0e7223 */ /* 0x004fca000000000e */
[----:B------:R-:W-:-:S05]  /*1c1d0*/  F2FP.BF16.F32.PACK_AB R14, RZ, R14 ;  /* 0x0000000eff0e723e */ /* 0x000fca00000010ff */
[----:B------:R2:W-:Y:S01]  /*1c1e0*/  @P0 STG.E.U16 desc[UR46][R6.64+0x20], R14 ;  /* 0x0000200e06000986 */ /* 0x0005e2000c10152e */
[----:B------:R-:W-:-:S13]  /*1c1f0*/  ISETP.GT.AND P0, PT, R0, 0x8, P2 ;  /* 0x000000080000780c */ /* 0x000fda0001704270 */
[----:B--2---:R-:W-:Y:S05]  /*1c200*/  @!P0 BRA `(.L_x_53) ;  /* 0x0000000000048947 */ /* 0x004fea0003800000 */
[----:B------:R2:W5:Y:S02]  /*1c210*/  LDG.E.LTC128B.U16 R11, desc[UR46][R18.64+0x22] ;  /* 0x0000222e120b7981 */ /* 0x000564000c1e1520 */
.L_x_53:
[----:B------:R-:W-:Y:S05]  /*1c220*/  BSYNC B1 ;  /* 0x0000000000017941 */ /* 0x000fea0003800000 */
.L_x_52:
[----:B------:R-:W3:Y:S01]  /*1c230*/  LDL.LU R15, [R1+0x4ac] ;  /* 0x0004ac00010f7983 */ /* 0x000ee20000300800 */
[----:B-----5:R-:W-:Y:S01]  /*1c240*/  IMAD.U32 R14, R11, 0x10000, RZ ;  /* 0x000100000b0e7824 */ /* 0x020fe200078e00ff */
[----:B------:R-:W-:Y:S01]  /*1c250*/  ISETP.GT.AND P2, PT, R3, 0x18, PT ;  /* 0x000000180300780c */ /* 0x000fe20003f44270 */
[----:B------:R-:W-:Y:S01]  /*1c260*/  BSSY B1, `(.L_x_54) ;  /* 0x000000a000017945 */ /* 0x000fe20003800000 */
[----:B------:R-:W-:Y:S01]  /*1c270*/  LOP3.LUT R218, R218, 0xfffffbff, RZ, 0xc0, !PT ;  /* 0xfffffbffdada7812 */ /* 0x000fe200078ec0ff */
[----:B------:R-:W-:-:S10]  /*1c280*/  FMUL R14, R14, R16 ;  /* 0x000000100e0e7220 */ /* 0x000fd40000400000 */
[----:B------:R-:W-:Y:S01]  /*1c290*/  @P2 LOP3.LUT R218, R218, 0x400, RZ, 0xfc, !PT ;  /* 0x00000400dada2812 */ /* 0x000fe200078efcff */
[----:B---3--:R-:W-:-:S05]  /*1c2a0*/  FFMA R14, R15, R2, R14 ;  /* 0x000000020f0e7223 */ /* 0x008fca000000000e */
[----:B------:R-:W-:-:S05]  /*1c2b0*/  F2FP.BF16.F32.PACK_AB R14, RZ, R14 ;  /* 0x0000000eff0e723e */ /* 0x000fca00000010ff */
[----:B------:R3:W-:Y:S01]  /*1c2c0*/  @P0 STG.E.U16 desc[UR46][R6.64+0x22], R14 ;  /* 0x0000220e06000986 */ /* 0x0007e2000c10152e */
[----:B------:R-:W-:-:S13]  /*1c2d0*/  ISETP.GT.AND P0, PT, R0, RZ, P2 ;  /* 0x000000ff0000720c */ /* 0x000fda0001704270 */
[----:B---3--:R-:W-:Y:S05]  /*1c2e0*/  @!P0 BRA `(.L_x_55) ;  /* 0x0000000000048947 */ /* 0x008fea0003800000 */
[----:B------:R3:W5:Y:S02]  /*1c2f0*/  LDG.E.LTC128B.U16 R11, desc[UR46][R20.64+0x30] ;  /* 0x0000302e140b7981 */ /* 0x000764000c1e1520 */
.L_x_55:
[----:B------:R-:W-:Y:S05]  /*1c300*/  BSYNC B1 ;  /* 0x0000000000017941 */ /* 0x000fea0003800000 */
.L_x_54:
[----:B------:R-:W2:Y:S01]  /*1c310*/  LDL.LU R15, [R1+0x4b0] ;  /* 0x0004b000010f7983 */ /* 0x000ea20000300800 */
[----:B-----5:R-:W-:Y:S01]  /*1c320*/  IMAD.U32 R14, R11, 0x10000, RZ ;  /* 0x000100000b0e7824 */ /* 0x020fe200078e00ff */
[----:B------:R-:W-:Y:S01]  /*1c330*/  ISETP.GT.AND P1, PT, R3, 0x19, PT ;  /* 0x000000190300780c */ /* 0x000fe20003f24270 */
[----:B------:R-:W-:Y:S01]  /*1c340*/  BSSY B1, `(.L_x_56) ;  /* 0x000000a000017945 */ /* 0x000fe20003800000 */
[----:B------:R-:W-:Y:S01]  /*1c350*/  LOP3.LUT R218, R218, 0xfffffdff, RZ, 0xc0, !PT ;  /* 0xfffffdffdada7812 */ /* 0x000fe200078ec0ff */
[----:B------:R-:W-:-:S10]  /*1c360*/  FMUL R14, R14, R16 ;  /* 0x000000100e0e7220 */ /* 0x000fd40000400000 */
[----:B------:R-:W-:Y:S01]  /*1c370*/  @P1 LOP3.LUT R218, R218, 0x200, RZ, 0xfc, !PT ;  /* 0x00000200dada1812 */ /* 0x000fe200078efcff */
[----:B--2---:R-:W-:-:S05]  /*1c380*/  FFMA R14, R15, R2, R14 ;  /* 0x000000020f0e7223 */ /* 0x004fca000000000e */
[----:B------:R-:W-:-:S05]  /*1c390*/  F2FP.BF16.F32.PACK_AB R14, RZ, R14 ;  /* 0x0000000eff0e723e */ /* 0x000fca00000010ff */
[----:B------:R2:W-:Y:S01]  /*1c3a0*/  @P0 STG.E.U16 desc[UR46][R4.64+0x30], R14 ;  /* 0x0000300e04000986 */ /* 0x0005e2000c10152e */
[----:B------:R-:W-:-:S13]  /*1c3b0*/  ISETP.GT.AND P0, PT, R0, RZ, P1 ;  /* 0x000000ff0000720c */ /* 0x000fda0000f04270 */
[----:B--2---:R-:W-:Y:S05]  /*1c3c0*/  @!P0 BRA `(.L_x_57) ;  /* 0x0000000000048947 */ /* 0x004fea0003800000 */
[----:B------:R2:W5:Y:S02]  /*1c3d0*/  LDG.E.LTC128B.U16 R11, desc[UR46][R20.64+0x32] ;  /* 0x0000322e140b7981 */ /* 0x000564000c1e1520 */
.L_x_57:
[----:B------:R-:W-:Y:S05]  /*1c3e0*/  BSYNC B1 ;  /* 0x0000000000017941 */ /* 0x000fea0003800000 */
.L_x_56:
[----:B------:R-:W3:Y:S01]  /*1c3f0*/  LDL.LU R15, [R1+0x4b4] ;  /* 0x0004b400010f7983 */ /* 0x000ee20000300800 */
[----:B-----5:R-:W-:Y:S01]  /*1c400*/  IMAD.U32 R14, R11, 0x10000, RZ ;  /* 0x000100000b0e7824 */ /* 0x020fe200078e00ff */
[----:B------:R-:W-:Y:S03]  /*1c410*/  BSSY B1, `(.L_x_58) ;  /* 0x0000008000017945 */ /* 0x000fe60003800000 */
[----:B------:R-:W-:-:S04]  /*1c420*/  FMUL R14, R14, R16 ;  /* 0x000000100e0e7220 */ /* 0x000fc80000400000 */
[----:B---3--:R-:W-:-:S05]  /*1c430*/  FFMA R14, R15, R2, R14 ;  /* 0x000000020f0e7223 */ /* 0x008fca000000000e */
[----:B------:R-:W-:-:S05]  /*1c440*/  F2FP.BF16.F32.PACK_AB R14, RZ, R14 ;  /* 0x0000000eff0e723e */ /* 0x000fca00000010ff */
[----:B------:R3:W-:Y:S01]  /*1c450*/  @P0 STG.E.U16 desc[UR46][R4.64+0x32], R14 ;  /* 0x0000320e04000986 */ /* 0x0007e2000c10152e */
[----:B------:R-:W-:-:S13]  /*1c460*/  ISETP.GT.AND P0, PT, R0, 0x8, P2 ;  /* 0x000000080000780c */ /* 0x000fda0001704270 */
[----:B---3--:R-:W-:Y:S05]  /*1c470*/  @!P0 BRA `(.L_x_59) ;  /* 0x0000000000048947 */ /* 0x008fea0003800000 */
[----:B------:R3:W5:Y:S02]  /*1c480*/  LDG.E.LTC128B.U16 R11, desc[UR46][R18.64+0x30] ;  /* 0x0000302e120b7981 */ /* 0x000764000c1e1520 */
.L_x_59:
[----:B------:R-:W-:Y:S05]  /*1c490*/  BSYNC B1 ;  /* 0x0000000000017941 */ /* 0x000fea0003800000 */
.L_x_58:
        /* <DEDUP_REMOVED lines=10> */
.L_x_61:
[----:B------:R-:W-:Y:S05]  /*1c540*/  BSYNC B1 ;  /* 0x0000000000017941 */ /* 0x000fea0003800000 */
.L_x_60:
        /* <DEDUP_REMOVED lines=13> */
.L_x_63:
[----:B------:R-:W-:Y:S05]  /*1c620*/  BSYNC B1 ;  /* 0x0000000000017941 */ /* 0x000fea0003800000 */
.L_x_62:
        /* <DEDUP_REMOVED lines=13> */
.L_x_65:
[----:B------:R-:W-:Y:S05]  /*1c700*/  BSYNC B1 ;  /* 0x0000000000017941 */ /* 0x000fea0003800000 */
.L_x_64:
        /* <DEDUP_REMOVED lines=10> */
.L_x_67:
[----:B------:R-:W-:Y:S05]  /*1c7b0*/  BSYNC B1 ;  /* 0x0000000000017941 */ /* 0x000fea0003800000 */
.L_x_66:
        /* <DEDUP_REMOVED lines=10> */
.L_x_69:
[----:B------:R-:W-:Y:S05]  /*1c860*/  BSYNC B1 ;  /* 0x0000000000017941 */ /* 0x000fea0003800000 */
.L_x_68:
        /* <DEDUP_REMOVED lines=13> */
.L_x_71:
[----:B------:R-:W-:Y:S05]  /*1c940*/  BSYNC B1 ;  /* 0x0000000000017941 */ /* 0x000fea0003800000 */
.L_x_70:
        /* <DEDUP_REMOVED lines=13> */
.L_x_73:
[----:B------:R-:W-:Y:S05]  /*1ca20*/  BSYNC B1 ;  /* 0x0000000000017941 */ /* 0x000fea0003800000 */
.L_x_72:
        /* <DEDUP_REMOVED lines=10> */
.L_x_75:
[----:B------:R-:W-:Y:S05]  /*1cad0*/  BSYNC B1 ;  /* 0x0000000000017941 */ /* 0x000fea0003800000 */
.L_x_74:
        /* <DEDUP_REMOVED lines=10> */
.L_x_77:
[----:B------:R-:W-:Y:S05]  /*1cb80*/  BSYNC B1 ;  /* 0x0000000000017941 */ /* 0x000fea0003800000 */
.L_x_76:
[----:B------:R-:W3:Y:S01]  /*1cb90*/  LDL.LU R15, [R1+0x4dc] ;  /* 0x0004dc00010f7983 */ /* 0x000ee20000300800 */
[----:B-----5:R-:W-:Y:S01]  /*1cba0*/  SHF.L.U32 R14, R11, 0x10, RZ ;  /* 0x000000100b0e7819 */ /* 0x020fe200000006ff */
[----:B------:R-:W-:Y:S01]  /*1cbb0*/  BSSY B1, `(.L_x_78) ;  /* 0x000000b000017945 */ /* 0x000fe20003800000 */
[----:B------:R-:W-:Y:S02]  /*1cbc0*/  ISETP.GT.AND P2, PT, R3, 0x30, PT ;  /* 0x000000300300780c */ /* 0x000fe40003f44270 */
        /* <DEDUP_REMOVED lines=9> */
.L_x_79:
[----:B------:R-:W-:Y:S05]  /*1cc60*/  BSYNC B1 ;  /* 0x0000000000017941 */ /* 0x000fea0003800000 */
.L_x_78:
        /* <DEDUP_REMOVED lines=13> */
.L_x_81:
[----:B------:R-:W-:Y:S05]  /*1cd40*/  BSYNC B1 ;  /* 0x0000000000017941 */ /* 0x000fea0003800000 */
.L_x_80:
        /* <DEDUP_REMOVED lines=10> */
.L_x_83:
[----:B------:R-:W-:Y:S05]  /*1cdf0*/  BSYNC B1 ;  /* 0x0000000000017941 */ /* 0x000fea0003800000 */
.L_x_82:
        /* <DEDUP_REMOVED lines=10> */
.L_x_85:
[----:B------:R-:W-:Y:S05]  /*1cea0*/  BSYNC B1 ;  /* 0x0000000000017941 */ /* 0x000fea0003800000 */
.L_x_84:
        /* <DEDUP_REMOVED lines=13> */
.L_x_87:
[----:B------:R-:W-:Y:S05]  /*1cf80*/  BSYNC B1 ;  /* 0x0000000000017941 */ /* 0x000fea0003800000 */
.L_x_86:
        /* <DEDUP_REMOVED lines=13> */
.L_x_89:
[----:B------:R-:W-:Y:S05]  /*1d060*/  BSYNC B1 ;  /* 0x0000000000017941 */ /* 0x000fea0003800000 */
.L_x_88:
        /* <DEDUP_REMOVED lines=10> */
.L_x_91:
[----:B------:R-:W-:Y:S05]  /*1d110*/  BSYNC B1 ;  /* 0x0000000000017941 */ /* 0x000fea0003800000 */
.L_x_90:
        /* <DEDUP_REMOVED lines=10> */
.L_x_93:
[----:B------:R-:W-:Y:S05]  /*1d1c0*/  BSYNC B1 ;  /* 0x0000000000017941 */ /* 0x000fea0003800000 */
.L_x_92:
        /* <DEDUP_REMOVED lines=13> */
.L_x_95:
[----:B------:R-:W-:Y:S05]  /*1d2a0*/  BSYNC B1 ;  /* 0x0000000000017941 */ /* 0x000fea0003800000 */
.L_x_94:
        /* <DEDUP_REMOVED lines=13> */
.L_x_97:
[----:B------:R-:W-:Y:S05]  /*1d380*/  BSYNC B1 ;  /* 0x0000000000017941 */ /* 0x000fea0003800000 */
.L_x_96:
        /* <DEDUP_REMOVED lines=10> */
.L_x_99:
[----:B------:R-:W-:Y:S05]  /*1d430*/  BSYNC B1 ;  /* 0x0000000000017941 */ /* 0x000fea0003800000 */
.L_x_98:
        /* <DEDUP_REMOVED lines=10> */
.L_x_101:
[----:B------:R-:W-:Y:S05]  /*1d4e0*/  BSYNC B1 ;  /* 0x0000000000017941 */ /* 0x000fea0003800000 */
.L_x_100:
[----:B------:R-:W3:Y:S01]  /*1d4f0*/  LDL.LU R15, [R1+0x50c] ;  /* 0x00050c00010f7983 */ /* 0x000ee20000300800 */
[----:B-----5:R-:W-:Y:S01]  /*1d500*/  IMAD.U32 R14, R11, 0x10000, RZ ;  /* 0x000100000b0e7824 */ /* 0x020fe200078e00ff */
[----:B------:R-:W-:Y:S01]  /*1d510*/  ISETP.GT.AND P2, PT, R3, 0x48, PT ;  /* 0x000000480300780c */ /* 0x000fe20003f44270 */
[----:B------:R-:W-:Y:S01]  /*1d520*/  BSSY B1, `(.L_x_102) ;  /* 0x000000b000017945 */ /* 0x000fe20003800000 */
[----:B------:R-:W-:Y:S01]  /*1d530*/  LOP3.LUT R17, R17, 0xbfffffff, RZ, 0xc0, !PT ;  /* 0xbfffffff11117812 */ /* 0x000fe200078ec0ff */
[----:B------:R-:W-:Y:S01]  /*1d540*/  FMUL R14, R14, R16 ;  /* 0x000000100e0e7220 */ /* 0x000fe20000400000 */
[----:B------:R-:W-:-:S09]  /*1d550*/  PRMT R230, R11, 0x7610, R230 ;  /* 0x000076100be67816 */ /* 0x000fd200000000e6 */
[----:B------:R-:W-:Y:S01]  /*1d560*/  @P2 LOP3.LUT R17, R17, 0x40000000, RZ, 0xfc, !PT ;  /* 0x4000000011112812 */ /* 0x000fe200078efcff */
[----:B---3--:R-:W-:-:S05]  /*1d570*/  FFMA R14, R15, R2, R14 ;  /* 0x000000020f0e7223 */ /* 0x008fca000000000e */
[----:B------:R-:W-:-:S05]  /*1d580*/  F2FP.BF16.F32.PACK_AB R14, RZ, R14 ;  /* 0x0000000eff0e723e */ /* 0x000fca00000010ff */
[----:B------:R3:W-:Y:S01]  /*1d590*/  @P0 STG.E.U16 desc[UR46][R6.64+0x82], R14 ;  /* 0x0000820e06000986 */ /* 0x0007e2000c10152e */
[----:B------:R-:W-:-:S13]  /*1d5a0*/  ISETP.GT.AND P0, PT, R0, RZ, P2 ;  /* 0x000000ff0000720c */ /* 0x000fda0001704270 */
[----:B---3--:R-:W-:Y:S05]  /*1d5b0*/  @!P0 BRA `(.L_x_103) ;  /* 0x0000000000048947 */ /* 0x008fea0003800000 */
[----:B------:R3:W5:Y:S02]  /*1d5c0*/  LDG.E.LTC128B.U16 R230, desc[UR46][R20.64+0x90] ;  /* 0x0000902e14e67981 */ /* 0x000764000c1e1520 */
.L_x_103:
[----:B------:R-:W-:Y:S05]  /*1d5d0*/  BSYNC B1 ;  /* 0x0000000000017941 */ /* 0x000fea0003800000 */
.L_x_102:
        /* <DEDUP_REMOVED lines=10> */
[----:B------:R-:W-:-:S05]  /*1d680*/  IADD3 R223, P0, R10, 0x80, RZ ;  /* 0x000000800adf7810 */ /* 0x000fca0007f1e0ff */
[----:B------:R-:W-:-:S04]  /*1d690*/  IMAD.WIDE.U32 R14, R223, R8, R216 ;  /* 0x00000008df0e7225 */ /* 0x000fc800078e00d8 */
[----:B------:R-:W-:-:S04]  /*1d6a0*/  IMAD.WIDE.U32 R234, R223, R8, R224 ;  /* 0x00000008dfea7225 */ /* 0x000fc800078e00e0 */
[----:B--2---:R-:W-:Y:S01]  /*1d6b0*/  IMAD.X R11, RZ, RZ, UR7, P0 ;  /* 0x00000007ff0b7e24 */ /* 0x004fe200080e06ff */
[----:B------:R-:W-:-:S03]  /*1d6c0*/  LEA R228, P0, R14, R22, 0x1 ;  /* 0x000000160ee47211 */ /* 0x000fc600078008ff */
[----:B------:R-:W-:-:S04]  /*1d6d0*/  IMAD R11, R11, R8, RZ ;  /* 0x000000080b0b7224 */ /* 0x000fc800078e02ff */
[----:B------:R-:W-:-:S04]  /*1d6e0*/  IMAD R231, R223, R9, R11 ;  /* 0x00000009dfe77224 */ /* 0x000fc800078e020b */
[----:B------:R-:W-:-:S05]  /*1d6f0*/  IMAD.IADD R11, R15, 0x1, R231 ;  /* 0x000000010f0b7824 */ /* 0x000fca00078e02e7 */
[----:B------:R-:W-:Y:S02]  /*1d700*/  LEA.HI.X R229, R14, R23, R11, 0x1, P0 ;  /* 0x000000170ee57211 */ /* 0x000fe400000f0c0b */
[----:B------:R-:W-:-:S05]  /*1d710*/  IADD3 R221, P0, R10, 0x100, RZ ;  /* 0x000001000add7810 */ /* 0x000fca0007f1e0ff */
[----:B------:R-:W-:Y:S02]  /*1d720*/  IMAD.X R10, RZ, RZ, UR7, P0 ;  /* 0x00000007ff0a7e24 */ /* 0x000fe400080e06ff */
[----:B------:R-:W-:-:S04]  /*1d730*/  IMAD.WIDE.U32 R232, R221, R8, R224 ;  /* 0x00000008dde87225 */ /* 0x000fc800078e00e0 */
[----:B------:R-:W-:-:S04]  /*1d740*/  IMAD R10, R10, R8, RZ ;  /* 0x000000080a0a7224 */ /* 0x000fc800078e02ff */
[C---:B------:R-:W-:Y:S02]  /*1d750*/  IMAD R9, R221.reuse, R9, R10 ;  /* 0x00000009dd097224 */ /* 0x040fe400078e020a */
[----:B------:R-:W-:-:S04]  /*1d760*/  IMAD.WIDE.U32 R10, R221, R8, R216 ;  /* 0x00000008dd0a7225 */ /* 0x000fc800078e00d8 */
[----:B------:R-:W-:Y:S01]  /*1d770*/  IMAD.IADD R11, R11, 0x1, R9 ;  /* 0x000000010b0b7824 */ /* 0x000fe200078e0209 */
[----:B------:R-:W-:Y:S01]  /*1d780*/  LEA R236, P0, R10, R22, 0x1 ;  /* 0x000000160aec7211 */ /* 0x000fe200078008ff */
[----:B------:R-:W-:-:S03]  /*1d790*/  IMAD.IADD R216, R9, 0x1, R233 ;  /* 0x0000000109d87824 */ /* 0x000fc600078e02e9 */
[----:B------:R-:W-:Y:S01]  /*1d7a0*/  LEA.HI.X R237, R10, R23, R11, 0x1, P0 ;  /* 0x000000170aed7211 */ /* 0x000fe200000f0c0b */
[----:B------:R-:W-:-:S04]  /*1d7b0*/  IMAD.WIDE.U32 R10, R223, R8, R12 ;  /* 0x00000008df0a7225 */ /* 0x000fc800078e000c */
[C---:B------:R-:W-:Y:S02]  /*1d7c0*/  IMAD.IADD R11, R231.reuse, 0x1, R11 ;  /* 0x00000001e70b7824 */ /* 0x040fe400078e020b */
[----:B------:R-:W-:Y:S02]  /*1d7d0*/  IMAD.IADD R223, R231, 0x1, R235 ;  /* 0x00000001e7df7824 */ /* 0x000fe400078e02eb */
[----:B------:R-:W-:-:S04]  /*1d7e0*/  IMAD.WIDE.U32 R10, R220, UR42, R10 ;  /* 0x0000002adc0a7c25 */ /* 0x000fc8000f8e000a */
[----:B------:R-:W-:Y:S01]  /*1d7f0*/  IMAD.IADD R11, R219, 0x1, R11 ;  /* 0x00000001db0b7824 */ /* 0x000fe200078e020b */
[----:B------:R-:W-:-:S04]  /*1d800*/  LEA R14, P0, R10, R22, 0x1 ;  /* 0x000000160a0e7211 */ /* 0x000fc800078008ff */
[----:B------:R-:W-:Y:S01]  /*1d810*/  LEA.HI.X R15, R10, R23, R11, 0x1, P0 ;  /* 0x000000170a0f7211 */ /* 0x000fe200000f0c0b */
[----:B------:R-:W-:-:S04]  /*1d820*/  IMAD.WIDE.U32 R10, R221, R8, R12 ;  /* 0x00000008dd0a7225 */ /* 0x000fc800078e000c */
[----:B------:R-:W-:Y:S02]  /*1d830*/  IMAD.IADD R11, R9, 0x1, R11 ;  /* 0x00000001090b7824 */ /* 0x000fe400078e020b */
[----:B------:R-:W-:-:S04]  /*1d840*/  IMAD.WIDE.U32 R226, R220, UR42, R10 ;  /* 0x0000002adce27c25 */ /* 0x000fc8000f8e000a */
[----:B------:R-:W-:Y:S01]  /*1d850*/  IMAD.IADD R11, R219, 0x1, R227 ;  /* 0x00000001db0b7824 */ /* 0x000fe200078e02e3 */
[----:B------:R-:W-:-:S04]  /*1d860*/  LEA R10, P0, R226, R22, 0x1 ;  /* 0x00000016e20a7211 */ /* 0x000fc800078008ff */
[----:B------:R-:W-:Y:S02]  /*1d870*/  LEA.HI.X R11, R226, R23, R11, 0x1, P0 ;  /* 0x00000017e20b7211 */ /* 0x000fe400000f0c0b */
[----:B------:R-:W-:-:S05]  /*1d880*/  IADD3 R226, P0, R12, R234, RZ ;  /* 0x000000ea0ce27210 */ /* 0x000fca0007f1e0ff */
[----:B------:R-:W-:Y:S01]  /*1d890*/  IMAD.X R227, R13, 0x1, R223, P0 ;  /* 0x000000010de37824 */ /* 0x000fe200000e06df */
[----:B------:R-:W-:Y:S01]  /*1d8a0*/  IADD3 R224, P0, R12, R232, RZ ;  /* 0x000000e80ce07210 */ /* 0x000fe20007f1e0ff */
[----:B------:R-:W-:-:S04]  /*1d8b0*/  IMAD.WIDE.U32 R8, R220, UR42, R226 ;  /* 0x0000002adc087c25 */ /* 0x000fc8000f8e00e2 */
[----:B------:R-:W-:Y:S01]  /*1d8c0*/  IMAD.X R225, R13, 0x1, R216, P0 ;  /* 0x000000010de17824 */ /* 0x000fe200000e06d8 */
[----:B------:R-:W-:Y:S01]  /*1d8d0*/  LEA R12, P0, R8, R22, 0x1 ;  /* 0x00000016080c7211 */ /* 0x000fe200078008ff */
[----:B------:R-:W-:Y:S02]  /*1d8e0*/  IMAD.IADD R9, R219, 0x1, R9 ;  /* 0x00000001db097824 */ /* 0x000fe400078e0209 */
[----:B------:R-:W-:-:S03]  /*1d8f0*/  IMAD.WIDE.U32 R220, R220, UR42, R224 ;  /* 0x0000002adcdc7c25 */ /* 0x000fc6000f8e00e0 */
[----:B------:R-:W-:Y:S01]  /*1d900*/  LEA.HI.X R13, R8, R23, R9, 0x1, P0 ;  /* 0x00000017080d7211 */ /* 0x000fe200000f0c09 */
[----:B------:R-:W-:Y:S01]  /*1d910*/  IMAD.IADD R219, R219, 0x1, R221 ;  /* 0x00000001dbdb7824 */ /* 0x000fe200078e02dd */
[----:B------:R-:W-:-:S04]  /*1d920*/  LEA R8, P0, R220, R22, 0x1 ;  /* 0x00000016dc087211 */ /* 0x000fc800078008ff */
[----:B------:R-:W-:Y:S02]  /*1d930*/  LEA.HI.X R9, R220, R23, R219, 0x1, P0 ;  /* 0x00000017dc097211 */ /* 0x000fe400000f0cdb */
[----:B------:R-:W-:-:S05]  /*1d940*/  IADD3 R234, P0, R222, R234, RZ ;  /* 0x000000eadeea7210 */ /* 0x000fca0007f1e0ff */
[----:B------:R-:W-:Y:S01]  /*1d950*/  IMAD.X R223, R223, 0x1, R217, P0 ;  /* 0x00000001dfdf7824 */ /* 0x000fe200000e06d9 */
[----:B------:R-:W-:-:S05]  /*1d960*/  IADD3 R232, P0, R222, R232, RZ ;  /* 0x000000e8dee87210 */ /* 0x000fca0007f1e0ff */
[----:B------:R-:W-:Y:S01]  /*1d970*/  IMAD.X R216, R216, 0x1, R217, P0 ;  /* 0x00000001d8d87824 */ /* 0x000fe200000e06d9 */
[----:B------:R-:W-:-:S04]  /*1d980*/  LEA R222, P0, R234, R22, 0x1 ;  /* 0x00000016eade7211 */ /* 0x000fc800078008ff */
[-C--:B------:R-:W-:Y:S02]  /*1d990*/  LEA.HI.X R223, R234, R23.reuse, R223, 0x1, P0 ;  /* 0x00000017eadf7211 */ /* 0x080fe400000f0cdf */
[----:B------:R-:W-:Y:S02]  /*1d9a0*/  LEA R224, P0, R232, R22, 0x1 ;  /* 0x00000016e8e07211 */ /* 0x000fe400078008ff */
[----:B------:R-:W-:Y:S02]  /*1d9b0*/  PRMT R22, R230, 0x7610, R22 ;  /* 0x00007610e6167816 */ /* 0x000fe40000000016 */
[----:B------:R-:W-:Y:S02]  /*1d9c0*/  LEA.HI.X R225, R232, R23, R216, 0x1, P0 ;  /* 0x00000017e8e17211 */ /* 0x000fe400000f0cd8 */
[----:B------:R-:W-:-:S13]  /*1d9d0*/  ISETP.GT.AND P0, PT, R0, RZ, P1 ;  /* 0x000000ff0000720c */ /* 0x000fda0000f04270 */
[----:B------:R-:W-:Y:S05]  /*1d9e0*/  @!P0 BRA `(.L_x_105) ;  /* 0x0000000000048947 */ /* 0x000fea0003800000 */
[----:B------:R2:W5:Y:S02]  /*1d9f0*/  LDG.E.LTC128B.U16 R22, desc[UR46][R20.64+0x92] ;  /* 0x0000922e14167981 */ /* 0x000564000c1e1520 */
.L_x_105:
[----:B------:R-:W-:Y:S05]  /*1da00*/  BSYNC B1 ;  /* 0x0000000000017941 */ /* 0x000fea0003800000 */
.L_x_104:
        /* <DEDUP_REMOVED lines=10> */
.L_x_107:
[----:B------:R-:W-:Y:S05]  /*1dab0*/  BSYNC B1 ;  /* 0x0000000000017941 */ /* 0x000fea0003800000 */
.L_x_106:
        /* <DEDUP_REMOVED lines=10> */
.L_x_109:
[----:B------:R-:W-:Y:S05]  /*1db60*/  BSYNC B1 ;  /* 0x0000000000017941 */ /* 0x000fea0003800000 */
.L_x_108:
        /* <DEDUP_REMOVED lines=13> */
.L_x_111:
[----:B------:R-:W-:Y:S05]  /*1dc40*/  BSYNC B1 ;  /* 0x0000000000017941 */ /* 0x000fea0003800000 */
.L_x_110:
        /* <DEDUP_REMOVED lines=13> */
.L_x_113:
[----:B------:R-:W-:Y:S05]  /*1dd20*/  BSYNC B1 ;  /* 0x0000000000017941 */ /* 0x000fea0003800000 */
.L_x_112:
        /* <DEDUP_REMOVED lines=10> */
.L_x_115:
[----:B------:R-:W-:Y:S05]  /*1ddd0*/  BSYNC B1 ;  /* 0x0000000000017941 */ /* 0x000fea0003800000 */
.L_x_114:
        /* <DEDUP_REMOVED lines=10> */
.L_x_117:
[----:B------:R-:W-:Y:S05]  /*1de80*/  BSYNC B1 ;  /* 0x0000000000017941 */ /* 0x000fea0003800000 */
.L_x_116:
        /* <DEDUP_REMOVED lines=13> */
.L_x_119:
[----:B------:R-:W-:Y:S05]  /*1df60*/  BSYNC B1 ;  /* 0x0000000000017941 */ /* 0x000fea0003800000 */
.L_x_118:
        /* <DEDUP_REMOVED lines=13> */
.L_x_121:
[----:B------:R-:W-:Y:S05]  /*1e040*/  BSYNC B1 ;  /* 0x0000000000017941 */ /* 0x000fea0003800000 */
.L_x_120:
[----:B------:R-:W3:Y:S01]  /*1e050*/  LDL.LU R216, [R1+0x534] ;  /* 0x0005340001d87983 */ /* 0x000ee20000300800 */
[----:B-----5:R-:W-:Y:S01]  /*1e060*/  SHF.L.U32 R23, R22, 0x10, RZ ;  /* 0x0000001016177819 */ /* 0x020fe200000006ff */
[----:B------:R-:W-:Y:S04]  /*1e070*/  BSSY B1, `(.L_x_122) ;  /* 0x0000008000017945 */ /* 0x000fe80003800000 */
[----:B------:R-:W-:-:S04]  /*1e080*/  FMUL R23, R23, R16 ;  /* 0x0000001017177220 */ /* 0x000fc80000400000 */
[----:B---3--:R-:W-:-:S05]  /*1e090*/  FFMA R23, R216, R2, R23 ;  /* 0x00000002d8177223 */ /* 0x008fca0000000017 */
[----:B------:R-:W-:-:S05]  /*1e0a0*/  F2FP.BF16.F32.PACK_AB R23, RZ, R23 ;  /* 0x00000017ff17723e */ /* 0x000fca00000010ff */
[----:B------:R3:W-:Y:S01]  /*1e0b0*/  @P0 STG.E.U16 desc[UR46][R4.64+0xb2], R23 ;  /* 0x0000b21704000986 */ /* 0x0007e2000c10152e */
[----:B------:R-:W-:-:S13]  /*1e0c0*/  ISETP.GT.AND P0, PT, R0, 0x8, P2 ;  /* 0x000000080000780c */ /* 0x000fda0001704270 */
[----:B---3--:R-:W-:Y:S05]  /*1e0d0*/  @!P0 BRA `(.L_x_123) ;  /* 0x0000000000048947 */ /* 0x008fea0003800000 */
[----:B------:R3:W5:Y:S02]  /*1e0e0*/  LDG.E.LTC128B.U16 R22, desc[UR46][R18.64+0xb0] ;  /* 0x0000b02e12167981 */ /* 0x000764000c1e1520 */
.L_x_123:
[----:B------:R-:W-:Y:S05]  /*1e0f0*/  BSYNC B1 ;  /* 0x0000000000017941 */ /* 0x000fea0003800000 */
.L_x_122:
        /* <DEDUP_REMOVED lines=10> */
.L_x_125:
[----:B------:R-:W-:Y:S05]  /*1e1a0*/  BSYNC B1 ;  /* 0x0000000000017941 */ /* 0x000fea0003800000 */
.L_x_124:
        /* <DEDUP_REMOVED lines=13> */
.L_x_127:
[----:B------:R-:W-:Y:S05]  /*1e280*/  BSYNC B1 ;  /* 0x0000000000017941 */ /* 0x000fea0003800000 */
.L_x_126:
        /* <DEDUP_REMOVED lines=13> */
.L_x_129:
[----:B------:R-:W-:Y:S05]  /*1e360*/  BSYNC B1 ;  /* 0x0000000000017941 */ /* 0x000fea0003800000 */
.L_x_128:
        /* <DEDUP_REMOVED lines=10> */
.L_x_131:
[----:B------:R-:W-:Y:S05]  /*1e410*/  BSYNC B1 ;  /* 0x0000000000017941 */ /* 0x000fea0003800000 */
.L_x_130:
        /* <DEDUP_REMOVED lines=10> */
.L_x_133:
[----:B------:R-:W-:Y:S05]  /*1e4c0*/  BSYNC B1 ;  /* 0x0000000000017941 */ /* 0x000fea0003800000 */
.L_x_132:
        /* <DEDUP_REMOVED lines=13> */
.L_x_135:
[----:B------:R-:W-:Y:S05]  /*1e5a0*/  BSYNC B1 ;  /* 0x0000000000017941 */ /* 0x000fea0003800000 */
.L_x_134:
        /* <DEDUP_REMOVED lines=13> */
.L_x_137:
[----:B------:R-:W-:Y:S05]  /*1e680*/  BSYNC B1 ;  /* 0x0000000000017941 */ /* 0x000fea0003800000 */
.L_x_136:
        /* <DEDUP_REMOVED lines=10> */
.L_x_139:
[----:B------:R-:W-:Y:S05]  /*1e730*/  BSYNC B1 ;  /* 0x0000000000017941 */ /* 0x000fea0003800000 */
.L_x_138:
        /* <DEDUP_REMOVED lines=10> */
.L_x_141:
[----:B------:R-:W-:Y:S05]  /*1e7e0*/  BSYNC B1 ;  /* 0x0000000000017941 */ /* 0x000fea0003800000 */
.L_x_140:
        /* <DEDUP_REMOVED lines=13> */
.L_x_143:
[----:B------:R-:W-:Y:S05]  /*1e8c0*/  BSYNC B1 ;  /* 0x0000000000017941 */ /* 0x000fea0003800000 */
.L_x_142:
        /* <DEDUP_REMOVED lines=13> */
.L_x_145:
[----:B------:R-:W-:Y:S05]  /*1e9a0*/  BSYNC B1 ;  /* 0x0000000000017941 */ /* 0x000fea0003800000 */
.L_x_144:
        /* <DEDUP_REMOVED lines=10> */
.L_x_147:
[----:B------:R-:W-:Y:S05]  /*1ea50*/  BSYNC B1 ;  /* 0x0000000000017941 */ /* 0x000fea0003800000 */
.L_x_146:
        /* <DEDUP_REMOVED lines=10> */
.L_x_149:
[----:B------:R-:W-:Y:S05]  /*1eb00*/  BSYNC B1 ;  /* 0x0000000000017941 */ /* 0x000fea0003800000 */
.L_x_148:
        /* <DEDUP_REMOVED lines=13> */
.L_x_151:
[----:B------:R-:W-:Y:S05]  /*1ebe0*/  BSYNC B1 ;  /* 0x0000000000017941 */ /* 0x000fea0003800000 */
.L_x_150:
        /* <DEDUP_REMOVED lines=13> */
.L_x_153:
[----:B------:R-:W-:Y:S05]  /*1ecc0*/  BSYNC B1 ;  /* 0x0000000000017941 */ /* 0x000fea0003800000 */
.L_x_152:
        /* <DEDUP_REMOVED lines=10> */
.L_x_155:
[----:B------:R-:W-:Y:S05]  /*1ed70*/  BSYNC B1 ;  /* 0x0000000000017941 */ /* 0x000fea0003800000 */
.L_x_154:
        /* <DEDUP_REMOVED lines=10> */
.L_x_157:
[----:B------:R-:W-:Y:S05]  /*1ee20*/  BSYNC B1 ;  /* 0x0000000000017941 */ /* 0x000fea0003800000 */
.L_x_156:
        /* <DEDUP_REMOVED lines=13> */
.L_x_159:
[----:B------:R-:W-:Y:S05]  /*1ef00*/  BSYNC B1 ;  /* 0x0000000000017941 */ /* 0x000fea0003800000 */
.L_x_158:
        /* <DEDUP_REMOVED lines=13> */
.L_x_161:
[----:B------:R-:W-:Y:S05]  /*1efe0*/  BSYNC B1 ;  /* 0x0000000000017941 */ /* 0x000fea0003800000 */
.L_x_160:
        /* <DEDUP_REMOVED lines=10> */
.L_x_163:
[----:B------:R-:W-:Y:S05]  /*1f090*/  BSYNC B1 ;  /* 0x0000000000017941 */ /* 0x000fea0003800000 */
.L_x_162:
        /* <DEDUP_REMOVED lines=10> */
.L_x_165:
[----:B------:R-:W-:Y:S05]  /*1f140*/  BSYNC B1 ;  /* 0x0000000000017941 */ /* 0x000fea0003800000 */
.L_x_164:
        /* <DEDUP_REMOVED lines=13> */
.L_x_167:
[----:B------:R-:W-:Y:S05]  /*1f220*/  BSYNC B1 ;  /* 0x0000000000017941 */ /* 0x000fea0003800000 */
.L_x_166:
        /* <DEDUP_REMOVED lines=13> */
.L_x_169:
[----:B------:R-:W-:Y:S05]  /*1f300*/  BSYNC B1 ;  /* 0x0000000000017941 */ /* 0x000fea0003800000 */
.L_x_168:
        /* <DEDUP_REMOVED lines=10> */
.L_x_171:
[----:B------:R-:W-:Y:S05]  /*1f3b0*/  BSYNC B1 ;  /* 0x0000000000017941 */ /* 0x000fea0003800000 */
.L_x_170:
        /* <DEDUP_REMOVED lines=10> */
.L_x_173:
[----:B------:R-:W-:Y:S05]  /*1f460*/  BSYNC B1 ;  /* 0x0000000000017941 */ /* 0x000fea0003800000 */
.L_x_172:
        /* <DEDUP_REMOVED lines=13> */
.L_x_175:
[----:B------:R-:W-:Y:S05]  /*1f540*/  BSYNC B1 ;  /* 0x0000000000017941 */ /* 0x000fea0003800000 */
.L_x_174:
        /* <DEDUP_REMOVED lines=13> */
.L_x_177:
[----:B------:R-:W-:Y:S05]  /*1f620*/  BSYNC B1 ;  /* 0x0000000000017941 */ /* 0x000fea0003800000 */
.L_x_176:
        /* <DEDUP_REMOVED lines=10> */
.L_x_179:
[----:B------:R-:W-:Y:S05]  /*1f6d0*/  BSYNC B1 ;  /* 0x0000000000017941 */ /* 0x000fea0003800000 */
.L_x_178:
        /* <DEDUP_REMOVED lines=10> */
.L_x_181:
[----:B------:R-:W-:Y:S05]  /*1f780*/  BSYNC B1 ;  /* 0x0000000000017941 */ /* 0x000fea0003800000 */
.L_x_180:
        /* <DEDUP_REMOVED lines=13> */
.L_x_183:
[----:B------:R-:W-:Y:S05]  /*1f860*/  BSYNC B1 ;  /* 0x0000000000017941 */ /* 0x000fea0003800000 */
.L_x_182:
        /* <DEDUP_REMOVED lines=13> */
.L_x_185:
[----:B------:R-:W-:Y:S05]  /*1f940*/  BSYNC B1 ;  /* 0x0000000000017941 */ /* 0x000fea0003800000 */
.L_x_184:
        /* <DEDUP_REMOVED lines=10> */
.L_x_187:
[----:B------:R-:W-:Y:S05]  /*1f9f0*/  BSYNC B1 ;  /* 0x0000000000017941 */ /* 0x000fea0003800000 */
.L_x_186:
        /* <DEDUP_REMOVED lines=10> */
.L_x_189:
[----:B------:R-:W-:Y:S05]  /*1faa0*/  BSYNC B1 ;  /* 0x0000000000017941 */ /* 0x000fea0003800000 */
.L_x_188:
        /* <DEDUP_REMOVED lines=13> */
.L_x_191:
[----:B------:R-:W-:Y:S05]  /*1fb80*/  BSYNC B1 ;  /* 0x0000000000017941 */ /* 0x000fea0003800000 */
.L_x_190:
        /* <DEDUP_REMOVED lines=13> */
.L_x_193:
[----:B------:R-:W-:Y:S05]  /*1fc60*/  BSYNC B1 ;  /* 0x0000000000017941 */ /* 0x000fea0003800000 */
.L_x_192:
        /* <DEDUP_REMOVED lines=10> */
.L_x_195:
[----:B------:R-:W-:Y:S05]  /*1fd10*/  BSYNC B1 ;  /* 0x0000000000017941 */ /* 0x000fea0003800000 */
.L_x_194:
        /* <DEDUP_REMOVED lines=10> */
.L_x_197:
[----:B------:R-:W-:Y:S05]  /*1fdc0*/  BSYNC B1 ;  /* 0x0000000000017941 */ /* 0x000fea0003800000 */
.L_x_196:
        /* <DEDUP_REMOVED lines=13> */
.L_x_199:
[----:B------:R-:W-:Y:S05]  /*1fea0*/  BSYNC B1 ;  /* 0x0000000000017941 */ /* 0x000fea0003800000 */
.L_x_198:
        /* <DEDUP_REMOVED lines=13> */
.L_x_201:
[----:B------:R-:W-:Y:S05]  /*1ff80*/  BSYNC B1 ;  /* 0x0000000000017941 */ /* 0x000fea0003800000 */
.L_x_200:
        /* <DEDUP_REMOVED lines=10> */
.L_x_203:
[----:B------:R-:W-:Y:S05]  /*20030*/  BSYNC B1 ;  /* 0x0000000000017941 */ /* 0x000fea0003800000 */
.L_x_202:
        /* <DEDUP_REMOVED lines=10> */
.L_x_205:
[----:B------:R-:W-:Y:S05]  /*200e0*/  BSYNC B1 ;  /* 0x0000000000017941 */ /* 0x000fea0003800000 */
.L_x_204:
[----:B------:R-:W3:Y:S01]  /*200f0*/  LDL.LU R216, [R1+0x5dc] ;  /* 0x0005dc0001d87983 */ /* 0x000ee20000300800 */
[----:B-----5:R-:W-:Y:S01]  /*20100*/  IMAD.U32 R23, R22, 0x10000, RZ ;  /* 0x0001000016177824 */ /* 0x020fe200078e00ff */
[----:B------:R-:W-:Y:S01]  /*20110*/  ISETP.GT.AND P3, PT, R3, 0xb0, PT ;  /* 0x000000b00300780c */ /* 0x000fe20003f64270 */
[----:B------:R-:W-:Y:S02]  /*20120*/  BSSY B1, `(.L_x_206) ;  /* 0x0000008000017945 */ /* 0x000fe40003800000 */
[----:B------:R-:W-:-:S04]  /*20130*/  FMUL R23, R23, R16 ;  /* 0x0000001017177220 */ /* 0x000fc80000400000 */
[----:B---3--:R-:W-:-:S05]  /*20140*/  FFMA R23, R216, R2, R23 ;  /* 0x00000002d8177223 */ /* 0x008fca0000000017 */
[----:B------:R-:W-:-:S05]  /*20150*/  F2FP.BF16.F32.PACK_AB R23, RZ, R23 ;  /* 0x00000017ff17723e */ /* 0x000fca00000010ff */
[----:B------:R3:W-:Y:S01]  /*20160*/  @P0 STG.E.U16 desc[UR46][R6.64+0x152], R23 ;  /* 0x0001521706000986 */ /* 0x0007e2000c10152e */
[----:B------:R-:W-:-:S13]  /*20170*/  ISETP.GT.AND P0, PT, R0, RZ, P3 ;  /* 0x000000ff0000720c */ /* 0x000fda0001f04270 */
[----:B---3--:R-:W-:Y:S05]  /*20180*/  @!P0 BRA `(.L_x_207) ;  /* 0x0000000000048947 */ /* 0x008fea0003800000 */
[----:B------:R3:W5:Y:S02]  /*20190*/  LDG.E.LTC128B.U16 R22, desc[UR46][R20.64+0x160] ;  /* 0x0001602e14167981 */ /* 0x000764000c1e1520 */
.L_x_207:
[----:B------:R-:W-:Y:S05]  /*201a0*/  BSYNC B1 ;  /* 0x0000000000017941 */ /* 0x000fea0003800000 */
.L_x_206:
[----:B------:R-:W2:Y:S01]  /*201b0*/  LDL.LU R216, [R1+0x5e0] ;  /* 0x0005e00001d87983 */ /* 0x000ea20000300800 */
[----:B-----5:R-:W-:Y:S01]  /*201c0*/  IMAD.U32 R23, R22, 0x10000, RZ ;  /* 0x0001000016177824 */ /* 0x020fe200078e00ff */
[----:B------:R-:W-:Y:S01]  /*201d0*/  ISETP.GT.AND P2, PT, R3, 0xb1, PT ;  /* 0x000000b10300780c */ /* 0x000fe20003f44270 */
[----:B------:R-:W-:Y:S02]  /*201e0*/  BSSY B1, `(.L_x_208) ;  /* 0x0000008000017945 */ /* 0x000fe40003800000 */
[----:B------:R-:W-:-:S04]  /*201f0*/  FMUL R23, R23, R16 ;  /* 0x0000001017177220 */ /* 0x000fc80000400000 */
[----:B--2---:R-:W-:-:S05]  /*20200*/  FFMA R23, R216, R2, R23 ;  /* 0x00000002d8177223 */ /* 0x004fca0000000017 */
[----:B------:R-:W-:-:S05]  /*20210*/  F2FP.BF16.F32.PACK_AB R23, RZ, R23 ;  /* 0x00000017ff17723e */ /* 0x000fca00000010ff */
[----:B------:R2:W-:Y:S01]  /*20220*/  @P0 STG.E.U16 desc[UR46][R4.64+0x160], R23 ;  /* 0x0001601704000986 */ /* 0x0005e2000c10152e */
[----:B------:R-:W-:-:S13]  /*20230*/  ISETP.GT.AND P0, PT, R0, RZ, P2 ;  /* 0x000000ff0000720c */ /* 0x000fda0001704270 */
[----:B--2---:R-:W-:Y:S05]  /*20240*/  @!P0 BRA `(.L_x_209) ;  /* 0x0000000000048947 */ /* 0x004fea0003800000 */
[----:B------:R2:W5:Y:S02]  /*20250*/  LDG.E.LTC128B.U16 R22, desc[UR46][R20.64+0x162] ;  /* 0x0001622e14167981 */ /* 0x000564000c1e1520 */
.L_x_209:
[----:B------:R-:W-:Y:S05]  /*20260*/  BSYNC B1 ;  /* 0x0000000000017941 */ /* 0x000fea0003800000 */
.L_x_208:
        /* <DEDUP_REMOVED lines=10> */
.L_x_211:
[----:B------:R-:W-:Y:S05]  /*20310*/  BSYNC B1 ;  /* 0x0000000000017941 */ /* 0x000fea0003800000 */
.L_x_210:
        /* <DEDUP_REMOVED lines=10> */
.L_x_213:
[----:B------:R-:W-:Y:S05]  /*203c0*/  BSYNC B1 ;  /* 0x0000000000017941 */ /* 0x000fea0003800000 */
.L_x_212:
        /* <DEDUP_REMOVED lines=11> */
.L_x_215:
[----:B------:R-:W-:Y:S05]  /*20480*/  BSYNC B1 ;  /* 0x0000000000017941 */ /* 0x000fea0003800000 */
.L_x_214:
[----:B------:R-:W2:Y:S01]  /*20490*/  LDL.LU R216, [R1+0x5f0] ;  /* 0x0005f00001d87983 */ /* 0x000ea20000300800 */
[----:B-----5:R-:W-:Y:S01]  /*204a0*/  IMAD.U32 R23, R22, 0x10000, RZ ;  /* 0x0001000016177824 */ /* 0x020fe200078e00ff */
[----:B------:R-:W-:Y:S03]  /*204b0*/  BSSY B1, `(.L_x_216) ;  /* 0x0000009000017945 */ /* 0x000fe60003800000 */
[----:B------:R-:W-:-:S04]  /*204c0*/  FMUL R23, R23, R16 ;  /* 0x0000001017177220 */ /* 0x000fc80000400000 */
[----:B--2---:R-:W-:-:S05]  /*204d0*/  FFMA R23, R216, R2, R23 ;  /* 0x00000002d8177223 */ /* 0x004fca0000000017 */
[----:B------:R-:W-:-:S05]  /*204e0*/  F2FP.BF16.F32.PACK_AB R23, RZ, R23 ;  /* 0x00000017ff17723e */ /* 0x000fca00000010ff */
[----:B------:R2:W-:Y:S01]  /*204f0*/  @P0 STG.E.U16 desc[UR46][R4.64+0x170], R23 ;  /* 0x0001701704000986 */ /* 0x0005e2000c10152e */
[----:B------:R-:W-:-:S04]  /*20500*/  ISETP.GT.AND P0, PT, R3, 0xb9, PT ;  /* 0x000000b90300780c */ /* 0x000fc80003f04270 */
[----:B------:R-:W-:-:S13]  /*20510*/  ISETP.GT.AND P4, PT, R0, RZ, P0 ;  /* 0x000000ff0000720c */ /* 0x000fda0000784270 */
[----:B--2---:R-:W-:Y:S05]  /*20520*/  @!P4 BRA `(.L_x_217) ;  /* 0x000000000004c947 */ /* 0x004fea0003800000 */
[----:B------:R2:W5:Y:S02]  /*20530*/  LDG.E.LTC128B.U16 R22, desc[UR46][R20.64+0x172] ;  /* 0x0001722e14167981 */ /* 0x000564000c1e1520 */
.L_x_217:
[----:B------:R-:W-:Y:S05]  /*20540*/  BSYNC B1 ;  /* 0x0000000000017941 */ /* 0x000fea0003800000 */
.L_x_216:
        /* <DEDUP_REMOVED lines=10> */
.L_x_219:
[----:B------:R-:W-:Y:S05]  /*205f0*/  BSYNC B1 ;  /* 0x0000000000017941 */ /* 0x000fea0003800000 */
.L_x_218:
        /* <DEDUP_REMOVED lines=10> */
.L_x_221:
[----:B------:R-:W-:Y:S05]  /*206a0*/  BSYNC B1 ;  /* 0x0000000000017941 */ /* 0x000fea0003800000 */
.L_x_220:
[----:B------:R-:W3:Y:S01]  /*206b0*/  LDL.LU R219, [R1+0x5fc] ;  /* 0x0005fc0001db7983 */ /* 0x000ee20000300800 */
[C---:B-----5:R-:W-:Y:S02]  /*206c0*/  IMAD.U32 R23, R22.reuse, 0x10000, RZ ;  /* 0x0001000016177824 */ /* 0x060fe400078e00ff */
[----:B------:R-:W-:Y:S01]  /*206d0*/  IMAD.U32 R220, RZ, RZ, UR8 ;  /* 0x00000008ffdc7e24 */ /* 0x000fe2000f8e00ff */
[----:B------:R-:W-:Y:S01]  /*206e0*/  USHF.L.U64.HI UR4, UR8, 0x8, UR9 ;  /* 0x0000000808047899 */ /* 0x000fe20008010209 */
[----:B------:R-:W-:Y:S01]  /*206f0*/  FMUL R23, R23, R16 ;  /* 0x0000001017177220 */ /* 0x000fe20000400000 */
[----:B------:R-:W-:Y:S01]  /*20700*/  PRMT R216, R22, 0x7610, R216 ;  /* 0x0000761016d87816 */ /* 0x000fe200000000d8 */
[----:B------:R-:W4:Y:S02]  /*20710*/  LDL.LU R217, [R1+0x300] ;  /* 0x0003000001d97983 */ /* 0x000f240000300800 */
[----:B---3--:R-:W-:-:S05]  /*20720*/  FFMA R23, R219, R2, R23 ;  /* 0x00000002db177223 */ /* 0x008fca0000000017 */
[----:B------:R-:W-:-:S05]  /*20730*/  F2FP.BF16.F32.PACK_AB R23, RZ, R23 ;  /* 0x00000017ff17723e */ /* 0x000fca00000010ff */
[----:B------:R3:W-:Y:S01]  /*20740*/  @P4 STG.E.U16 desc[UR46][R6.64+0x172], R23 ;  /* 0x0001721706004986 */ /* 0x0007e2000c10152e */
[----:B------:R-:W-:-:S04]  /*20750*/  LEA R220, P4, R220, R4, 0x8 ;  /* 0x00000004dcdc7211 */ /* 0x000fc800078840ff */
[----:B------:R-:W-:Y:S02]  /*20760*/  IADD3.X R221, R5, UR4, RZ, P4, !PT ;  /* 0x0000000405dd7c10 */ /* 0x000fe4000a7fe4ff */
[----:B------:R-:W-:-:S13]  /*20770*/  ISETP.GT.AND P4, PT, R0, 0x80, P5 ;  /* 0x000000800000780c */ /* 0x000fda0002f84270 */
[----:B------:R-:W2:Y:S01]  /*20780*/  @P4 LDG.E.LTC128B.U16 R216, desc[UR46][R228.64] ;  /* 0x0000002ee4d84981 */ /* 0x000ea2000c1e1520 */
[----:B------:R-:W-:Y:S01]  /*20790*/  BSSY B1, `(.L_x_222) ;  /* 0x000000a000017945 */ /* 0x000fe20003800000 */
[----:B--2---:R-:W-:-:S04]  /*207a0*/  IMAD.U32 R22, R216, 0x10000, RZ ;  /* 0x00010000d8167824 */ /* 0x004fc800078e00ff */
[----:B------:R-:W-:-:S04]  /*207b0*/  FMUL R22, R22, R16 ;  /* 0x0000001016167220 */ /* 0x000fc80000400000 */
[----:B----4-:R-:W-:-:S05]  /*207c0*/  FFMA R22, R217, R2, R22 ;  /* 0x00000002d9167223 */ /* 0x010fca0000000016 */
[----:B------:R-:W-:-:S05]  /*207d0*/  F2FP.BF16.F32.PACK_AB R22, RZ, R22 ;  /* 0x00000016ff16723e */ /* 0x000fca00000010ff */
[----:B------:R3:W-:Y:S01]  /*207e0*/  @P4 STG.E.U16 desc[UR46][R220.64], R22 ;  /* 0x00000016dc004986 */ /* 0x0007e2000c10152e */
[----:B------:R-:W-:-:S04]  /*207f0*/  LOP3.LUT P4, RZ, R17, 0x2, RZ, 0xc0, !PT ;  /* 0x0000000211ff7812 */ /* 0x000fc8000788c0ff */
[----:B------:R-:W-:-:S13]  /*20800*/  ISETP.GT.AND P4, PT, R0, 0x80, P4 ;  /* 0x000000800000780c */ /* 0x000fda0002784270 */
[----:B---3--:R-:W-:Y:S05]  /*20810*/  @!P4 BRA `(.L_x_223) ;  /* 0x000000000004c947 */ /* 0x008fea0003800000 */
[----:B------:R2:W5:Y:S02]  /*20820*/  LDG.E.LTC128B.U16 R216, desc[UR46][R14.64+0x2] ;  /* 0x0000022e0ed87981 */ /* 0x000564000c1e1520 */
.L_x_223:
[----:B------:R-:W-:Y:S05]  /*20830*/  BSYNC B1 ;  /* 0x0000000000017941 */ /* 0x000fea0003800000 */
.L_x_222:
[----:B------:R-:W3:Y:S01]  /*20840*/  LDL.LU R23, [R1+0x304] ;  /* 0x0003040001177983 */ /* 0x000ee20000300800 */
[----:B-----5:R-:W-:Y:S01]  /*20850*/  IMAD.U32 R22, R216, 0x10000, RZ ;  /* 0x00010000d8167824 */ /* 0x020fe200078e00ff */
[----:B------:R-:W-:Y:S01]  /*20860*/  BSSY B1, `(.L_x_224) ;  /* 0x0000012000017945 */ /* 0x000fe20003800000 */
[----:B------:R-:W-:Y:S02]  /*20870*/  IMAD.U32 R228, RZ, RZ, UR8 ;  /* 0x00000008ffe47e24 */ /* 0x000fe4000f8e00ff */
[----:B------:R-:W-:Y:S01]  /*20880*/  FMUL R22, R22, R16 ;  /* 0x0000001016167220 */ /* 0x000fe20000400000 */
[----:B------:R-:W-:Y:S02]  /*20890*/  IMAD.U32 R227, RZ, RZ, UR9 ;  /* 0x00000009ffe37e24 */ /* 0x000fe4000f8e00ff */
[----:B------:R-:W-:Y:S02]  /*208a0*/  IMAD.U32 R226, RZ, RZ, UR8 ;  /* 0x00000008ffe27e24 */ /* 0x000fe4000f8e00ff */
[----:B------:R-:W-:-:S03]  /*208b0*/  IMAD.SHL.U32 R228, R228, 0x10, RZ ;  /* 0x00000010e4e47824 */ /* 0x000fc600078e00ff */
[----:B------:R-:W-:Y:S01]  /*208c0*/  SHF.L.U64.HI R226, R226, 0x4, R227 ;  /* 0x00000004e2e27819 */ /* 0x000fe200000102e3 */
[----:B---3--:R-:W-:Y:S01]  /*208d0*/  FFMA R22, R23, R2, R22 ;  /* 0x0000000217167223 */ /* 0x008fe20000000016 */
[----:B------:R-:W-:-:S04]  /*208e0*/  @P4 IMAD.MOV.U32 R23, RZ, RZ, R221 ;  /* 0x000000ffff174224 */ /* 0x000fc800078e00dd */
[----:B------:R-:W-:-:S04]  /*208f0*/  F2FP.BF16.F32.PACK_AB R22, RZ, R22 ;  /* 0x00000016ff16723e */ /* 0x000fc800000010ff */
[----:B------:R-:W-:Y:S01]  /*20900*/  PRMT R217, R22, 0x7610, R217 ;  /* 0x0000761016d97816 */ /* 0x000fe200000000d9 */
[----:B------:R-:W-:-:S05]  /*20910*/  @P4 IMAD.MOV.U32 R22, RZ, RZ, R220 ;  /* 0x000000ffff164224 */ /* 0x000fca00078e00dc */
[----:B------:R3:W-:Y:S02]  /*20920*/  @P4 STG.E.U16 desc[UR46][R22.64+0x2], R217 ;  /* 0x000002d916004986 */ /* 0x0007e4000c10152e */
[----:B---3--:R-:W-:-:S05]  /*20930*/  IADD3 R22, P4, R220, R228, RZ ;  /* 0x000000e4dc167210 */ /* 0x008fca0007f9e0ff */
[----:B------:R-:W-:Y:S01]  /*20940*/  IMAD.X R23, R221, 0x1, R226, P4 ;  /* 0x00000001dd177824 */ /* 0x000fe200020e06e2 */
[----:B------:R-:W-:-:S13]  /*20950*/  ISETP.GT.AND P4, PT, R0, 0x88, P5 ;  /* 0x000000880000780c */ /* 0x000fda0002f84270 */
[----:B------:R-:W-:Y:S05]  /*20960*/  @!P4 BRA `(.L_x_225) ;  /* 0x000000000004c947 */ /* 0x000fea0003800000 */
[----:B------:R3:W5:Y:S02]  /*20970*/  LDG.E.LTC128B.U16 R216, desc[UR46][R222.64] ;  /* 0x0000002eded87981 */ /* 0x000764000c1e1520 */
.L_x_225:
[----:B------:R-:W-:Y:S05]  /*20980*/  BSYNC B1 ;  /* 0x0000000000017941 */ /* 0x000fea0003800000 */
.L_x_224:
[----:B------:R-:W4:Y:S01]  /*20990*/  LDL.LU R219, [R1+0x308] ;  /* 0x0003080001db7983 */ /* 0x000f220000300800 */
[----:B-----5:R-:W-:Y:S01]  /*209a0*/  IMAD.U32 R217, R216, 0x10000, RZ ;  /* 0x00010000d8d97824 */ /* 0x020fe200078e00ff */
[----:B------:R-:W-:Y:S03]  /*209b0*/  BSSY B1, `(.L_x_226) ;  /* 0x0000009000017945 */ /* 0x000fe60003800000 */
[----:B------:R-:W-:-:S04]  /*209c0*/  FMUL R217, R217, R16 ;  /* 0x00000010d9d97220 */ /* 0x000fc80000400000 */
[----:B----4-:R-:W-:-:S05]  /*209d0*/  FFMA R217, R219, R2, R217 ;  /* 0x00000002dbd97223 */ /* 0x010fca00000000d9 */
[----:B------:R-:W-:-:S05]  /*209e0*/  F2FP.BF16.F32.PACK_AB R217, RZ, R217 ;  /* 0x000000d9ffd9723e */ /* 0x000fca00000010ff */
[----:B------:R4:W-:Y:S01]  /*209f0*/  @P4 STG.E.U16 desc[UR46][R22.64], R217 ;  /* 0x000000d916004986 */ /* 0x0009e2000c10152e */
[----:B------:R-:W-:-:S04]  /*20a00*/  LOP3.LUT P4, RZ, R17, 0x2, RZ, 0xc0, !PT ;  /* 0x0000000211ff7812 */ /* 0x000fc8000788c0ff */
[----:B------:R-:W-:-:S13]  /*20a10*/  ISETP.GT.AND P4, PT, R0, 0x88, P4 ;  /* 0x000000880000780c */ /* 0x000fda0002784270 */
[----:B----4-:R-:W-:Y:S05]  /*20a20*/  @!P4 BRA `(.L_x_227) ;  /* 0x000000000004c947 */ /* 0x010fea0003800000 */
[----:B------:R4:W5:Y:S02]  /*20a30*/  LDG.E.LTC128B.U16 R216, desc[UR46][R12.64+0x2] ;  /* 0x0000022e0cd87981 */ /* 0x000964000c1e1520 */
.L_x_227:
[----:B------:R-:W-:Y:S05]  /*20a40*/  BSYNC B1 ;  /* 0x0000000000017941 */ /* 0x000fea0003800000 */
.L_x_226:
[----:B------:R-:W2:Y:S01]  /*20a50*/  LDL.LU R219, [R1+0x30c] ;  /* 0x00030c0001db7983 */ /* 0x000ea20000300800 */
[----:B-----5:R-:W-:Y:S01]  /*20a60*/  IMAD.U32 R217, R216, 0x10000, RZ ;  /* 0x00010000d8d97824 */ /* 0x020fe200078e00ff */
[----:B------:R-:W-:Y:S03]  /*20a70*/  BSSY B1, `(.L_x_228) ;  /* 0x0000009000017945 */ /* 0x000fe60003800000 */
[----:B------:R-:W-:-:S04]  /*20a80*/  FMUL R217, R217, R16 ;  /* 0x00000010d9d97220 */ /* 0x000fc80000400000 */
[----:B--2---:R-:W-:-:S05]  /*20a90*/  FFMA R217, R219, R2, R217 ;  /* 0x00000002dbd97223 */ /* 0x004fca00000000d9 */
[----:B------:R-:W-:-:S05]  /*20aa0*/  F2FP.BF16.F32.PACK_AB R217, RZ, R217 ;  /* 0x000000d9ffd9723e */ /* 0x000fca00000010ff */
[----:B------:R2:W-:Y:S01]  /*20ab0*/  @P4 STG.E.U16 desc[UR46][R22.64+0x2], R217 ;  /* 0x000002d916004986 */ /* 0x0005e2000c10152e */
[----:B------:R-:W-:-:S04]  /*20ac0*/  LOP3.LUT P4, RZ, R17, 0x4, RZ, 0xc0, !PT ;  /* 0x0000000411ff7812 */ /* 0x000fc8000788c0ff */
[----:B------:R-:W-:-:S13]  /*20ad0*/  ISETP.GT.AND P4, PT, R0, 0x80, P4 ;  /* 0x000000800000780c */ /* 0x000fda0002784270 */
[----:B--2---:R-:W-:Y:S05]  /*20ae0*/  @!P4 BRA `(.L_x_229) ;  /* 0x000000000004c947 */ /* 0x004fea0003800000 */
[----:B------:R2:W5:Y:S02]  /*20af0*/  LDG.E.LTC128B.U16 R216, desc[UR46][R14.64+0x10] ;  /* 0x0000102e0ed87981 */ /* 0x000564000c1e1520 */
.L_x_229:
[----:B------:R-:W-:Y:S05]  /*20b00*/  BSYNC B1 ;  /* 0x0000000000017941 */ /* 0x000fea0003800000 */
.L_x_228:
[----:B------:R-:W3:Y:S01]  /*20b10*/  LDL.LU R219, [R1+0x310] ;  /* 0x0003100001db7983 */ /* 0x000ee20000300800 */
[----:B-----5:R-:W-:Y:S01]  /*20b20*/  IMAD.U32 R217, R216, 0x10000, RZ ;  /* 0x00010000d8d97824 */ /* 0x020fe200078e00ff */
[----:B------:R-:W-:Y:S03]  /*20b30*/  BSSY B1, `(.L_x_230) ;  /* 0x0000009000017945 */ /* 0x000fe60003800000 */
[----:B------:R-:W-:-:S04]  /*20b40*/  FMUL R217, R217, R16 ;  /* 0x00000010d9d97220 */ /* 0x000fc80000400000 */
[----:B---3--:R-:W-:-:S05]  /*20b50*/  FFMA R217, R219, R2, R217 ;  /* 0x00000002dbd97223 */ /* 0x008fca00000000d9 */
[----:B------:R-:W-:-:S05]  /*20b60*/  F2FP.BF16.F32.PACK_AB R217, RZ, R217 ;  /* 0x000000d9ffd9723e */ /* 0x000fca00000010ff */
[----:B------:R3:W-:Y:S01]  /*20b70*/  @P4 STG.E.U16 desc[UR46][R220.64+0x10], R217 ;  /* 0x000010d9dc004986 */ /* 0x0007e2000c10152e */
[----:B------:R-:W-:-:S04]  /*20b80*/  LOP3.LUT P4, RZ, R17, 0x8, RZ, 0xc0, !PT ;  /* 0x0000000811ff7812 */ /* 0x000fc8000788c0ff */
[----:B------:R-:W-:-:S13]  /*20b90*/  ISETP.GT.AND P4, PT, R0, 0x80, P4 ;  /* 0x000000800000780c */ /* 0x000fda0002784270 */
[----:B---3--:R-:W-:Y:S05]  /*20ba0*/  @!P4 BRA `(.L_x_231) ;  /* 0x000000000004c947 */ /* 0x008fea0003800000 */
[----:B------:R3:W5:Y:S02]  /*20bb0*/  LDG.E.LTC128B.U16 R216, desc[UR46][R14.64+0x12] ;  /* 0x0000122e0ed87981 */ /* 0x000764000c1e1520 */
.L_x_231:
[----:B------:R-:W-:Y:S05]  /*20bc0*/  BSYNC B1 ;  /* 0x0000000000017941 */ /* 0x000fea0003800000 */
.L_x_230:
        /* <DEDUP_REMOVED lines=11> */
.L_x_233:
[----:B------:R-:W-:Y:S05]  /*20c80*/  BSYNC B1 ;  /* 0x0000000000017941 */ /* 0x000fea0003800000 */
.L_x_232:
        /* <DEDUP_REMOVED lines=11> */
.L_x_235:
[----:B------:R-:W-:Y:S05]  /*20d40*/  BSYNC B1 ;  /* 0x0000000000017941 */ /* 0x000fea0003800000 */
.L_x_234:
        /* <DEDUP_REMOVED lines=11> */
.L_x_237:
[----:B------:R-:W-:Y:S05]  /*20e00*/  BSYNC B1 ;  /* 0x0000000000017941 */ /* 0x000fea0003800000 */
.L_x_236:
        /* <DEDUP_REMOVED lines=11> */
.L_x_239:
[----:B------:R-:W-:Y:S05]  /*20ec0*/  BSYNC B1 ;  /* 0x0000000000017941 */ /* 0x000fea0003800000 */
.L_x_238:
        /* <DEDUP_REMOVED lines=11> */
.L_x_241:
[----:B------:R-:W-:Y:S05]  /*20f80*/  BSYNC B1 ;  /* 0x0000000000017941 */ /* 0x000fea0003800000 */
.L_x_240:
        /* <DEDUP_REMOVED lines=11> */
.L_x_243:
[----:B------:R-:W-:Y:S05]  /*21040*/  BSYNC B1 ;  /* 0x0000000000017941 */ /* 0x000fea0003800000 */
.L_x_242:
        /* <DEDUP_REMOVED lines=11> */
.L_x_245:
[----:B------:R-:W-:Y:S05]  /*21100*/  BSYNC B1 ;  /* 0x0000000000017941 */ /* 0x000fea0003800000 */
.L_x_244:
        /* <DEDUP_REMOVED lines=11> */
.L_x_247:
[----:B------:R-:W-:Y:S05]  /*211c0*/  BSYNC B1 ;  /* 0x0000000000017941 */ /* 0x000fea0003800000 */
.L_x_246:
        /* <DEDUP_REMOVED lines=11> */
.L_x_249:
[----:B------:R-:W-:Y:S05]  /*21280*/  BSYNC B1 ;  /* 0x0000000000017941 */ /* 0x000fea0003800000 */
.L_x_248:
        /* <DEDUP_REMOVED lines=11> */
.L_x_251:
[----:B------:R-:W-:Y:S05]  /*21340*/  BSYNC B1 ;  /* 0x0000000000017941 */ /* 0x000fea0003800000 */
.L_x_250:
        /* <DEDUP_REMOVED lines=11> */
.L_x_253:
[----:B------:R-:W-:Y:S05]  /*21400*/  BSYNC B1 ;  /* 0x0000000000017941 */ /* 0x000fea0003800000 */
.L_x_252:
        /* <DEDUP_REMOVED lines=11> */
.L_x_255:
[----:B------:R-:W-:Y:S05]  /*214c0*/  BSYNC B1 ;  /* 0x0000000000017941 */ /* 0x000fea0003800000 */
.L_x_254:
[----:B------:R-:W2:Y:S01]  /*214d0*/  LDL.LU R219, [R1+0x344] ;  /* 0x0003440001db7983 */ /* 0x000ea20000300800 */
[----:B-----5:R-:W-:Y:S01]  /*214e0*/  SHF.L.U32 R217, R216, 0x10, RZ ;  /* 0x00000010d8d97819 */ /* 0x020fe200000006ff */
[----:B------:R-:W-:Y:S04]  /*214f0*/  BSSY B1, `(.L_x_256) ;  /* 0x0000009000017945 */ /* 0x000fe80003800000 */
        /* <DEDUP_REMOVED lines=8> */
.L_x_257:
[----:B------:R-:W-:Y:S05]  /*21580*/  BSYNC B1 ;  /* 0x0000000000017941 */ /* 0x000fea0003800000 */
.L_x_256:
        /* <DEDUP_REMOVED lines=11> */
.L_x_259:
[----:B------:R-:W-:Y:S05]  /*21640*/  BSYNC B1 ;  /* 0x0000000000017941 */ /* 0x000fea0003800000 */
.L_x_258:
        /* <DEDUP_REMOVED lines=11> */
.L_x_261:
[----:B------:R-:W-:Y:S05]  /*21700*/  BSYNC B1 ;  /* 0x0000000000017941 */ /* 0x000fea0003800000 */
.L_x_260:
        /* <DEDUP_REMOVED lines=11> */
.L_x_263:
[----:B------:R-:W-:Y:S05]  /*217c0*/  BSYNC B1 ;  /* 0x0000000000017941 */ /* 0x000fea0003800000 */
.L_x_262:
        /* <DEDUP_REMOVED lines=11> */
.L_x_265:
[----:B------:R-:W-:Y:S05]  /*21880*/  BSYNC B1 ;  /* 0x0000000000017941 */ /* 0x000fea0003800000 */
.L_x_264:
        /* <DEDUP_REMOVED lines=11> */
.L_x_267:
[----:B------:R-:W-:Y:S05]  /*21940*/  BSYNC B1 ;  /* 0x0000000000017941 */ /* 0x000fea0003800000 */
.L_x_266:
        /* <DEDUP_REMOVED lines=11> */
.L_x_269:
[----:B------:R-:W-:Y:S05]  /*21a00*/  BSYNC B1 ;  /* 0x0000000000017941 */ /* 0x000fea0003800000 */
.L_x_268:
        /* <DEDUP_REMOVED lines=11> */
.L_x_271:
[----:B------:R-:W-:Y:S05]  /*21ac0*/  BSYNC B1 ;  /* 0x0000000000017941 */ /* 0x000fea0003800000 */
.L_x_270:
        /* <DEDUP_REMOVED lines=11> */
.L_x_273:
[----:B------:R-:W-:Y:S05]  /*21b80*/  BSYNC B1 ;  /* 0x0000000000017941 */ /* 0x000fea0003800000 */
.L_x_272:
        /* <DEDUP_REMOVED lines=11> */
.L_x_275:
[----:B------:R-:W-:Y:S05]  /*21c40*/  BSYNC B1 ;  /* 0x0000000000017941 */ /* 0x000fea0003800000 */
.L_x_274:
        /* <DEDUP_REMOVED lines=11> */
.L_x_277:
[----:B------:R-:W-:Y:S05]  /*21d00*/  BSYNC B1 ;  /* 0x0000000000017941 */ /* 0x000fea0003800000 */
.L_x_276:
        /* <DEDUP_REMOVED lines=11> */
.L_x_279:
[----:B------:R-:W-:Y:S05]  /*21dc0*/  BSYNC B1 ;  /* 0x0000000000017941 */ /* 0x000fea0003800000 */
.L_x_278:
        /* <DEDUP_REMOVED lines=11> */
.L_x_281:
[----:B------:R-:W-:Y:S05]  /*21e80*/  BSYNC B1 ;  /* 0x0000000000017941 */ /* 0x000fea0003800000 */
.L_x_280:
        /* <DEDUP_REMOVED lines=11> */
.L_x_283:
[----:B------:R-:W-:Y:S05]  /*21f40*/  BSYNC B1 ;  /* 0x0000000000017941 */ /* 0x000fea0003800000 */
.L_x_282:
        /* <DEDUP_REMOVED lines=11> */
.L_x_285:
[----:B------:R-:W-:Y:S05]  /*22000*/  BSYNC B1 ;  /* 0x0000000000017941 */ /* 0x000fea0003800000 */
.L_x_284:
        /* <DEDUP_REMOVED lines=11> */
.L_x_287:
[----:B------:R-:W-:Y:S05]  /*220c0*/  BSYNC B1 ;  /* 0x0000000000017941 */ /* 0x000fea0003800000 */
.L_x_286:
        /* <DEDUP_REMOVED lines=11> */
.L_x_289:
[----:B------:R-:W-:Y:S05]  /*22180*/  BSYNC B1 ;  /* 0x0000000000017941 */ /* 0x000fea0003800000 */
.L_x_288:
        /* <DEDUP_REMOVED lines=11> */
.L_x_291:
[----:B------:R-:W-:Y:S05]  /*22240*/  BSYNC B1 ;  /* 0x0000000000017941 */ /* 0x000fea0003800000 */
.L_x_290:
        /* <DEDUP_REMOVED lines=11> */
.L_x_293:
[----:B------:R-:W-:Y:S05]  /*22300*/  BSYNC B1 ;  /* 0x0000000000017941 */ /* 0x000fea0003800000 */
.L_x_292:
        /* <DEDUP_REMOVED lines=11> */
.L_x_295:
[----:B------:R-:W-:Y:S05]  /*223c0*/  BSYNC B1 ;  /* 0x0000000000017941 */ /* 0x000fea0003800000 */
.L_x_294:
        /* <DEDUP_REMOVED lines=11> */
.L_x_297:
[----:B------:R-:W-:Y:S05]  /*22480*/  BSYNC B1 ;  /* 0x0000000000017941 */ /* 0x000fea0003800000 */
.L_x_296:
        /* <DEDUP_REMOVED lines=11> */
.L_x_299:
[----:B------:R-:W-:Y:S05]  /*22540*/  BSYNC B1 ;  /* 0x0000000000017941 */ /* 0x000fea0003800000 */
.L_x_298:
        /* <DEDUP_REMOVED lines=11> */
.L_x_301:
[----:B------:R-:W-:Y:S05]  /*22600*/  BSYNC B1 ;  /* 0x0000000000017941 */ /* 0x000fea0003800000 */
.L_x_300:
        /* <DEDUP_REMOVED lines=11> */
.L_x_303:
[----:B------:R-:W-:Y:S05]  /*226c0*/  BSYNC B1 ;  /* 0x0000000000017941 */ /* 0x000fea0003800000 */
.L_x_302:
        /* <DEDUP_REMOVED lines=11> */
.L_x_305:
[----:B------:R-:W-:Y:S05]  /*22780*/  BSYNC B1 ;  /* 0x0000000000017941 */ /* 0x000fea0003800000 */
.L_x_304:
        /* <DEDUP_REMOVED lines=11> */
.L_x_307:
[----:B------:R-:W-:Y:S05]  /*22840*/  BSYNC B1 ;  /* 0x0000000000017941 */ /* 0x000fea0003800000 */
.L_x_306:
        /* <DEDUP_REMOVED lines=11> */
.L_x_309:
[----:B------:R-:W-:Y:S05]  /*22900*/  BSYNC B1 ;  /* 0x0000000000017941 */ /* 0x000fea0003800000 */
.L_x_308:
        /* <DEDUP_REMOVED lines=11> */
.L_x_311:
[----:B------:R-:W-:Y:S05]  /*229c0*/  BSYNC B1 ;  /* 0x0000000000017941 */ /* 0x000fea0003800000 */
.L_x_310:
        /* <DEDUP_REMOVED lines=11> */
.L_x_313:
[----:B------:R-:W-:Y:S05]  /*22a80*/  BSYNC B1 ;  /* 0x0000000000017941 */ /* 0x000fea0003800000 */
.L_x_312:
        /* <DEDUP_REMOVED lines=11> */
.L_x_315:
[----:B------:R-:W-:Y:S05]  /*22b40*/  BSYNC B1 ;  /* 0x0000000000017941 */ /* 0x000fea0003800000 */
.L_x_314:
        /* <DEDUP_REMOVED lines=11> */
.L_x_317:
[----:B------:R-:W-:Y:S05]  /*22c00*/  BSYNC B1 ;  /* 0x0000000000017941 */ /* 0x000fea0003800000 */
.L_x_316:
        /* <DEDUP_REMOVED lines=11> */
.L_x_319:
[----:B------:R-:W-:Y:S05]  /*22cc0*/  BSYNC B1 ;  /* 0x0000000000017941 */ /* 0x000fea0003800000 */
.L_x_318:
        /* <DEDUP_REMOVED lines=11> */
.L_x_321:
[----:B------:R-:W-:Y:S05]  /*22d80*/  BSYNC B1 ;  /* 0x0000000000017941 */ /* 0x000fea0003800000 */
.L_x_320:
        /* <DEDUP_REMOVED lines=11> */
.L_x_323:
[----:B------:R-:W-:Y:S05]  /*22e40*/  BSYNC B1 ;  /* 0x0000000000017941 */ /* 0x000fea0003800000 */
.L_x_322:
        /* <DEDUP_REMOVED lines=11> */
.L_x_325:
[----:B------:R-:W-:Y:S05]  /*22f00*/  BSYNC B1 ;  /* 0x0000000000017941 */ /* 0x000fea0003800000 */
.L_x_324:
        /* <DEDUP_REMOVED lines=11> */
.L_x_327:
[----:B------:R-:W-:Y:S05]  /*22fc0*/  BSYNC B1 ;  /* 0x0000000000017941 */ /* 0x000fea0003800000 */
.L_x_326:
        /* <DEDUP_REMOVED lines=11> */
.L_x_329:
[----:B------:R-:W-:Y:S05]  /*23080*/  BSYNC B1 ;  /* 0x0000000000017941 */ /* 0x000fea0003800000 */
.L_x_328:
        /* <DEDUP_REMOVED lines=11> */
.L_x_331:
[----:B------:R-:W-:Y:S05]  /*23140*/  BSYNC B1 ;  /* 0x0000000000017941 */ /* 0x000fea0003800000 */
.L_x_330:
        /* <DEDUP_REMOVED lines=11> */
.L_x_333:
[----:B------:R-:W-:Y:S05]  /*23200*/  BSYNC B1 ;  /* 0x0000000000017941 */ /* 0x000fea0003800000 */
.L_x_332:
        /* <DEDUP_REMOVED lines=11> */
.L_x_335:
[----:B------:R-:W-:Y:S05]  /*232c0*/  BSYNC B1 ;  /* 0x0000000000017941 */ /* 0x000fea0003800000 */
.L_x_334:
        /* <DEDUP_REMOVED lines=11> */
.L_x_337:
[----:B------:R-:W-:Y:S05]  /*23380*/  BSYNC B1 ;  /* 0x0000000000017941 */ /* 0x000fea0003800000 */
.L_x_336:
        /* <DEDUP_REMOVED lines=11> */
.L_x_339:
[----:B------:R-:W-:Y:S05]  /*23440*/  BSYNC B1 ;  /* 0x0000000000017941 */ /* 0x000fea0003800000 */
.L_x_338:
        /* <DEDUP_REMOVED lines=11> */
.L_x_341:
[----:B------:R-:W-:Y:S05]  /*23500*/  BSYNC B1 ;  /* 0x0000000000017941 */ /* 0x000fea0003800000 */
.L_x_340:
        /* <DEDUP_REMOVED lines=11> */
.L_x_343:
[----:B------:R-:W-:Y:S05]  /*235c0*/  BSYNC B1 ;  /* 0x0000000000017941 */ /* 0x000fea0003800000 */
.L_x_342:
        /* <DEDUP_REMOVED lines=11> */
.L_x_345:
[----:B------:R-:W-:Y:S05]  /*23680*/  BSYNC B1 ;  /* 0x0000000000017941 */ /* 0x000fea0003800000 */
.L_x_344:
        /* <DEDUP_REMOVED lines=11> */
.L_x_347:
[----:B------:R-:W-:Y:S05]  /*23740*/  BSYNC B1 ;  /* 0x0000000000017941 */ /* 0x000fea0003800000 */
.L_x_346:
        /* <DEDUP_REMOVED lines=11> */
.L_x_349:
[----:B------:R-:W-:Y:S05]  /*23800*/  BSYNC B1 ;  /* 0x0000000000017941 */ /* 0x000fea0003800000 */
.L_x_348:
        /* <DEDUP_REMOVED lines=11> */
.L_x_351:
[----:B------:R-:W-:Y:S05]  /*238c0*/  BSYNC B1 ;  /* 0x0000000000017941 */ /* 0x000fea0003800000 */
.L_x_350:
        /* <DEDUP_REMOVED lines=11> */
.L_x_353:
[----:B------:R-:W-:Y:S05]  /*23980*/  BSYNC B1 ;  /* 0x0000000000017941 */ /* 0x000fea0003800000 */
.L_x_352:
        /* <DEDUP_REMOVED lines=11> */
.L_x_355:
[----:B------:R-:W-:Y:S05]  /*23a40*/  BSYNC B1 ;  /* 0x0000000000017941 */ /* 0x000fea0003800000 */
.L_x_354:
        /* <DEDUP_REMOVED lines=11> */
.L_x_357:
[----:B------:R-:W-:Y:S05]  /*23b00*/  BSYNC B1 ;  /* 0x0000000000017941 */ /* 0x000fea0003800000 */
.L_x_356:
        /* <DEDUP_REMOVED lines=11> */
.L_x_359:
[----:B------:R-:W-:Y:S05]  /*23bc0*/  BSYNC B1 ;  /* 0x0000000000017941 */ /* 0x000fea0003800000 */
.L_x_358:
        /* <DEDUP_REMOVED lines=11> */
.L_x_361:
[----:B------:R-:W-:Y:S05]  /*23c80*/  BSYNC B1 ;  /* 0x0000000000017941 */ /* 0x000fea0003800000 */
.L_x_360:
        /* <DEDUP_REMOVED lines=11> */
.L_x_363:
[----:B------:R-:W-:Y:S05]  /*23d40*/  BSYNC B1 ;  /* 0x0000000000017941 */ /* 0x000fea0003800000 */
.L_x_362:
        /* <DEDUP_REMOVED lines=11> */
.L_x_365:
[----:B------:R-:W-:Y:S05]  /*23e00*/  BSYNC B1 ;  /* 0x0000000000017941 */ /* 0x000fea0003800000 */
.L_x_364:
        /* <DEDUP_REMOVED lines=11> */
.L_x_367:
[----:B------:R-:W-:Y:S05]  /*23ec0*/  BSYNC B1 ;  /* 0x0000000000017941 */ /* 0x000fea0003800000 */
.L_x_366:
        /* <DEDUP_REMOVED lines=11> */
.L_x_369:
[----:B------:R-:W-:Y:S05]  /*23f80*/  BSYNC B1 ;  /* 0x0000000000017941 */ /* 0x000fea0003800000 */
.L_x_368:
        /* <DEDUP_REMOVED lines=11> */
.L_x_371:
[----:B------:R-:W-:Y:S05]  /*24040*/  BSYNC B1 ;  /* 0x0000000000017941 */ /* 0x000fea0003800000 */
.L_x_370:
        /* <DEDUP_REMOVED lines=11> */
.L_x_373:
[----:B------:R-:W-:Y:S05]  /*24100*/  BSYNC B1 ;  /* 0x0000000000017941 */ /* 0x000fea0003800000 */
.L_x_372:
        /* <DEDUP_REMOVED lines=11> */
.L_x_375:
[----:B------:R-:W-:Y:S05]  /*241c0*/  BSYNC B1 ;  /* 0x0000000000017941 */ /* 0x000fea0003800000 */
.L_x_374:
        /* <DEDUP_REMOVED lines=11> */
.L_x_377:
[----:B------:R-:W-:Y:S05]  /*24280*/  BSYNC B1 ;  /* 0x0000000000017941 */ /* 0x000fea0003800000 */
.L_x_376:
        /* <DEDUP_REMOVED lines=11> */
.L_x_379:
[----:B------:R-:W-:Y:S05]  /*24340*/  BSYNC B1 ;  /* 0x0000000000017941 */ /* 0x000fea0003800000 */
.L_x_378:
        /* <DEDUP_REMOVED lines=11> */
.L_x_381:
[----:B------:R-:W-:Y:S05]  /*24400*/  BSYNC B1 ;  /* 0x0000000000017941 */ /* 0x000fea0003800000 */
.L_x_380:
        /* <DEDUP_REMOVED lines=11> */
.L_x_383:
[----:B------:R-:W-:Y:S05]  /*244c0*/  BSYNC B1 ;  /* 0x0000000000017941 */ /* 0x000fea0003800000 */
.L_x_382:
        /* <DEDUP_REMOVED lines=11> */
.L_x_385:
[----:B------:R-:W-:Y:S05]  /*24580*/  BSYNC B1 ;  /* 0x0000000000017941 */ /* 0x000fea0003800000 */
.L_x_384:
        /* <DEDUP_REMOVED lines=11> */
.L_x_387:
[----:B------:R-:W-:Y:S05]  /*24640*/  BSYNC B1 ;  /* 0x0000000000017941 */ /* 0x000fea0003800000 */
.L_x_386:
        /* <DEDUP_REMOVED lines=11> */
.L_x_389:
[----:B------:R-:W-:Y:S05]  /*24700*/  BSYNC B1 ;  /* 0x0000000000017941 */ /* 0x000fea0003800000 */
.L_x_388:
        /* <DEDUP_REMOVED lines=10> */
.L_x_391:
[----:B------:R-:W-:Y:S05]  /*247b0*/  BSYNC B1 ;  /* 0x0000000000017941 */ /* 0x000fea0003800000 */
.L_x_390:
        /* <DEDUP_REMOVED lines=11> */
.L_x_393:
[----:B------:R-:W-:Y:S05]  /*24870*/  BSYNC B1 ;  /* 0x0000000000017941 */ /* 0x000fea0003800000 */
.L_x_392:
        /* <DEDUP_REMOVED lines=10> */
.L_x_395:
[----:B------:R-:W-:Y:S05]  /*24920*/  BSYNC B1 ;  /* 0x0000000000017941 */ /* 0x000fea0003800000 */
.L_x_394:
        /* <DEDUP_REMOVED lines=10> */
.L_x_397:
[----:B------:R-:W-:Y:S05]  /*249d0*/  BSYNC B1 ;  /* 0x0000000000017941 */ /* 0x000fea0003800000 */
.L_x_396:
        /* <DEDUP_REMOVED lines=10> */
.L_x_399:
[----:B------:R-:W-:Y:S05]  /*24a80*/  BSYNC B1 ;  /* 0x0000000000017941 */ /* 0x000fea0003800000 */
.L_x_398:
        /* <DEDUP_REMOVED lines=10> */
.L_x_401:
[----:B------:R-:W-:Y:S05]  /*24b30*/  BSYNC B1 ;  /* 0x0000000000017941 */ /* 0x000fea0003800000 */
.L_x_400:
        /* <DEDUP_REMOVED lines=10> */
.L_x_403:
[----:B------:R-:W-:Y:S05]  /*24be0*/  BSYNC B1 ;  /* 0x0000000000017941 */ /* 0x000fea0003800000 */
.L_x_402:
        /* <DEDUP_REMOVED lines=10> */
.L_x_405:
[----:B------:R-:W-:Y:S05]  /*24c90*/  BSYNC B1 ;  /* 0x0000000000017941 */ /* 0x000fea0003800000 */
.L_x_404:
        /* <DEDUP_REMOVED lines=10> */
.L_x_407:
[----:B------:R-:W-:Y:S05]  /*24d40*/  BSYNC B1 ;  /* 0x0000000000017941 */ /* 0x000fea0003800000 */
.L_x_406:
[----:B------:R-:W2:Y:S01]  /*24d50*/  LDL.LU R219, [R1+0x474] ;  /* 0x0004740001db7983 */ /* 0x000ea20000300800 */
[----:B-----5:R-:W-:Y:S01]  /*24d60*/  SHF.L.U32 R217, R216, 0x10, RZ ;  /* 0x00000010d8d97819 */ /* 0x020fe200000006ff */
[----:B------:R-:W-:Y:S04]  /*24d70*/  BSSY B1, `(.L_x_408) ;  /* 0x0000008000017945 */ /* 0x000fe80003800000 */
[----:B------:R-:W-:-:S04]  /*24d80*/  FMUL R217, R217, R16 ;  /* 0x00000010d9d97220 */ /* 0x000fc80000400000 */
[----:B--2---:R-:W-:-:S05]  /*24d90*/  FFMA R217, R219, R2, R217 ;  /* 0x00000002dbd97223 */ /* 0x004fca00000000d9 */
[----:B------:R-:W-:-:S05]  /*24da0*/  F2FP.BF16.F32.PACK_AB R217, RZ, R217 ;  /* 0x000000d9ffd9723e */ /* 0x000fca00000010ff */
[----:B------:R2:W-:Y:S01]  /*24db0*/  @P4 STG.E.U16 desc[UR46][R220.64+0x172], R217 ;  /* 0x000172d9dc004986 */ /* 0x0005e2000c10152e */
[----:B------:R-:W-:-:S13]  /*24dc0*/  ISETP.GT.AND P4, PT, R0, 0x88, P1 ;  /* 0x000000880000780c */ /* 0x000fda0000f84270 */
[----:B--2---:R-:W-:Y:S05]  /*24dd0*/  @!P4 BRA `(.L_x_409) ;  /* 0x000000000004c947 */ /* 0x004fea0003800000 */
[----:B------:R2:W5:Y:S02]  /*24de0*/  LDG.E.LTC128B.U16 R216, desc[UR46][R12.64+0x170] ;  /* 0x0001702e0cd87981 */ /* 0x000564000c1e1520 */
.L_x_409:
[----:B------:R-:W-:Y:S05]  /*24df0*/  BSYNC B1 ;  /* 0x0000000000017941 */ /* 0x000fea0003800000 */
.L_x_408:
        /* <DEDUP_REMOVED lines=10> */
.L_x_411:
[----:B------:R-:W-:Y:S05]  /*24ea0*/  BSYNC B1 ;  /* 0x0000000000017941 */ /* 0x000fea0003800000 */
.L_x_410:
[----:B------:R-:W2:Y:S01]  /*24eb0*/  LDL.LU R223, [R1+0x47c] ;  /* 0x00047c0001df7983 */ /* 0x000ea20000300800 */
[C---:B-----5:R-:W-:Y:S01]  /*24ec0*/  IMAD.U32 R217, R216.reuse, 0x10000, RZ ;  /* 0x00010000d8d97824 */ /* 0x060fe200078e00ff */
[----:B------:R-:W-:Y:S01]  /*24ed0*/  USHF.L.U64.HI UR4, UR8, 0x9, UR9 ;  /* 0x0000000908047899 */ /* 0x000fe20008010209 */
[----:B------:R-:W-:Y:S01]  /*24ee0*/  PRMT R219, R216, 0x7610, R219 ;  /* 0x00007610d8db7816 */ /* 0x000fe200000000db */
[----:B------:R-:W4:Y:S01]  /*24ef0*/  LDL.LU R222, [R1+0x180] ;  /* 0x0001800001de7983 */ /* 0x000f220000300800 */
[----:B------:R-:W-:-:S04]  /*24f00*/  FMUL R217, R217, R16 ;  /* 0x00000010d9d97220 */ /* 0x000fc80000400000 */
[----:B--2---:R-:W-:-:S05]  /*24f10*/  FFMA R217, R223, R2, R217 ;  /* 0x00000002dfd97223 */ /* 0x004fca00000000d9 */
[----:B------:R-:W-:-:S05]  /*24f20*/  F2FP.BF16.F32.PACK_AB R217, RZ, R217 ;  /* 0x000000d9ffd9723e */ /* 0x000fca00000010ff */
[----:B------:R2:W-:Y:S02]  /*24f30*/  @P4 STG.E.U16 desc[UR46][R22.64+0x172], R217 ;  /* 0x000172d916004986 */ /* 0x0005e4000c10152e */
[----:B--2---:R-:W-:-:S05]  /*24f40*/  IMAD.U32 R22, RZ, RZ, UR8 ;  /* 0x00000008ff167e24 */ /* 0x004fca000f8e00ff */
        /* <DEDUP_REMOVED lines=12> */
[----:B--2---:R-:W-:Y:S05]  /*25010*/  @!P4 BRA `(.L_x_413) ;  /* 0x000000000004c947 */ /* 0x004fea0003800000 */
[----:B------:R2:W5:Y:S02]  /*25020*/  LDG.E.LTC128B.U16 R219, desc[UR46][R10.64+0x2] ;  /* 0x0000022e0adb7981 */ /* 0x000564000c1e1520 */
.L_x_413:
[----:B------:R-:W-:Y:S05]  /*25030*/  BSYNC B1 ;  /* 0x0000000000017941 */ /* 0x000fea0003800000 */
.L_x_412:
[----:B------:R-:W4:Y:S01]  /*25040*/  LDL.LU R217, [R1+0x184] ;  /* 0x0001840001d97983 */ /* 0x000f220000300800 */
[----:B-----5:R-:W-:Y:S01]  /*25050*/  IMAD.U32 R216, R219, 0x10000, RZ ;  /* 0x00010000dbd87824 */ /* 0x020fe200078e00ff */
[----:B------:R-:W-:Y:S01]  /*25060*/  ISETP.GT.AND P5, PT, R0, 0x108, P5 ;  /* 0x000001080000780c */ /* 0x000fe20002fa4270 */
[----:B------:R-:W-:Y:S02]  /*25070*/  BSSY B1, `(.L_x_414) ;  /* 0x0000009000017945 */ /* 0x000fe40003800000 */
[----:B------:R-:W-:-:S04]  /*25080*/  FMUL R216, R216, R16 ;  /* 0x00000010d8d87220 */ /* 0x000fc80000400000 */
[----:B----4-:R-:W-:-:S05]  /*25090*/  FFMA R216, R217, R2, R216 ;  /* 0x00000002d9d87223 */ /* 0x010fca00000000d8 */
[----:B------:R-:W-:-:S05]  /*250a0*/  F2FP.BF16.F32.PACK_AB R216, RZ, R216 ;  /* 0x000000d8ffd8723e */ /* 0x000fca00000010ff */
[----:B------:R4:W-:Y:S02]  /*250b0*/  @P4 STG.E.U16 desc[UR46][R22.64+0x2], R216 ;  /* 0x000002d816004986 */ /* 0x0009e4000c10152e */
[----:B----4-:R-:W-:-:S05]  /*250c0*/  IADD3 R216, P4, R22, R228, RZ ;  /* 0x000000e416d87210 */ /* 0x010fca0007f9e0ff */
[----:B------:R-:W-:Y:S01]  /*250d0*/  IMAD.X R217, R23, 0x1, R226, P4 ;  /* 0x0000000117d97824 */ /* 0x000fe200020e06e2 */
[----:B------:R-:W-:Y:S07]  /*250e0*/  @!P5 BRA `(.L_x_415) ;  /* 0x000000000004d947 */ /* 0x000fee0003800000 */
[----:B------:R4:W5:Y:S02]  /*250f0*/  LDG.E.LTC128B.U16 R219, desc[UR46][R224.64] ;  /* 0x0000002ee0db7981 */ /* 0x000964000c1e1520 */
.L_x_415:
[----:B------:R-:W-:Y:S05]  /*25100*/  BSYNC B1 ;  /* 0x0000000000017941 */ /* 0x000fea0003800000 */
.L_x_414:
[----:B------:R-:W2:Y:S01]  /*25110*/  LDL.LU R223, [R1+0x188] ;  /* 0x0001880001df7983 */ /* 0x000ea20000300800 */
[----:B-----5:R-:W-:Y:S01]  /*25120*/  IMAD.U32 R222, R219, 0x10000, RZ ;  /* 0x00010000dbde7824 */ /* 0x020fe200078e00ff */
[----:B------:R-:W-:Y:S01]  /*25130*/  LOP3.LUT P4, RZ, R17, 0x2, RZ, 0xc0, !PT ;  /* 0x0000000211ff7812 */ /* 0x000fe2000788c0ff */
[----:B------:R-:W-:Y:S02]  /*25140*/  BSSY B1, `(.L_x_416) ;  /* 0x0000008000017945 */ /* 0x000fe40003800000 */
[----:B------:R-:W-:Y:S01]  /*25150*/  FMUL R222, R222, R16 ;  /* 0x00000010dede7220 */ /* 0x000fe20000400000 */
[----:B------:R-:W-:-:S03]  /*25160*/  ISETP.GT.AND P4, PT, R0, 0x108, P4 ;  /* 0x000001080000780c */ /* 0x000fc60002784270 */
[----:B--2---:R-:W-:-:S05]  /*25170*/  FFMA R222, R223, R2, R222 ;  /* 0x00000002dfde7223 */ /* 0x004fca00000000de */
[----:B------:R-:W-:-:S05]  /*25180*/  F2FP.BF16.F32.PACK_AB R222, RZ, R222 ;  /* 0x000000deffde723e */ /* 0x000fca00000010ff */
[----:B------:R2:W-:Y:S01]  /*25190*/  @P5 STG.E.U16 desc[UR46][R216.64], R222 ;  /* 0x000000ded8005986 */ /* 0x0005e2000c10152e */
[----:B------:R-:W-:Y:S05]  /*251a0*/  @!P4 BRA `(.L_x_417) ;  /* 0x000000000004c947 */ /* 0x000fea0003800000 */
[----:B------:R0:W5:Y:S02]  /*251b0*/  LDG.E.LTC128B.U16 R219, desc[UR46][R8.64+0x2] ;  /* 0x0000022e08db7981 */ /* 0x000164000c1e1520 */
.L_x_417:
[----:B------:R-:W-:Y:S05]  /*251c0*/  BSYNC B1 ;  /* 0x0000000000017941 */ /* 0x000fea0003800000 */
.L_x_416:
[----:B------:R-:W3:Y:S01]  /*251d0*/  LDL.LU R223, [R1+0x18c] ;  /* 0x00018c0001df7983 */ /* 0x000ee20000300800 */
[----:B--2--5:R-:W-:Y:S01]  /*251e0*/  IMAD.U32 R222, R219, 0x10000, RZ ;  /* 0x00010000dbde7824 */ /* 0x024fe200078e00ff */
[----:B------:R-:W-:Y:S01]  /*251f0*/  LOP3.LUT P5, RZ, R17, 0x4, RZ, 0xc0, !PT ;  /* 0x0000000411ff7812 */ /* 0x000fe200078ac0ff */
[----:B------:R-:W-:Y:S02]  /*25200*/  BSSY B1, `(.L_x_418) ;  /* 0x0000008000017945 */ /* 0x000fe40003800000 */
[----:B------:R-:W-:-:S04]  /*25210*/  FMUL R222, R222, R16 ;  /* 0x00000010dede7220 */ /* 0x000fc80000400000 */
[----:B---3--:R-:W-:-:S05]  /*25220*/  FFMA R222, R223, R2, R222 ;  /* 0x00000002dfde7223 */ /* 0x008fca00000000de */
[----:B------:R-:W-:-:S05]  /*25230*/  F2FP.BF16.F32.PACK_AB R222, RZ, R222 ;  /* 0x000000deffde723e */ /* 0x000fca00000010ff */
[----:B------:R2:W-:Y:S01]  /*25240*/  @P4 STG.E.U16 desc[UR46][R216.64+0x2], R222 ;  /* 0x000002ded8004986 */ /* 0x0005e2000c10152e */
[----:B------:R-:W-:-:S13]  /*25250*/  ISETP.GT.AND P4, PT, R0, 0x100, P5 ;  /* 0x000001000000780c */ /* 0x000fda0002f84270 */
[----:B--2---:R-:W-:Y:S05]  /*25260*/  @!P4 BRA `(.L_x_419) ;  /* 0x000000000004c947 */ /* 0x004fea0003800000 */
[----:B------:R2:W5:Y:S02]  /*25270*/  LDG.E.LTC128B.U16 R219, desc[UR46][R10.64+0x10] ;  /* 0x0000102e0adb7981 */ /* 0x000564000c1e1520 */
.L_x_419:
[----:B------:R-:W-:Y:S05]  /*25280*/  BSYNC B1 ;  /* 0x0000000000017941 */ /* 0x000fea0003800000 */
.L_x_418:
[----:B------:R-:W3:Y:S01]  /*25290*/  LDL.LU R223, [R1+0x190] ;  /* 0x0001900001df7983 */ /* 0x000ee20000300800 */
[----:B-----5:R-:W-:Y:S01]  /*252a0*/  IMAD.U32 R222, R219, 0x10000, RZ ;  /* 0x00010000dbde7824 */ /* 0x020fe200078e00ff */
[----:B------:R-:W-:Y:S01]  /*252b0*/  LOP3.LUT P5, RZ, R17, 0x8, RZ, 0xc0, !PT ;  /* 0x0000000811ff7812 */ /* 0x000fe200078ac0ff */
[----:B------:R-:W-:Y:S02]  /*252c0*/  BSSY B1, `(.L_x_420) ;  /* 0x0000008000017945 */ /* 0x000fe40003800000 */
[----:B------:R-:W-:-:S04]  /*252d0*/  FMUL R222, R222, R16 ;  /* 0x00000010dede7220 */ /* 0x000fc80000400000 */
[----:B---3--:R-:W-:-:S05]  /*252e0*/  FFMA R222, R223, R2, R222 ;  /* 0x00000002dfde7223 */ /* 0x008fca00000000de */
[----:B------:R-:W-:-:S05]  /*252f0*/  F2FP.BF16.F32.PACK_AB R222, RZ, R222 ;  /* 0x000000deffde723e */ /* 0x000fca00000010ff */
[----:B------:R3:W-:Y:S01]  /*25300*/  @P4 STG.E.U16 desc[UR46][R22.64+0x10], R222 ;  /* 0x000010de16004986 */ /* 0x0007e2000c10152e */
[----:B------:R-:W-:-:S13]  /*25310*/  ISETP.GT.AND P4, PT, R0, 0x100, P5 ;  /* 0x000001000000780c */ /* 0x000fda0002f84270 */
[----:B---3--:R-:W-:Y:S05]  /*25320*/  @!P4 BRA `(.L_x_421) ;  /* 0x000000000004c947 */ /* 0x008fea0003800000 */
[----:B------:R3:W5:Y:S02]  /*25330*/  LDG.E.LTC128B.U16 R219, desc[UR46][R10.64+0x12] ;  /* 0x0000122e0adb7981 */ /* 0x000764000c1e1520 */
.L_x_421:
[----:B------:R-:W-:Y:S05]  /*25340*/  BSYNC B1 ;  /* 0x0000000000017941 */ /* 0x000fea0003800000 */
.L_x_420:
        /* <DEDUP_REMOVED lines=11> */
.L_x_423:
[----:B------:R-:W-:Y:S05]  /*25400*/  BSYNC B1 ;  /* 0x0000000000017941 */ /* 0x000fea0003800000 */
.L_x_422:
        /* <DEDUP_REMOVED lines=10> */
.L_x_425:
[----:B------:R-:W-:Y:S05]  /*254b0*/  BSYNC B1 ;  /* 0x0000000000017941 */ /* 0x000fea0003800000 */
.L_x_424:
[----:B------:R-:W2:Y:S01]  /*254c0*/  LDL.LU R223, [R1+0x19c] ;  /* 0x00019c0001df7983 */ /* 0x000ea20000300800 */
[----:B-----5:R-:W-:Y:S01]  /*254d0*/  IMAD.U32 R222, R219, 0x10000, RZ ;  /* 0x00010000dbde7824 */ /* 0x020fe200078e00ff */
[----:B------:R-:W-:Y:S01]  /*254e0*/  LOP3.LUT P5, RZ, R17, 0x10, RZ, 0xc0, !PT ;  /* 0x0000001011ff7812 */ /* 0x000fe200078ac0ff */
[----:B------:R-:W-:Y:S02]  /*254f0*/  BSSY B1, `(.L_x_426) ;  /* 0x0000008000017945 */ /* 0x000fe40003800000 */
[----:B------:R-:W-:-:S04]  /*25500*/  FMUL R222, R222, R16 ;  /* 0x00000010dede7220 */ /* 0x000fc80000400000 */
[----:B--2---:R-:W-:-:S05]  /*25510*/  FFMA R222, R223, R2, R222 ;  /* 0x00000002dfde7223 */ /* 0x004fca00000000de */
[----:B------:R-:W-:-:S05]  /*25520*/  F2FP.BF16.F32.PACK_AB R222, RZ, R222 ;  /* 0x000000deffde723e */ /* 0x000fca00000010ff */
[----:B------:R2:W-:Y:S01]  /*25530*/  @P4 STG.E.U16 desc[UR46][R216.64+0x12], R222 ;  /* 0x000012ded8004986 */ /* 0x0005e2000c10152e */
[----:B------:R-:W-:-:S13]  /*25540*/  ISETP.GT.AND P4, PT, R0, 0x100, P5 ;  /* 0x000001000000780c */ /* 0x000fda0002f84270 */
[----:B--2---:R-:W-:Y:S05]  /*25550*/  @!P4 BRA `(.L_x_427) ;  /* 0x000000000004c947 */ /* 0x004fea0003800000 */
[----:B------:R2:W5:Y:S02]  /*25560*/  LDG.E.LTC128B.U16 R219, desc[UR46][R10.64+0x20] ;  /* 0x0000202e0adb7981 */ /* 0x000564000c1e1520 */
.L_x_427:
[----:B------:R-:W-:Y:S05]  /*25570*/  BSYNC B1 ;  /* 0x0000000000017941 */ /* 0x000fea0003800000 */
.L_x_426:
        /* <DEDUP_REMOVED lines=11> */
.L_x_429:
[----:B------:R-:W-:Y:S05]  /*25630*/  BSYNC B1 ;  /* 0x0000000000017941 */ /* 0x000fea0003800000 */
.L_x_428:
        /* <DEDUP_REMOVED lines=11> */
.L_x_431:
[----:B------:R-:W-:Y:S05]  /*256f0*/  BSYNC B1 ;  /* 0x0000000000017941 */ /* 0x000fea0003800000 */
.L_x_430:
        /* <DEDUP_REMOVED lines=10> */
.L_x_433:
[----:B------:R-:W-:Y:S05]  /*257a0*/  BSYNC B1 ;  /* 0x0000000000017941 */ /* 0x000fea0003800000 */
.L_x_432:
        /* <DEDUP_REMOVED lines=11> */
.L_x_435:
[----:B------:R-:W-:Y:S05]  /*25860*/  BSYNC B1 ;  /* 0x0000000000017941 */ /* 0x000fea0003800000 */
.L_x_434:
        /* <DEDUP_REMOVED lines=11> */
.L_x_437:
[----:B------:R-:W-:Y:S05]  /*25920*/  BSYNC B1 ;  /* 0x0000000000017941 */ /* 0x000fea0003800000 */
.L_x_436:
        /* <DEDUP_REMOVED lines=11> */
.L_x_439:
[----:B------:R-:W-:Y:S05]  /*259e0*/  BSYNC B1 ;  /* 0x0000000000017941 */ /* 0x000fea0003800000 */
.L_x_438:
        /* <DEDUP_REMOVED lines=10> */
.L_x_441:
[----:B------:R-:W-:Y:S05]  /*25a90*/  BSYNC B1 ;  /* 0x0000000000017941 */ /* 0x000fea0003800000 */
.L_x_440:
        /* <DEDUP_REMOVED lines=11> */
.L_x_443:
[----:B------:R-:W-:Y:S05]  /*25b50*/  BSYNC B1 ;  /* 0x0000000000017941 */ /* 0x000fea0003800000 */
.L_x_442:
        /* <DEDUP_REMOVED lines=11> */
.L_x_445:
[----:B------:R-:W-:Y:S05]  /*25c10*/  BSYNC B1 ;  /* 0x0000000000017941 */ /* 0x000fea0003800000 */
.L_x_444:
        /* <DEDUP_REMOVED lines=11> */
.L_x_447:
[----:B------:R-:W-:Y:S05]  /*25cd0*/  BSYNC B1 ;  /* 0x0000000000017941 */ /* 0x000fea0003800000 */
.L_x_446:
        /* <DEDUP_REMOVED lines=10> */
.L_x_449:
[----:B------:R-:W-:Y:S05]  /*25d80*/  BSYNC B1 ;  /* 0x0000000000017941 */ /* 0x000fea0003800000 */
.L_x_448:
        /* <DEDUP_REMOVED lines=11> */
.L_x_451:
[----:B------:R-:W-:Y:S05]  /*25e40*/  BSYNC B1 ;  /* 0x0000000000017941 */ /* 0x000fea0003800000 */
.L_x_450:
        /* <DEDUP_REMOVED lines=11> */
.L_x_453:
[----:B------:R-:W-:Y:S05]  /*25f00*/  BSYNC B1 ;  /* 0x0000000000017941 */ /* 0x000fea0003800000 */
.L_x_452:
        /* <DEDUP_REMOVED lines=11> */
.L_x_455:
[----:B------:R-:W-:Y:S05]  /*25fc0*/  BSYNC B1 ;  /* 0x0000000000017941 */ /* 0x000fea0003800000 */
.L_x_454:
        /* <DEDUP_REMOVED lines=10> */
.L_x_457:
[----:B------:R-:W-:Y:S05]  /*26070*/  BSYNC B1 ;  /* 0x0000000000017941 */ /* 0x000fea0003800000 */
.L_x_456:
        /* <DEDUP_REMOVED lines=11> */
.L_x_459:
[----:B------:R-:W-:Y:S05]  /*26130*/  BSYNC B1 ;  /* 0x0000000000017941 */ /* 0x000fea0003800000 */
.L_x_458:
        /* <DEDUP_REMOVED lines=11> */
.L_x_461:
[----:B------:R-:W-:Y:S05]  /*261f0*/  BSYNC B1 ;  /* 0x0000000000017941 */ /* 0x000fea0003800000 */
.L_x_460:
        /* <DEDUP_REMOVED lines=11> */
.L_x_463:
[----:B------:R-:W-:Y:S05]  /*262b0*/  BSYNC B1 ;  /* 0x0000000000017941 */ /* 0x000fea0003800000 */
.L_x_462:
        /* <DEDUP_REMOVED lines=10> */
.L_x_465:
[----:B------:R-:W-:Y:S05]  /*26360*/  BSYNC B1 ;  /* 0x0000000000017941 */ /* 0x000fea0003800000 */
.L_x_464:
        /* <DEDUP_REMOVED lines=11> */
.L_x_467:
[----:B------:R-:W-:Y:S05]  /*26420*/  BSYNC B1 ;  /* 0x0000000000017941 */ /* 0x000fea0003800000 */
.L_x_466:
        /* <DEDUP_REMOVED lines=11> */
.L_x_469:
[----:B------:R-:W-:Y:S05]  /*264e0*/  BSYNC B1 ;  /* 0x0000000000017941 */ /* 0x000fea0003800000 */
.L_x_468:
        /* <DEDUP_REMOVED lines=11> */
.L_x_471:
[----:B------:R-:W-:Y:S05]  /*265a0*/  BSYNC B1 ;  /* 0x0000000000017941 */ /* 0x000fea0003800000 */
.L_x_470:
        /* <DEDUP_REMOVED lines=10> */
.L_x_473:
[----:B------:R-:W-:Y:S05]  /*26650*/  BSYNC B1 ;  /* 0x0000000000017941 */ /* 0x000fea0003800000 */
.L_x_472:
        /* <DEDUP_REMOVED lines=11> */
.L_x_475:
[----:B------:R-:W-:Y:S05]  /*26710*/  BSYNC B1 ;  /* 0x0000000000017941 */ /* 0x000fea0003800000 */
.L_x_474:
        /* <DEDUP_REMOVED lines=11> */
.L_x_477:
[----:B------:R-:W-:Y:S05]  /*267d0*/  BSYNC B1 ;  /* 0x0000000000017941 */ /* 0x000fea0003800000 */
.L_x_476:
        /* <DEDUP_REMOVED lines=11> */
.L_x_479:
[----:B------:R-:W-:Y:S05]  /*26890*/  BSYNC B1 ;  /* 0x0000000000017941 */ /* 0x000fea0003800000 */
.L_x_478:
        /* <DEDUP_REMOVED lines=10> */
.L_x_481:
[----:B------:R-:W-:Y:S05]  /*26940*/  BSYNC B1 ;  /* 0x0000000000017941 */ /* 0x000fea0003800000 */
.L_x_480:
        /* <DEDUP_REMOVED lines=11> */
.L_x_483:
[----:B------:R-:W-:Y:S05]  /*26a00*/  BSYNC B1 ;  /* 0x0000000000017941 */ /* 0x000fea0003800000 */
.L_x_482:
        /* <DEDUP_REMOVED lines=11> */
.L_x_485:
[----:B------:R-:W-:Y:S05]  /*26ac0*/  BSYNC B1 ;  /* 0x0000000000017941 */ /* 0x000fea0003800000 */
.L_x_484:
        /* <DEDUP_REMOVED lines=11> */
.L_x_487:
[----:B------:R-:W-:Y:S05]  /*26b80*/  BSYNC B1 ;  /* 0x0000000000017941 */ /* 0x000fea0003800000 */
.L_x_486:
        /* <DEDUP_REMOVED lines=10> */
.L_x_489:
[----:B------:R-:W-:Y:S05]  /*26c30*/  BSYNC B1 ;  /* 0x0000000000017941 */ /* 0x000fea0003800000 */
.L_x_488:
        /* <DEDUP_REMOVED lines=11> */
.L_x_491:
[----:B------:R-:W-:Y:S05]  /*26cf0*/  BSYNC B1 ;  /* 0x0000000000017941 */ /* 0x000fea0003800000 */
.L_x_490:
        /* <DEDUP_REMOVED lines=11> */
.L_x_493:
[----:B------:R-:W-:Y:S05]  /*26db0*/  BSYNC B1 ;  /* 0x0000000000017941 */ /* 0x000fea0003800000 */
.L_x_492:
        /* <DEDUP_REMOVED lines=11> */
.L_x_495:
[----:B------:R-:W-:Y:S05]  /*26e70*/  BSYNC B1 ;  /* 0x0000000000017941 */ /* 0x000fea0003800000 */
.L_x_494:
        /* <DEDUP_REMOVED lines=10> */
.L_x_497:
[----:B------:R-:W-:Y:S05]  /*26f20*/  BSYNC B1 ;  /* 0x0000000000017941 */ /* 0x000fea0003800000 */
.L_x_496:
        /* <DEDUP_REMOVED lines=11> */
.L_x_499:
[----:B------:R-:W-:Y:S05]  /*26fe0*/  BSYNC B1 ;  /* 0x0000000000017941 */ /* 0x000fea0003800000 */
.L_x_498:
        /* <DEDUP_REMOVED lines=11> */
.L_x_501:
[----:B------:R-:W-:Y:S05]  /*270a0*/  BSYNC B1 ;  /* 0x0000000000017941 */ /* 0x000fea0003800000 */
.L_x_500:
        /* <DEDUP_REMOVED lines=11> */
.L_x_503:
[----:B------:R-:W-:Y:S05]  /*27160*/  BSYNC B1 ;  /* 0x0000000000017941 */ /* 0x000fea0003800000 */
.L_x_502:
        /* <DEDUP_REMOVED lines=10> */
.L_x_505:
[----:B------:R-:W-:Y:S05]  /*27210*/  BSYNC B1 ;  /* 0x0000000000017941 */ /* 0x000fea0003800000 */
.L_x_504:
        /* <DEDUP_REMOVED lines=11> */
.L_x_507:
[----:B------:R-:W-:Y:S05]  /*272d0*/  BSYNC B1 ;  /* 0x0000000000017941 */ /* 0x000fea0003800000 */
.L_x_506:
        /* <DEDUP_REMOVED lines=11> */
.L_x_509:
[----:B------:R-:W-:Y:S05]  /*27390*/  BSYNC B1 ;  /* 0x0000000000017941 */ /* 0x000fea0003800000 */
.L_x_508:
        /* <DEDUP_REMOVED lines=11> */
.L_x_511:
[----:B------:R-:W-:Y:S05]  /*27450*/  BSYNC B1 ;  /* 0x0000000000017941 */ /* 0x000fea0003800000 */
.L_x_510:
        /* <DEDUP_REMOVED lines=10> */
.L_x_513:
[----:B------:R-:W-:Y:S05]  /*27500*/  BSYNC B1 ;  /* 0x0000000000017941 */ /* 0x000fea0003800000 */
.L_x_512:
        /* <DEDUP_REMOVED lines=11> */
.L_x_515:
[----:B------:R-:W-:Y:S05]  /*275c0*/  BSYNC B1 ;  /* 0x0000000000017941 */ /* 0x000fea0003800000 */
.L_x_514:
        /* <DEDUP_REMOVED lines=11> */
.L_x_517:
[----:B------:R-:W-:Y:S05]  /*27680*/  BSYNC B1 ;  /* 0x0000000000017941 */ /* 0x000fea0003800000 */
.L_x_516:
        /* <DEDUP_REMOVED lines=11> */
.L_x_519:
[----:B------:R-:W-:Y:S05]  /*27740*/  BSYNC B1 ;  /* 0x0000000000017941 */ /* 0x000fea0003800000 */
.L_x_518:
        /* <DEDUP_REMOVED lines=10> */
.L_x_521:
[----:B------:R-:W-:Y:S05]  /*277f0*/  BSYNC B1 ;  /* 0x0000000000017941 */ /* 0x000fea0003800000 */
.L_x_520:
        /* <DEDUP_REMOVED lines=11> */
.L_x_523:
[----:B------:R-:W-:Y:S05]  /*278b0*/  BSYNC B1 ;  /* 0x0000000000017941 */ /* 0x000fea0003800000 */
.L_x_522:
        /* <DEDUP_REMOVED lines=11> */
.L_x_525:
[----:B------:R-:W-:Y:S05]  /*27970*/  BSYNC B1 ;  /* 0x0000000000017941 */ /* 0x000fea0003800000 */
.L_x_524:
        /* <DEDUP_REMOVED lines=11> */
.L_x_527:
[----:B------:R-:W-:Y:S05]  /*27a30*/  BSYNC B1 ;  /* 0x0000000000017941 */ /* 0x000fea0003800000 */
.L_x_526:
        /* <DEDUP_REMOVED lines=10> */
.L_x_529:
[----:B------:R-:W-:Y:S05]  /*27ae0*/  BSYNC B1 ;  /* 0x0000000000017941 */ /* 0x000fea0003800000 */
.L_x_528:
        /* <DEDUP_REMOVED lines=11> */
.L_x_531:
[----:B------:R-:W-:Y:S05]  /*27ba0*/  BSYNC B1 ;  /* 0x0000000000017941 */ /* 0x000fea0003800000 */
.L_x_530:
        /* <DEDUP_REMOVED lines=11> */
.L_x_533:
[----:B------:R-:W-:Y:S05]  /*27c60*/  BSYNC B1 ;  /* 0x0000000000017941 */ /* 0x000fea0003800000 */
.L_x_532:
        /* <DEDUP_REMOVED lines=11> */
.L_x_535:
[----:B------:R-:W-:Y:S05]  /*27d20*/  BSYNC B1 ;  /* 0x0000000000017941 */ /* 0x000fea0003800000 */
.L_x_534:
        /* <DEDUP_REMOVED lines=10> */
.L_x_537:
[----:B------:R-:W-:Y:S05]  /*27dd0*/  BSYNC B1 ;  /* 0x0000000000017941 */ /* 0x000fea0003800000 */
.L_x_536:
        /* <DEDUP_REMOVED lines=11> */
.L_x_539:
[----:B------:R-:W-:Y:S05]  /*27e90*/  BSYNC B1 ;  /* 0x0000000000017941 */ /* 0x000fea0003800000 */
.L_x_538:
        /* <DEDUP_REMOVED lines=11> */
.L_x_541:
[----:B------:R-:W-:Y:S05]  /*27f50*/  BSYNC B1 ;  /* 0x0000000000017941 */ /* 0x000fea0003800000 */
.L_x_540:
        /* <DEDUP_REMOVED lines=11> */
.L_x_543:
[----:B------:R-:W-:Y:S05]  /*28010*/  BSYNC B1 ;  /* 0x0000000000017941 */ /* 0x000fea0003800000 */
.L_x_542:
        /* <DEDUP_REMOVED lines=10> */
.L_x_545:
[----:B------:R-:W-:Y:S05]  /*280c0*/  BSYNC B1 ;  /* 0x0000000000017941 */ /* 0x000fea0003800000 */
.L_x_544:
        /* <DEDUP_REMOVED lines=11> */
.L_x_547:
[----:B------:R-:W-:Y:S05]  /*28180*/  BSYNC B1 ;  /* 0x0000000000017941 */ /* 0x000fea0003800000 */
.L_x_546:
        /* <DEDUP_REMOVED lines=11> */
.L_x_549:
[----:B------:R-:W-:Y:S05]  /*28240*/  BSYNC B1 ;  /* 0x0000000000017941 */ /* 0x000fea0003800000 */
.L_x_548:
        /* <DEDUP_REMOVED lines=11> */
.L_x_551:
[----:B------:R-:W-:Y:S05]  /*28300*/  BSYNC B1 ;  /* 0x0000000000017941 */ /* 0x000fea0003800000 */
.L_x_550:
        /* <DEDUP_REMOVED lines=10> */
.L_x_553:
[----:B------:R-:W-:Y:S05]  /*283b0*/  BSYNC B1 ;  /* 0x0000000000017941 */ /* 0x000fea0003800000 */
.L_x_552:
[----:B------:R-:W2:Y:S01]  /*283c0*/  LDL.LU R223, [R1+0x29c] ;  /* 0x00029c0001df7983 */ /* 0x000ea20000300800 */
[----:B-----5:R-:W-:Y:S01]  /*283d0*/  SHF.L.U32 R222, R219, 0x10, RZ ;  /* 0x00000010dbde7819 */ /* 0x020fe200000006ff */
[----:B------:R-:W-:Y:S01]  /*283e0*/  BSSY B1, `(.L_x_554) ;  /* 0x0000009000017945 */ /* 0x000fe20003800000 */
[----:B------:R-:W-:-:S03]  /*283f0*/  LOP3.LUT P5, RZ, R17, 0x1000, RZ, 0xc0, !PT ;  /* 0x0000100011ff7812 */ /* 0x000fc600078ac0ff */
[----:B------:R-:W-:-:S04]  /*28400*/  FMUL R222, R222, R16 ;  /* 0x00000010dede7220 */ /* 0x000fc80000400000 */
[----:B--2---:R-:W-:-:S05]  /*28410*/  FFMA R222, R223, R2, R222 ;  /* 0x00000002dfde7223 */ /* 0x004fca00000000de */
[----:B------:R-:W-:-:S05]  /*28420*/  F2FP.BF16.F32.PACK_AB R222, RZ, R222 ;  /* 0x000000deffde723e */ /* 0x000fca00000010ff */
[----:B------:R2:W-:Y:S01]  /*28430*/  @P4 STG.E.U16 desc[UR46][R216.64+0x112], R222 ;  /* 0x000112ded8004986 */ /* 0x0005e2000c10152e */
[----:B------:R-:W-:-:S13]  /*28440*/  ISETP.GT.AND P4, PT, R0, 0x100, P5 ;  /* 0x000001000000780c */ /* 0x000fda0002f84270 */
[----:B--2---:R-:W-:Y:S05]  /*28450*/  @!P4 BRA `(.L_x_555) ;  /* 0x000000000004c947 */ /* 0x004fea0003800000 */
[----:B------:R2:W5:Y:S02]  /*28460*/  LDG.E.LTC128B.U16 R219, desc[UR46][R10.64+0x120] ;  /* 0x0001202e0adb7981 */ /* 0x000564000c1e1520 */
.L_x_555:
[----:B------:R-:W-:Y:S05]  /*28470*/  BSYNC B1 ;  /* 0x0000000000017941 */ /* 0x000fea0003800000 */
.L_x_554:
        /* <DEDUP_REMOVED lines=11> */
.L_x_557:
[----:B------:R-:W-:Y:S05]  /*28530*/  BSYNC B1 ;  /* 0x0000000000017941 */ /* 0x000fea0003800000 */
.L_x_556:
        /* <DEDUP_REMOVED lines=11> */
.L_x_559:
[----:B------:R-:W-:Y:S05]  /*285f0*/  BSYNC B1 ;  /* 0x0000000000017941 */ /* 0x000fea0003800000 */
.L_x_558:
        /* <DEDUP_REMOVED lines=10> */
.L_x_561:
[----:B------:R-:W-:Y:S05]  /*286a0*/  BSYNC B1 ;  /* 0x0000000000017941 */ /* 0x000fea0003800000 */
.L_x_560:
        /* <DEDUP_REMOVED lines=11> */
.L_x_563:
[----:B------:R-:W-:Y:S05]  /*28760*/  BSYNC B1 ;  /* 0x0000000000017941 */ /* 0x000fea0003800000 */
.L_x_562:
        /* <DEDUP_REMOVED lines=11> */
.L_x_565:
[----:B------:R-:W-:Y:S05]  /*28820*/  BSYNC B1 ;  /* 0x0000000000017941 */ /* 0x000fea0003800000 */
.L_x_564:
        /* <DEDUP_REMOVED lines=11> */
.L_x_567:
[----:B------:R-:W-:Y:S05]  /*288e0*/  BSYNC B1 ;  /* 0x0000000000017941 */ /* 0x000fea0003800000 */
.L_x_566:
        /* <DEDUP_REMOVED lines=10> */
.L_x_569:
[----:B------:R-:W-:Y:S05]  /*28990*/  BSYNC B1 ;  /* 0x0000000000017941 */ /* 0x000fea0003800000 */
.L_x_568:
        /* <DEDUP_REMOVED lines=11> */
.L_x_571:
[----:B------:R-:W-:Y:S05]  /*28a50*/  BSYNC B1 ;  /* 0x0000000000017941 */ /* 0x000fea0003800000 */
.L_x_570:
        /* <DEDUP_REMOVED lines=11> */
.L_x_573:
[----:B------:R-:W-:Y:S05]  /*28b10*/  BSYNC B1 ;  /* 0x0000000000017941 */ /* 0x000fea0003800000 */
.L_x_572:
        /* <DEDUP_REMOVED lines=11> */
.L_x_575:
[----:B------:R-:W-:Y:S05]  /*28bd0*/  BSYNC B1 ;  /* 0x0000000000017941 */ /* 0x000fea0003800000 */
.L_x_574:
        /* <DEDUP_REMOVED lines=10> */
.L_x_577:
[----:B------:R-:W-:Y:S05]  /*28c80*/  BSYNC B1 ;  /* 0x0000000000017941 */ /* 0x000fea0003800000 */
.L_x_576:
        /* <DEDUP_REMOVED lines=11> */
.L_x_579:
[----:B------:R-:W-:Y:S05]  /*28d40*/  BSYNC B1 ;  /* 0x0000000000017941 */ /* 0x000fea0003800000 */
.L_x_578:
        /* <DEDUP_REMOVED lines=10> */
.L_x_581:
[----:B------:R-:W-:Y:S05]  /*28df0*/  BSYNC B1 ;  /* 0x0000000000017941 */ /* 0x000fea0003800000 */
.L_x_580:
[----:B------:R-:W2:Y:S01]  /*28e00*/  LDL.LU R223, [R1+0x2d4] ;  /* 0x0002d40001df7983 */ /* 0x000ea20000300800 */
[----:B-----5:R-:W-:Y:S01]  /*28e10*/  IMAD.U32 R222, R219, 0x10000, RZ ;  /* 0x00010000dbde7824 */ /* 0x020fe200078e00ff */
        /* <DEDUP_REMOVED lines=8> */
.L_x_583:
[----:B------:R-:W-:Y:S05]  /*28ea0*/  BSYNC B1 ;  /* 0x0000000000017941 */ /* 0x000fea0003800000 */
.L_x_582:
[----:B------:R-:W3:Y:S01]  /*28eb0*/  LDL.LU R223, [R1+0x2d8] ;  /* 0x0002d80001df7983 */ /* 0x000ee20000300800 */
[----:B--2--5:R-:W-:Y:S01]  /*28ec0*/  IMAD.U32 R222, R219, 0x10000, RZ ;  /* 0x00010000dbde7824 */ /* 0x024fe200078e00ff */
        /* <DEDUP_REMOVED lines=8> */
.L_x_585:
[----:B------:R-:W-:Y:S05]  /*28f50*/  BSYNC B1 ;  /* 0x0000000000017941 */ /* 0x000fea0003800000 */
.L_x_584:
[----:B------:R-:W4:Y:S01]  /*28f60*/  LDL.LU R223, [R1+0x2dc] ;  /* 0x0002dc0001df7983 */ /* 0x000f220000300800 */
[----:B--2--5:R-:W-:Y:S01]  /*28f70*/  IMAD.U32 R222, R219, 0x10000, RZ ;  /* 0x00010000dbde7824 */ /* 0x024fe200078e00ff */
[----:B------:R-:W-:Y:S01]  /*28f80*/  ISETP.GT.AND P5, PT, R0, 0x100, P3 ;  /* 0x000001000000780c */ /* 0x000fe20001fa4270 */
[----:B------:R-:W-:Y:S02]  /*28f90*/  BSSY B1, `(.L_x_586) ;  /* 0x0000007000017945 */ /* 0x000fe40003800000 */
[----:B------:R-:W-:-:S04]  /*28fa0*/  FMUL R222, R222, R16 ;  /* 0x00000010dede7220 */ /* 0x000fc80000400000 */
[----:B----4-:R-:W-:-:S05]  /*28fb0*/  FFMA R222, R223, R2, R222 ;  /* 0x00000002dfde7223 */ /* 0x010fca00000000de */
[----:B------:R-:W-:-:S05]  /*28fc0*/  F2FP.BF16.F32.PACK_AB R222, RZ, R222 ;  /* 0x000000deffde723e */ /* 0x000fca00000010ff */
[----:B------:R2:W-:Y:S01]  /*28fd0*/  @P4 STG.E.U16 desc[UR46][R216.64+0x152], R222 ;  /* 0x000152ded8004986 */ /* 0x0005e2000c10152e */
[----:B------:R-:W-:Y:S05]  /*28fe0*/  @!P5 BRA `(.L_x_587) ;  /* 0x000000000004d947 */ /* 0x000fea0003800000 */
[----:B------:R4:W5:Y:S02]  /*28ff0*/  LDG.E.LTC128B.U16 R219, desc[UR46][R10.64+0x160] ;  /* 0x0001602e0adb7981 */ /* 0x000964000c1e1520 */
.L_x_587:
[----:B------:R-:W-:Y:S05]  /*29000*/  BSYNC B1 ;  /* 0x0000000000017941 */ /* 0x000fea0003800000 */
.L_x_586:
        /* <DEDUP_REMOVED lines=10> */
.L_x_589:
[----:B------:R-:W-:Y:S05]  /*290b0*/  BSYNC B1 ;  /* 0x0000000000017941 */ /* 0x000fea0003800000 */
.L_x_588:
        /* <DEDUP_REMOVED lines=10> */
.L_x_591:
[----:B------:R-:W-:Y:S05]  /*29160*/  BSYNC B1 ;  /* 0x0000000000017941 */ /* 0x000fea0003800000 */
.L_x_590:
        /* <DEDUP_REMOVED lines=10> */
.L_x_593:
[----:B------:R-:W-:Y:S05]  /*29210*/  BSYNC B1 ;  /* 0x0000000000017941 */ /* 0x000fea0003800000 */
.L_x_592:
        /* <DEDUP_REMOVED lines=10> */
.L_x_595:
[----:B------:R-:W-:Y:S05]  /*292c0*/  BSYNC B1 ;  /* 0x0000000000017941 */ /* 0x000fea0003800000 */
.L_x_594:
        /* <DEDUP_REMOVED lines=10> */
.L_x_597:
[----:B------:R-:W-:Y:S05]  /*29370*/  BSYNC B1 ;  /* 0x0000000000017941 */ /* 0x000fea0003800000 */
.L_x_596:
        /* <DEDUP_REMOVED lines=10> */
.L_x_599:
[----:B------:R-:W-:Y:S05]  /*29420*/  BSYNC B1 ;  /* 0x0000000000017941 */ /* 0x000fea0003800000 */
.L_x_598:
        /* <DEDUP_REMOVED lines=10> */
.L_x_601:
[----:B------:R-:W-:Y:S05]  /*294d0*/  BSYNC B1 ;  /* 0x0000000000017941 */ /* 0x000fea0003800000 */
.L_x_600:
[----:B------:R-:W4:Y:S01]  /*294e0*/  LDL.LU R223, [R1+0x2fc] ;  /* 0x0002fc0001df7983 */ /* 0x000f220000300800 */
[----:B--2--5:R-:W-:Y:S01]  /*294f0*/  IMAD.U32 R222, R219, 0x10000, RZ ;  /* 0x00010000dbde7824 */ /* 0x024fe200078e00ff */
[----:B------:R-:W-:Y:S01]  /*29500*/  ISETP.GT.AND P3, PT, R3, 0xc0, PT ;  /* 0x000000c00300780c */ /* 0x000fe20003f64270 */
[----:B------:R-:W-:Y:S01]  /*29510*/  BSSY B1, `(.L_x_602) ;  /* 0x000000e000017945 */ /* 0x000fe20003800000 */
[----:B------:R-:W-:Y:S01]  /*29520*/  LOP3.LUT R17, R17, 0xfffffffe, RZ, 0xc0, !PT ;  /* 0xfffffffe11117812 */ /* 0x000fe200078ec0ff */
[----:B------:R-:W-:Y:S01]  /*29530*/  FMUL R222, R222, R16 ;  /* 0x00000010dede7220 */ /* 0x000fe20000400000 */
[----:B------:R-:W-:-:S09]  /*29540*/  ISETP.GT.AND P1, PT, R0, RZ, P3 ;  /* 0x000000ff0000720c */ /* 0x000fd20001f24270 */
[----:B------:R-:W-:Y:S01]  /*29550*/  @P3 LOP3.LUT R17, R17, 0x1, RZ, 0xfc, !PT ;  /* 0x0000000111113812 */ /* 0x000fe200078efcff */
[----:B----4-:R-:W-:Y:S01]  /*29560*/  FFMA R222, R223, R2, R222 ;  /* 0x00000002dfde7223 */ /* 0x010fe200000000de */
[----:B------:R-:W-:-:S04]  /*29570*/  @P0 IMAD.MOV.U32 R223, RZ, RZ, R217 ;  /* 0x000000ffffdf0224 */ /* 0x000fc800078e00d9 */
[----:B------:R-:W-:-:S04]  /*29580*/  F2FP.BF16.F32.PACK_AB R222, RZ, R222 ;  /* 0x000000deffde723e */ /* 0x000fc800000010ff */
[----:B------:R-:W-:Y:S01]  /*29590*/  PRMT R224, R222, 0x7610, R224 ;  /* 0x00007610dee07816 */ /* 0x000fe200000000e0 */
[--C-:B------:R-:W-:Y:S01]  /*295a0*/  @P0 IMAD.MOV.U32 R222, RZ, RZ, R216.reuse ;  /* 0x000000ffffde0224 */ /* 0x100fe200078e00d8 */
[----:B------:R-:W-:-:S04]  /*295b0*/  PRMT R216, R219, 0x7610, R216 ;  /* 0x00007610dbd87816 */ /* 0x000fc800000000d8 */
[----:B------:R2:W-:Y:S01]  /*295c0*/  @P0 STG.E.U16 desc[UR46][R222.64+0x172], R224 ;  /* 0x000172e0de000986 */ /* 0x0005e2000c10152e */
[----:B------:R-:W-:Y:S05]  /*295d0*/  @!P1 BRA `(.L_x_603) ;  /* 0x0000000000049947 */ /* 0x000fea0003800000 */
[----:B------:R4:W5:Y:S02]  /*295e0*/  LDG.E.LTC128B.U16 R216, desc[UR46][R20.64+0x180] ;  /* 0x0001802e14d87981 */ /* 0x000964000c1e1520 */
.L_x_603:
[----:B------:R-:W-:Y:S05]  /*295f0*/  BSYNC B1 ;  /* 0x0000000000017941 */ /* 0x000fea0003800000 */
.L_x_602:
[----:B------:R-:W3:Y:S01]  /*29600*/  LDL.LU R219, [R1] ;  /* 0x0000000001db7983 */ /* 0x000ee20000300800 */
[----:B-----5:R-:W-:Y:S01]  /*29610*/  IMAD.U32 R217, R216, 0x10000, RZ ;  /* 0x00010000d8d97824 */ /* 0x020fe200078e00ff */
        /* <DEDUP_REMOVED lines=11> */
.L_x_605:
[----:B------:R-:W-:Y:S05]  /*296d0*/  BSYNC B1 ;  /* 0x0000000000017941 */ /* 0x000fea0003800000 */
.L_x_604:
[----:B------:R-:W2:Y:S01]  /*296e0*/  LDL.LU R219, [R1+0x4] ;  /* 0x0000040001db7983 */ /* 0x000ea20000300800 */
[----:B---3-5:R-:W-:Y:S01]  /*296f0*/  IMAD.U32 R217, R216, 0x10000, RZ ;  /* 0x00010000d8d97824 */ /* 0x028fe200078e00ff */
        /* <DEDUP_REMOVED lines=8> */
.L_x_607:
[----:B------:R-:W-:Y:S05]  /*29780*/  BSYNC B1 ;  /* 0x0000000000017941 */ /* 0x000fea0003800000 */
.L_x_606:
        /* <DEDUP_REMOVED lines=10> */
.L_x_609:
[----:B------:R-:W-:Y:S05]  /*29830*/  BSYNC B1 ;  /* 0x0000000000017941 */ /* 0x000fea0003800000 */
.L_x_608:
[----:B------:R-:W3:Y:S01]  /*29840*/  LDL.LU R219, [R1+0xc] ;  /* 0x00000c0001db7983 */ /* 0x000ee20000300800 */
[----:B--2--5:R-:W-:Y:S01]  /*29850*/  IMAD.U32 R217, R216, 0x10000, RZ ;  /* 0x00010000d8d97824 */ /* 0x024fe200078e00ff */
        /* <DEDUP_REMOVED lines=11> */
.L_x_611:
[----:B------:R-:W-:Y:S05]  /*29910*/  BSYNC B1 ;  /* 0x0000000000017941 */ /* 0x000fea0003800000 */
.L_x_610:
        /* <DEDUP_REMOVED lines=13> */
.L_x_613:
[----:B------:R-:W-:Y:S05]  /*299f0*/  BSYNC B1 ;  /* 0x0000000000017941 */ /* 0x000fea0003800000 */
.L_x_612:
        /* <DEDUP_REMOVED lines=10> */
.L_x_615:
[----:B------:R-:W-:Y:S05]  /*29aa0*/  BSYNC B1 ;  /* 0x0000000000017941 */ /* 0x000fea0003800000 */
.L_x_614:
        /* <DEDUP_REMOVED lines=10> */
.L_x_617:
[----:B------:R-:W-:Y:S05]  /*29b50*/  BSYNC B1 ;  /* 0x0000000000017941 */ /* 0x000fea0003800000 */
.L_x_616:
        /* <DEDUP_REMOVED lines=13> */
.L_x_619:
[----:B------:R-:W-:Y:S05]  /*29c30*/  BSYNC B1 ;  /* 0x0000000000017941 */ /* 0x000fea0003800000 */
.L_x_618:
[----:B------:R-:W4:Y:S01]  /*29c40*/  LDL.LU R219, [R1+0x20] ;  /* 0x0000200001db7983 */ /* 0x000f220000300800 */
[----:B--2--5:R-:W-:Y:S01]  /*29c50*/  IMAD.U32 R217, R216, 0x10000, RZ ;  /* 0x00010000d8d97824 */ /* 0x024fe200078e00ff */
[----:B------:R-:W-:Y:S01]  /*29c60*/  ISETP.GT.AND P1, PT, R3, 0xd1, PT ;  /* 0x000000d10300780c */ /* 0x000fe20003f24270 */
[----:B------:R-:W-:Y:S01]  /*29c70*/  BSSY B1, `(.L_x_620) ;  /* 0x000000a000017945 */ /* 0x000fe20003800000 */
[----:B------:R-:W-:Y:S01]  /*29c80*/  LOP3.LUT R17, R17, 0xffffffbf, RZ, 0xc0, !PT ;  /* 0xffffffbf11117812 */ /* 0x000fe200078ec0ff */
[----:B------:R-:W-:-:S10]  /*29c90*/  FMUL R217, R217, R16 ;  /* 0x00000010d9d97220 */ /* 0x000fd40000400000 */
[----:B------:R-:W-:Y:S01]  /*29ca0*/  @P1 LOP3.LUT R17, R17, 0x40, RZ, 0xfc, !PT ;  /* 0x0000004011111812 */ /* 0x000fe200078efcff */
[----:B----4-:R-:W-:-:S05]  /*29cb0*/  FFMA R217, R219, R2, R217 ;  /* 0x00000002dbd97223 */ /* 0x010fca00000000d9 */
[----:B------:R-:W-:-:S05]  /*29cc0*/  F2FP.BF16.F32.PACK_AB R217, RZ, R217 ;  /* 0x000000d9ffd9723e */ /* 0x000fca00000010ff */
[----:B------:R2:W-:Y:S01]  /*29cd0*/  @P0 STG.E.U16 desc[UR46][R4.64+0x1a0], R217 ;  /* 0x0001a0d904000986 */ /* 0x0005e2000c10152e */
[----:B------:R-:W-:-:S13]  /*29ce0*/  ISETP.GT.AND P0, PT, R0, RZ, P1 ;  /* 0x000000ff0000720c */ /* 0x000fda0000f04270 */
[----:B--2---:R-:W-:Y:S05]  /*29cf0*/  @!P0 BRA `(.L_x_621) ;  /* 0x0000000000048947 */ /* 0x004fea0003800000 */
[----:B------:R2:W5:Y:S02]  /*29d00*/  LDG.E.LTC128B.U16 R216, desc[UR46][R20.64+0x1a2] ;  /* 0x0001a22e14d87981 */ /* 0x000564000c1e1520 */
.L_x_621:
[----:B------:R-:W-:Y:S05]  /*29d10*/  BSYNC B1 ;  /* 0x0000000000017941 */ /* 0x000fea0003800000 */
.L_x_620:
[----:B------:R-:W4:Y:S01]  /*29d20*/  LDL.LU R219, [R1+0x24] ;  /* 0x0000240001db7983 */ /* 0x000f220000300800 */
[----:B-----5:R-:W-:Y:S01]  /*29d30*/  IMAD.U32 R217, R216, 0x10000, RZ ;  /* 0x00010000d8d97824 */ /* 0x020fe200078e00ff */
[----:B------:R-:W-:Y:S03]  /*29d40*/  BSSY B1, `(.L_x_622) ;  /* 0x0000008000017945 */ /* 0x000fe60003800000 */
[----:B------:R-:W-:-:S04]  /*29d50*/  FMUL R217, R217, R16 ;  /* 0x00000010d9d97220 */ /* 0x000fc80000400000 */
[----:B----4-:R-:W-:-:S05]  /*29d60*/  FFMA R217, R219, R2, R217 ;  /* 0x00000002dbd97223 */ /* 0x010fca00000000d9 */
[----:B------:R-:W-:-:S05]  /*29d70*/  F2FP.BF16.F32.PACK_AB R217, RZ, R217 ;  /* 0x000000d9ffd9723e */ /* 0x000fca00000010ff */
[----:B------:R4:W-:Y:S01]  /*29d80*/  @P0 STG.E.U16 desc[UR46][R4.64+0x1a2], R217 ;  /* 0x0001a2d904000986 */ /* 0x0009e2000c10152e */
[----:B------:R-:W-:-:S13]  /*29d90*/  ISETP.GT.AND P0, PT, R0, 0x8, P2 ;  /* 0x000000080000780c */ /* 0x000fda0001704270 */
[----:B----4-:R-:W-:Y:S05]  /*29da0*/  @!P0 BRA `(.L_x_623) ;  /* 0x0000000000048947 */ /* 0x010fea0003800000 */
[----:B------:R4:W5:Y:S02]  /*29db0*/  LDG.E.LTC128B.U16 R216, desc[UR46][R18.64+0x1a0] ;  /* 0x0001a02e12d87981 */ /* 0x000964000c1e1520 */
.L_x_623:
[----:B------:R-:W-:Y:S05]  /*29dc0*/  BSYNC B1 ;  /* 0x0000000000017941 */ /* 0x000fea0003800000 */
.L_x_622:
[----:B------:R-:W2:Y:S01]  /*29dd0*/  LDL.LU R222, [R1+0x28] ;  /* 0x0000280001de7983 */ /* 0x000ea20000300800 */
[C---:B-----5:R-:W-:Y:S01]  /*29de0*/  IMAD.U32 R217, R216.reuse, 0x10000, RZ ;  /* 0x00010000d8d97824 */ /* 0x060fe200078e00ff */
[----:B------:R-:W-:Y:S01]  /*29df0*/  BSSY B1, `(.L_x_624) ;  /* 0x0000009000017945 */ /* 0x000fe20003800000 */
[----:B------:R-:W-:Y:S02]  /*29e00*/  PRMT R219, R216, 0x7610, R219 ;  /* 0x00007610d8db7816 */ /* 0x000fe400000000db */
[----:B------:R-:W-:-:S04]  /*29e10*/  FMUL R217, R217, R16 ;  /* 0x00000010d9d97220 */ /* 0x000fc80000400000 */
[----:B--2---:R-:W-:-:S05]  /*29e20*/  FFMA R217, R222, R2, R217 ;  /* 0x00000002ded97223 */ /* 0x004fca00000000d9 */
[----:B------:R-:W-:-:S05]  /*29e30*/  F2FP.BF16.F32.PACK_AB R217, RZ, R217 ;  /* 0x000000d9ffd9723e */ /* 0x000fca00000010ff */
[----:B------:R2:W-:Y:S01]  /*29e40*/  @P0 STG.E.U16 desc[UR46][R6.64+0x1a0], R217 ;  /* 0x0001a0d906000986 */ /* 0x0005e2000c10152e */
[----:B------:R-:W-:-:S13]  /*29e50*/  ISETP.GT.AND P0, PT, R0, 0x8, P1 ;  /* 0x000000080000780c */ /* 0x000fda0000f04270 */
[----:B--2---:R-:W-:Y:S05]  /*29e60*/  @!P0 BRA `(.L_x_625) ;  /* 0x0000000000048947 */ /* 0x004fea0003800000 */
[----:B------:R2:W5:Y:S02]  /*29e70*/  LDG.E.LTC128B.U16 R219, desc[UR46][R18.64+0x1a2] ;  /* 0x0001a22e12db7981 */ /* 0x000564000c1e1520 */
.L_x_625:
[----:B------:R-:W-:Y:S05]  /*29e80*/  BSYNC B1 ;  /* 0x0000000000017941 */ /* 0x000fea0003800000 */
.L_x_624:
        /* <DEDUP_REMOVED lines=10> */
[----:B------:R-:W-:-:S05]  /*29f30*/  IADD3 R222, P0, R228, R220, RZ ;  /* 0x000000dce4de7210 */ /* 0x000fca0007f1e0ff */
[----:B------:R-:W-:Y:S01]  /*29f40*/  IMAD.X R223, R226, 0x1, R221, P0 ;  /* 0x00000001e2df7824 */ /* 0x000fe200000e06dd */
[----:B---3--:R-:W-:-:S05]  /*29f50*/  IADD3 R216, P0, R228, R22, RZ ;  /* 0x00000016e4d87210 */ /* 0x008fca0007f1e0ff */
[----:B------:R-:W-:Y:S01]  /*29f60*/  IMAD.X R217, R226, 0x1, R23, P0 ;  /* 0x00000001e2d97824 */ /* 0x000fe200000e0617 */
[----:B------:R-:W-:-:S13]  /*29f70*/  ISETP.GT.AND P0, PT, R0, RZ, P2 ;  /* 0x000000ff0000720c */ /* 0x000fda0001704270 */
[----:B------:R-:W-:Y:S05]  /*29f80*/  @!P0 BRA `(.L_x_627) ;  /* 0x0000000000048947 */ /* 0x000fea0003800000 */
[----:B------:R3:W5:Y:S02]  /*29f90*/  LDG.E.LTC128B.U16 R219, desc[UR46][R20.64+0x1b0] ;  /* 0x0001b02e14db7981 */ /* 0x000764000c1e1520 */
.L_x_627:
[----:B------:R-:W-:Y:S05]  /*29fa0*/  BSYNC B1 ;  /* 0x0000000000017941 */ /* 0x000fea0003800000 */
.L_x_626:
        /* <DEDUP_REMOVED lines=13> */
.L_x_629:
[----:B------:R-:W-:Y:S05]  /*2a080*/  BSYNC B1 ;  /* 0x0000000000017941 */ /* 0x000fea0003800000 */
.L_x_628:
        /* <DEDUP_REMOVED lines=10> */
.L_x_631:
[----:B------:R-:W-:Y:S05]  /*2a130*/  BSYNC B1 ;  /* 0x0000000000017941 */ /* 0x000fea0003800000 */
.L_x_630:
        /* <DEDUP_REMOVED lines=10> */
.L_x_633:
[----:B------:R-:W-:Y:S05]  /*2a1e0*/  BSYNC B1 ;  /* 0x0000000000017941 */ /* 0x000fea0003800000 */
.L_x_632:
        /* <DEDUP_REMOVED lines=13> */
.L_x_635:
[----:B------:R-:W-:Y:S05]  /*2a2c0*/  BSYNC B1 ;  /* 0x0000000000017941 */ /* 0x000fea0003800000 */
.L_x_634:
        /* <DEDUP_REMOVED lines=13> */
.L_x_637:
[----:B------:R-:W-:Y:S05]  /*2a3a0*/  BSYNC B1 ;  /* 0x0000000000017941 */ /* 0x000fea0003800000 */
.L_x_636:
        /* <DEDUP_REMOVED lines=10> */
.L_x_639:
[----:B------:R-:W-:Y:S05]  /*2a450*/  BSYNC B1 ;  /* 0x0000000000017941 */ /* 0x000fea0003800000 */
.L_x_638:
        /* <DEDUP_REMOVED lines=10> */
.L_x_641:
[----:B------:R-:W-:Y:S05]  /*2a500*/  BSYNC B1 ;  /* 0x0000000000017941 */ /* 0x000fea0003800000 */
.L_x_640:
        /* <DEDUP_REMOVED lines=13> */
.L_x_643:
[----:B------:R-:W-:Y:S05]  /*2a5e0*/  BSYNC B1 ;  /* 0x0000000000017941 */ /* 0x000fea0003800000 */
.L_x_642:
        /* <DEDUP_REMOVED lines=13> */
.L_x_645:
[----:B------:R-:W-:Y:S05]  /*2a6c0*/  BSYNC B1 ;  /* 0x0000000000017941 */ /* 0x000fea0003800000 */
.L_x_644:
        /* <DEDUP_REMOVED lines=10> */
.L_x_647:
[----:B------:R-:W-:Y:S05]  /*2a770*/  BSYNC B1 ;  /* 0x0000000000017941 */ /* 0x000fea0003800000 */
.L_x_646:
        /* <DEDUP_REMOVED lines=10> */
.L_x_649:
[----:B------:R-:W-:Y:S05]  /*2a820*/  BSYNC B1 ;  /* 0x0000000000017941 */ /* 0x000fea0003800000 */
.L_x_648:
        /* <DEDUP_REMOVED lines=13> */
.L_x_651:
[----:B------:R-:W-:Y:S05]  /*2a900*/  BSYNC B1 ;  /* 0x0000000000017941 */ /* 0x000fea0003800000 */
.L_x_650:
        /* <DEDUP_REMOVED lines=13> */
.L_x_653:
[----:B------:R-:W-:Y:S05]  /*2a9e0*/  BSYNC B1 ;  /* 0x0000000000017941 */ /* 0x000fea0003800000 */
.L_x_652:
        /* <DEDUP_REMOVED lines=10> */
.L_x_655:
[----:B------:R-:W-:Y:S05]  /*2aa90*/  BSYNC B1 ;  /* 0x0000000000017941 */ /* 0x000fea0003800000 */
.L_x_654:
        /* <DEDUP_REMOVED lines=10> */
.L_x_657:
[----:B------:R-:W-:Y:S05]  /*2ab40*/  BSYNC B1 ;  /* 0x0000000000017941 */ /* 0x000fea0003800000 */
.L_x_656:
        /* <DEDUP_REMOVED lines=13> */
.L_x_659:
[----:B------:R-:W-:Y:S05]  /*2ac20*/  BSYNC B1 ;  /* 0x0000000000017941 */ /* 0x000fea0003800000 */
.L_x_658:
        /* <DEDUP_REMOVED lines=13> */
.L_x_661:
[----:B------:R-:W-:Y:S05]  /*2ad00*/  BSYNC B1 ;  /* 0x0000000000017941 */ /* 0x000fea0003800000 */
.L_x_660:
        /* <DEDUP_REMOVED lines=10> */
.L_x_663:
[----:B------:R-:W-:Y:S05]  /*2adb0*/  BSYNC B1 ;  /* 0x0000000000017941 */ /* 0x000fea0003800000 */
.L_x_662:
        /* <DEDUP_REMOVED lines=10> */
.L_x_665:
[----:B------:R-:W-:Y:S05]  /*2ae60*/  BSYNC B1 ;  /* 0x0000000000017941 */ /* 0x000fea0003800000 */
.L_x_664:
        /* <DEDUP_REMOVED lines=13> */
.L_x_667:
[----:B------:R-:W-:Y:S05]  /*2af40*/  BSYNC B1 ;  /* 0x0000000000017941 */ /* 0x000fea0003800000 */
.L_x_666:
        /* <DEDUP_REMOVED lines=13> */
.L_x_669:
[----:B------:R-:W-:Y:S05]  /*2b020*/  BSYNC B1 ;  /* 0x0000000000017941 */ /* 0x000fea0003800000 */
.L_x_668:
        /* <DEDUP_REMOVED lines=10> */
.L_x_671:
[----:B------:R-:W-:Y:S05]  /*2b0d0*/  BSYNC B1 ;  /* 0x0000000000017941 */ /* 0x000fea0003800000 */
.L_x_670:
        /* <DEDUP_REMOVED lines=10> */
.L_x_673:
[----:B------:R-:W-:Y:S05]  /*2b180*/  BSYNC B1 ;  /* 0x0000000000017941 */ /* 0x000fea0003800000 */
.L_x_672:
        /* <DEDUP_REMOVED lines=13> */
.L_x_675:
[----:B------:R-:W-:Y:S05]  /*2b260*/  BSYNC B1 ;  /* 0x0000000000017941 */ /* 0x000fea0003800000 */
.L_x_674:
        /* <DEDUP_REMOVED lines=13> */
.L_x_677:
[----:B------:R-:W-:Y:S05]  /*2b340*/  BSYNC B1 ;  /* 0x0000000000017941 */ /* 0x000fea0003800000 */
.L_x_676:
        /* <DEDUP_REMOVED lines=10> */
.L_x_679:
[----:B------:R-:W-:Y:S05]  /*2b3f0*/  BSYNC B1 ;  /* 0x0000000000017941 */ /* 0x000fea0003800000 */
.L_x_678:
        /* <DEDUP_REMOVED lines=10> */
.L_x_681:
[----:B------:R-:W-:Y:S05]  /*2b4a0*/  BSYNC B1 ;  /* 0x0000000000017941 */ /* 0x000fea0003800000 */
.L_x_680:
        /* <DEDUP_REMOVED lines=13> */
.L_x_683:
[----:B------:R-:W-:Y:S05]  /*2b580*/  BSYNC B1 ;  /* 0x0000000000017941 */ /* 0x000fea0003800000 */
.L_x_682:
        /* <DEDUP_REMOVED lines=13> */
.L_x_685:
[----:B------:R-:W-:Y:S05]  /*2b660*/  BSYNC B1 ;  /* 0x0000000000017941 */ /* 0x000fea0003800000 */
.L_x_684:
        /* <DEDUP_REMOVED lines=10> */
.L_x_687:
[----:B------:R-:W-:Y:S05]  /*2b710*/  BSYNC B1 ;  /* 0x0000000000017941 */ /* 0x000fea0003800000 */
.L_x_686:
        /* <DEDUP_REMOVED lines=10> */
.L_x_689:
[----:B------:R-:W-:Y:S05]  /*2b7c0*/  BSYNC B1 ;  /* 0x0000000000017941 */ /* 0x000fea0003800000 */
.L_x_688:
        /* <DEDUP_REMOVED lines=13> */
.L_x_691:
[----:B------:R-:W-:Y:S05]  /*2b8a0*/  BSYNC B1 ;  /* 0x0000000000017941 */ /* 0x000fea0003800000 */
.L_x_690:
        /* <DEDUP_REMOVED lines=13> */
.L_x_693:
[----:B------:R-:W-:Y:S05]  /*2b980*/  BSYNC B1 ;  /* 0x0000000000017941 */ /* 0x000fea0003800000 */
.L_x_692:
        /* <DEDUP_REMOVED lines=10> */
.L_x_695:
[----:B------:R-:W-:Y:S05]  /*2ba30*/  BSYNC B1 ;  /* 0x0000000000017941 */ /* 0x000fea0003800000 */
.L_x_694:
        /* <DEDUP_REMOVED lines=10> */
.L_x_697:
[----:B------:R-:W-:Y:S05]  /*2bae0*/  BSYNC B1 ;  /* 0x0000000000017941 */ /* 0x000fea0003800000 */
.L_x_696:
        /* <DEDUP_REMOVED lines=13> */
.L_x_699:
[----:B------:R-:W-:Y:S05]  /*2bbc0*/  BSYNC B1 ;  /* 0x0000000000017941 */ /* 0x000fea0003800000 */
.L_x_698:
        /* <DEDUP_REMOVED lines=13> */
.L_x_701:
[----:B------:R-:W-:Y:S05]  /*2bca0*/  BSYNC B1 ;  /* 0x0000000000017941 */ /* 0x000fea0003800000 */
.L_x_700:
        /* <DEDUP_REMOVED lines=10> */
.L_x_703:
[----:B------:R-:W-:Y:S05]  /*2bd50*/  BSYNC B1 ;  /* 0x0000000000017941 */ /* 0x000fea0003800000 */
.L_x_702:
        /* <DEDUP_REMOVED lines=10> */
.L_x_705:
[----:B------:R-:W-:Y:S05]  /*2be00*/  BSYNC B1 ;  /* 0x0000000000017941 */ /* 0x000fea0003800000 */
.L_x_704:
        /* <DEDUP_REMOVED lines=13> */
.L_x_707:
[----:B------:R-:W-:Y:S05]  /*2bee0*/  BSYNC B1 ;  /* 0x0000000000017941 */ /* 0x000fea0003800000 */
.L_x_706:
        /* <DEDUP_REMOVED lines=13> */
.L_x_709:
[----:B------:R-:W-:Y:S05]  /*2bfc0*/  BSYNC B1 ;  /* 0x0000000000017941 */ /* 0x000fea0003800000 */
.L_x_708:
        /* <DEDUP_REMOVED lines=10> */
.L_x_711:
[----:B------:R-:W-:Y:S05]  /*2c070*/  BSYNC B1 ;  /* 0x0000000000017941 */ /* 0x000fea0003800000 */
.L_x_710:
        /* <DEDUP_REMOVED lines=10> */
.L_x_713:
[----:B------:R-:W-:Y:S05]  /*2c120*/  BSYNC B1 ;  /* 0x0000000000017941 */ /* 0x000fea0003800000 */
.L_x_712:
        /* <DEDUP_REMOVED lines=13> */
.L_x_715:
[----:B------:R-:W-:Y:S05]  /*2c200*/  BSYNC B1 ;  /* 0x0000000000017941 */ /* 0x000fea0003800000 */
.L_x_714:
        /* <DEDUP_REMOVED lines=13> */
.L_x_717:
[----:B------:R-:W-:Y:S05]  /*2c2e0*/  BSYNC B1 ;  /* 0x0000000000017941 */ /* 0x000fea0003800000 */
.L_x_716:
        /* <DEDUP_REMOVED lines=10> */
.L_x_719:
[----:B------:R-:W-:Y:S05]  /*2c390*/  BSYNC B1 ;  /* 0x0000000000017941 */ /* 0x000fea0003800000 */
.L_x_718:
        /* <DEDUP_REMOVED lines=10> */
.L_x_721:
[----:B------:R-:W-:Y:S05]  /*2c440*/  BSYNC B1 ;  /* 0x0000000000017941 */ /* 0x000fea0003800000 */
.L_x_720:
        /* <DEDUP_REMOVED lines=13> */
.L_x_723:
[----:B------:R-:W-:Y:S05]  /*2c520*/  BSYNC B1 ;  /* 0x0000000000017941 */ /* 0x000fea0003800000 */
.L_x_722:
        /* <DEDUP_REMOVED lines=13> */
.L_x_725:
[----:B------:R-:W-:Y:S05]  /*2c600*/  BSYNC B1 ;  /* 0x0000000000017941 */ /* 0x000fea0003800000 */
.L_x_724:
        /* <DEDUP_REMOVED lines=10> */
.L_x_727:
[----:B------:R-:W-:Y:S05]  /*2c6b0*/  BSYNC B1 ;  /* 0x0000000000017941 */ /* 0x000fea0003800000 */
.L_x_726:
        /* <DEDUP_REMOVED lines=10> */
.L_x_729:
[----:B------:R-:W-:Y:S05]  /*2c760*/  BSYNC B1 ;  /* 0x0000000000017941 */ /* 0x000fea0003800000 */
.L_x_728:
        /* <DEDUP_REMOVED lines=13> */
.L_x_731:
[----:B------:R-:W-:Y:S05]  /*2c840*/  BSYNC B1 ;  /* 0x0000000000017941 */ /* 0x000fea0003800000 */
.L_x_730:
        /* <DEDUP_REMOVED lines=13> */
.L_x_733:
[----:B------:R-:W-:Y:S05]  /*2c920*/  BSYNC B1 ;  /* 0x0000000000017941 */ /* 0x000fea0003800000 */
.L_x_732:
        /* <DEDUP_REMOVED lines=10> */
.L_x_735:
[----:B------:R-:W-:Y:S05]  /*2c9d0*/  BSYNC B1 ;  /* 0x0000000000017941 */ /* 0x000fea0003800000 */
.L_x_734:
        /* <DEDUP_REMOVED lines=10> */
.L_x_737:
[----:B------:R-:W-:Y:S05]  /*2ca80*/  BSYNC B1 ;  /* 0x0000000000017941 */ /* 0x000fea0003800000 */
.L_x_736:
        /* <DEDUP_REMOVED lines=13> */
.L_x_739:
[----:B------:R-:W-:Y:S05]  /*2cb60*/  BSYNC B1 ;  /* 0x0000000000017941 */ /* 0x000fea0003800000 */
.L_x_738:
        /* <DEDUP_REMOVED lines=13> */
.L_x_741:
[----:B------:R-:W-:Y:S05]  /*2cc40*/  BSYNC B1 ;  /* 0x0000000000017941 */ /* 0x000fea0003800000 */
.L_x_740:
        /* <DEDUP_REMOVED lines=10> */
.L_x_743:
[----:B------:R-:W-:Y:S05]  /*2ccf0*/  BSYNC B1 ;  /* 0x0000000000017941 */ /* 0x000fea0003800000 */
.L_x_742:
        /* <DEDUP_REMOVED lines=10> */
.L_x_745:
[----:B------:R-:W-:Y:S05]  /*2cda0*/  BSYNC B1 ;  /* 0x0000000000017941 */ /* 0x000fea0003800000 */
.L_x_744:
        /* <DEDUP_REMOVED lines=13> */
.L_x_747:
[----:B------:R-:W-:Y:S05]  /*2ce80*/  BSYNC B1 ;  /* 0x0000000000017941 */ /* 0x000fea0003800000 */
.L_x_746:
        /* <DEDUP_REMOVED lines=13> */
.L_x_749:
[----:B------:R-:W-:Y:S05]  /*2cf60*/  BSYNC B1 ;  /* 0x0000000000017941 */ /* 0x000fea0003800000 */
.L_x_748:
        /* <DEDUP_REMOVED lines=10> */
.L_x_751:
[----:B------:R-:W-:Y:S05]  /*2d010*/  BSYNC B1 ;  /* 0x0000000000017941 */ /* 0x000fea0003800000 */
.L_x_750:
        /* <DEDUP_REMOVED lines=10> */
.L_x_753:
[----:B------:R-:W-:Y:S05]  /*2d0c0*/  BSYNC B1 ;  /* 0x0000000000017941 */ /* 0x000fea0003800000 */
.L_x_752:
        /* <DEDUP_REMOVED lines=13> */
.L_x_755:
[----:B------:R-:W-:Y:S05]  /*2d1a0*/  BSYNC B1 ;  /* 0x0000000000017941 */ /* 0x000fea0003800000 */
.L_x_754:
        /* <DEDUP_REMOVED lines=13> */
.L_x_757:
[----:B------:R-:W-:Y:S05]  /*2d280*/  BSYNC B1 ;  /* 0x0000000000017941 */ /* 0x000fea0003800000 */
.L_x_756:
        /* <DEDUP_REMOVED lines=10> */
.L_x_759:
[----:B------:R-:W-:Y:S05]  /*2d330*/  BSYNC B1 ;  /* 0x0000000000017941 */ /* 0x000fea0003800000 */
.L_x_758:
        /* <DEDUP_REMOVED lines=10> */
.L_x_761:
[----:B------:R-:W-:Y:S05]  /*2d3e0*/  BSYNC B1 ;  /* 0x0000000000017941 */ /* 0x000fea0003800000 */
.L_x_760:
        /* <DEDUP_REMOVED lines=13> */
.L_x_763:
[----:B------:R-:W-:Y:S05]  /*2d4c0*/  BSYNC B1 ;  /* 0x0000000000017941 */ /* 0x000fea0003800000 */
.L_x_762:
        /* <DEDUP_REMOVED lines=13> */
.L_x_765:
[----:B------:R-:W-:Y:S05]  /*2d5a0*/  BSYNC B1 ;  /* 0x0000000000017941 */ /* 0x000fea0003800000 */
.L_x_764:
        /* <DEDUP_REMOVED lines=10> */
.L_x_767:
[----:B------:R-:W-:Y:S05]  /*2d650*/  BSYNC B1 ;  /* 0x0000000000017941 */ /* 0x000fea0003800000 */
.L_x_766:
        /* <DEDUP_REMOVED lines=10> */
.L_x_769:
[----:B------:R-:W-:Y:S05]  /*2d700*/  BSYNC B1 ;  /* 0x0000000000017941 */ /* 0x000fea0003800000 */
.L_x_768:
        /* <DEDUP_REMOVED lines=13> */
.L_x_771:
[----:B------:R-:W-:Y:S05]  /*2d7e0*/  BSYNC B1 ;  /* 0x0000000000017941 */ /* 0x000fea0003800000 */
.L_x_770:
        /* <DEDUP_REMOVED lines=11> */
.L_x_773:
[----:B------:R-:W-:Y:S05]  /*2d8a0*/  BSYNC B1 ;  /* 0x0000000000017941 */ /* 0x000fea0003800000 */
.L_x_772:
        /* <DEDUP_REMOVED lines=10> */
.L_x_775:
[----:B------:R-:W-:Y:S05]  /*2d950*/  BSYNC B1 ;  /* 0x0000000000017941 */ /* 0x000fea0003800000 */
.L_x_774:
        /* <DEDUP_REMOVED lines=10> */
.L_x_777:
[----:B------:R-:W-:Y:S05]  /*2da00*/  BSYNC B1 ;  /* 0x0000000000017941 */ /* 0x000fea0003800000 */
.L_x_776:
        /* <DEDUP_REMOVED lines=11> */
.L_x_779:
[----:B------:R-:W-:Y:S05]  /*2dac0*/  BSYNC B1 ;  /* 0x0000000000017941 */ /* 0x000fea0003800000 */
.L_x_778:
        /* <DEDUP_REMOVED lines=11> */
.L_x_781:
[----:B------:R-:W-:Y:S05]  /*2db80*/  BSYNC B1 ;  /* 0x0000000000017941 */ /* 0x000fea0003800000 */
.L_x_780:
        /* <DEDUP_REMOVED lines=10> */
.L_x_783:
[----:B------:R-:W-:Y:S05]  /*2dc30*/  BSYNC B1 ;  /* 0x0000000000017941 */ /* 0x000fea0003800000 */
.L_x_782:
        /* <DEDUP_REMOVED lines=10> */
.L_x_785:
[----:B------:R-:W-:Y:S05]  /*2dce0*/  BSYNC B1 ;  /* 0x0000000000017941 */ /* 0x000fea0003800000 */
.L_x_784:
        /* <DEDUP_REMOVED lines=11> */
.L_x_787:
[----:B------:R-:W-:Y:S05]  /*2dda0*/  BSYNC B1 ;  /* 0x0000000000017941 */ /* 0x000fea0003800000 */
.L_x_786:
        /* <DEDUP_REMOVED lines=11> */
.L_x_789:
[----:B------:R-:W-:Y:S05]  /*2de60*/  BSYNC B1 ;  /* 0x0000000000017941 */ /* 0x000fea0003800000 */
.L_x_788:
[----:B0-23--:R-:W2:Y:S01]  /*2de70*/  LDL.LU R20, [R1+0x174] ;  /* 0x0001740001147983 */ /* 0x00dea20000300800 */
[----:B-----5:R-:W-:Y:S01]  /*2de80*/  IMAD.U32 R3, R219, 0x10000, RZ ;  /* 0x00010000db037824 */ /* 0x020fe200078e00ff */
[----:B------:R-:W-:Y:S03]  /*2de90*/  BSSY B1, `(.L_x_790) ;  /* 0x0000008000017945 */ /* 0x000fe60003800000 */
[----:B------:R-:W-:-:S04]  /*2dea0*/  FMUL R3, R3, R16 ;  /* 0x0000001003037220 */ /* 0x000fc80000400000 */
[----:B--2---:R-:W-:-:S05]  /*2deb0*/  FFMA R3, R20, R2, R3 ;  /* 0x0000000214037223 */ /* 0x004fca0000000003 */
[----:B------:R-:W-:-:S05]  /*2dec0*/  F2FP.BF16.F32.PACK_AB R3, RZ, R3 ;  /* 0x00000003ff03723e */ /* 0x000fca00000010ff */
[----:B------:R0:W-:Y:S01]  /*2ded0*/  @P5 STG.E.U16 desc[UR46][R4.64+0x2f2], R3 ;  /* 0x0002f20304005986 */ /* 0x0001e2000c10152e */
[----:B------:R-:W-:-:S13]  /*2dee0*/  ISETP.GT.AND P5, PT, R0, 0x8, P1 ;  /* 0x000000080000780c */ /* 0x000fda0000fa4270 */
[----:B0-----:R-:W-:Y:S05]  /*2def0*/  @!P5 BRA `(.L_x_791) ;  /* 0x000000000004d947 */ /* 0x001fea0003800000 */
[----:B------:R0:W5:Y:S02]  /*2df00*/  LDG.E.LTC128B.U16 R219, desc[UR46][R18.64+0x2f0] ;  /* 0x0002f02e12db7981 */ /* 0x000164000c1e1520 */
.L_x_791:
[----:B------:R-:W-:Y:S05]  /*2df10*/  BSYNC B1 ;  /* 0x0000000000017941 */ /* 0x000fea0003800000 */
.L_x_790:
[----:B------:R-:W2:Y:S01]  /*2df20*/  LDL.LU R4, [R1+0x178] ;  /* 0x0001780001047983 */ /* 0x000ea20000300800 */
[----:B-----5:R-:W-:Y:S01]  /*2df30*/  IMAD.U32 R3, R219, 0x10000, RZ ;  /* 0x00010000db037824 */ /* 0x020fe200078e00ff */
[----:B------:R-:W-:Y:S01]  /*2df40*/  BSSY B1, `(.L_x_792) ;  /* 0x000000a000017945 */ /* 0x000fe20003800000 */
[----:B------:R-:W-:Y:S02]  /*2df50*/  @P5 IMAD.MOV.U32 R5, RZ, RZ, R7 ;  /* 0x000000ffff055224 */ /* 0x000fe400078e0007 */
[----:B------:R-:W-:-:S04]  /*2df60*/  FMUL R3, R3, R16 ;  /* 0x0000001003037220 */ /* 0x000fc80000400000 */
[----:B--2---:R-:W-:Y:S01]  /*2df70*/  FFMA R3, R4, R2, R3 ;  /* 0x0000000204037223 */ /* 0x004fe20000000003 */
[----:B------:R-:W-:-:S04]  /*2df80*/  @P5 IMAD.MOV.U32 R4, RZ, RZ, R6 ;  /* 0x000000ffff045224 */ /* 0x000fc800078e0006 */
[----:B------:R-:W-:-:S05]  /*2df90*/  F2FP.BF16.F32.PACK_AB R3, RZ, R3 ;  /* 0x00000003ff03723e */ /* 0x000fca00000010ff */
[----:B------:R2:W-:Y:S01]  /*2dfa0*/  @P5 STG.E.U16 desc[UR46][R4.64+0x2f0], R3 ;  /* 0x0002f00304005986 */ /* 0x0005e2000c10152e */
[----:B------:R-:W-:-:S13]  /*2dfb0*/  ISETP.GT.AND P5, PT, R0, 0x8, P0 ;  /* 0x000000080000780c */ /* 0x000fda00007a4270 */
[----:B--2---:R-:W-:Y:S05]  /*2dfc0*/  @!P5 BRA `(.L_x_793) ;  /* 0x000000000004d947 */ /* 0x004fea0003800000 */
[----:B------:R2:W5:Y:S02]  /*2dfd0*/  LDG.E.LTC128B.U16 R219, desc[UR46][R18.64+0x2f2] ;  /* 0x0002f22e12db7981 */ /* 0x000564000c1e1520 */
.L_x_793:
[----:B------:R-:W-:Y:S05]  /*2dfe0*/  BSYNC B1 ;  /* 0x0000000000017941 */ /* 0x000fea0003800000 */
.L_x_792:
        /* <DEDUP_REMOVED lines=11> */
.L_x_795:
[----:B------:R-:W-:Y:S05]  /*2e0a0*/  BSYNC B1 ;  /* 0x0000000000017941 */ /* 0x000fea0003800000 */
.L_x_794:
[----:B-----5:R-:W-:Y:S01]  /*2e0b0*/  IMAD.U32 R3, R219, 0x10000, RZ ;  /* 0x00010000db037824 */ /* 0x020fe200078e00ff */
[----:B------:R-:W-:Y:S03]  /*2e0c0*/  BSSY B1, `(.L_x_796) ;  /* 0x0000009000017945 */ /* 0x000fe60003800000 */
[----:B------:R-:W-:-:S04]  /*2e0d0*/  FMUL R3, R3, R16 ;  /* 0x0000001003037220 */ /* 0x000fc80000400000 */
[----:B------:R-:W-:-:S05]  /*2e0e0*/  FFMA R3, R120, R2, R3 ;  /* 0x0000000278037223 */ /* 0x000fca0000000003 */
[----:B------:R-:W-:-:S05]  /*2e0f0*/  F2FP.BF16.F32.PACK_AB R3, RZ, R3 ;  /* 0x00000003ff03723e */ /* 0x000fca00000010ff */
[----:B------:R0:W-:Y:S01]  /*2e100*/  @P5 STG.E.U16 desc[UR46][R220.64+0x180], R3 ;  /* 0x00018003dc005986 */ /* 0x0001e2000c10152e */
[----:B------:R-:W-:-:S04]  /*2e110*/  LOP3.LUT P5, RZ, R17, 0x2, RZ, 0xc0, !PT ;  /* 0x0000000211ff7812 */ /* 0x000fc800078ac0ff */
[----:B------:R-:W-:-:S13]  /*2e120*/  ISETP.GT.AND P5, PT, R0, 0x80, P5 ;  /* 0x000000800000780c */ /* 0x000fda0002fa4270 */
[----:B0-----:R-:W-:Y:S05]  /*2e130*/  @!P5 BRA `(.L_x_797) ;  /* 0x000000000004d947 */ /* 0x001fea0003800000 */
[----:B------:R0:W5:Y:S02]  /*2e140*/  LDG.E.LTC128B.U16 R219, desc[UR46][R14.64+0x182] ;  /* 0x0001822e0edb7981 */ /* 0x000164000c1e1520 */
.L_x_797:
[----:B------:R-:W-:Y:S05]  /*2e150*/  BSYNC B1 ;  /* 0x0000000000017941 */ /* 0x000fea0003800000 */
.L_x_796:
        /* <DEDUP_REMOVED lines=10> */
.L_x_799:
[----:B------:R-:W-:Y:S05]  /*2e200*/  BSYNC B1 ;  /* 0x0000000000017941 */ /* 0x000fea0003800000 */
.L_x_798:
        /* <DEDUP_REMOVED lines=10> */
.L_x_801:
[----:B------:R-:W-:Y:S05]  /*2e2b0*/  BSYNC B1 ;  /* 0x0000000000017941 */ /* 0x000fea0003800000 */
.L_x_800:
        /* <DEDUP_REMOVED lines=10> */
.L_x_803:
[----:B------:R-:W-:Y:S05]  /*2e360*/  BSYNC B1 ;  /* 0x0000000000017941 */ /* 0x000fea0003800000 */
.L_x_802:
        /* <DEDUP_REMOVED lines=10> */
.L_x_805:
[----:B------:R-:W-:Y:S05]  /*2e410*/  BSYNC B1 ;  /* 0x0000000000017941 */ /* 0x000fea0003800000 */
.L_x_804:
        /* <DEDUP_REMOVED lines=10> */
.L_x_807:
[----:B------:R-:W-:Y:S05]  /*2e4c0*/  BSYNC B1 ;  /* 0x0000000000017941 */ /* 0x000fea0003800000 */
.L_x_806:
        /* <DEDUP_REMOVED lines=10> */
.L_x_809:
[----:B------:R-:W-:Y:S05]  /*2e570*/  BSYNC B1 ;  /* 0x0000000000017941 */ /* 0x000fea0003800000 */
.L_x_808:
        /* <DEDUP_REMOVED lines=10> */
.L_x_811:
[----:B------:R-:W-:Y:S05]  /*2e620*/  BSYNC B1 ;  /* 0x0000000000017941 */ /* 0x000fea0003800000 */
.L_x_810:
        /* <DEDUP_REMOVED lines=10> */
.L_x_813:
[----:B------:R-:W-:Y:S05]  /*2e6d0*/  BSYNC B1 ;  /* 0x0000000000017941 */ /* 0x000fea0003800000 */
.L_x_812:
        /* <DEDUP_REMOVED lines=10> */
.L_x_815:
[----:B------:R-:W-:Y:S05]  /*2e780*/  BSYNC B1 ;  /* 0x0000000000017941 */ /* 0x000fea0003800000 */
.L_x_814:
        /* <DEDUP_REMOVED lines=10> */
.L_x_817:
[----:B------:R-:W-:Y:S05]  /*2e830*/  BSYNC B1 ;  /* 0x0000000000017941 */ /* 0x000fea0003800000 */
.L_x_816:
        /* <DEDUP_REMOVED lines=10> */
.L_x_819:
[----:B------:R-:W-:Y:S05]  /*2e8e0*/  BSYNC B1 ;  /* 0x0000000000017941 */ /* 0x000fea0003800000 */
.L_x_818:
        /* <DEDUP_REMOVED lines=10> */
.L_x_821:
[----:B------:R-:W-:Y:S05]  /*2e990*/  BSYNC B1 ;  /* 0x0000000000017941 */ /* 0x000fea0003800000 */
.L_x_820:
        /* <DEDUP_REMOVED lines=10> */
.L_x_823:
[----:B------:R-:W-:Y:S05]  /*2ea40*/  BSYNC B1 ;  /* 0x0000000000017941 */ /* 0x000fea0003800000 */
.L_x_822:
        /* <DEDUP_REMOVED lines=10> */
.L_x_825:
[----:B------:R-:W-:Y:S05]  /*2eaf0*/  BSYNC B1 ;  /* 0x0000000000017941 */ /* 0x000fea0003800000 */
.L_x_824:
        /* <DEDUP_REMOVED lines=10> */
.L_x_827:
[----:B------:R-:W-:Y:S05]  /*2eba0*/  BSYNC B1 ;  /* 0x0000000000017941 */ /* 0x000fea0003800000 */
.L_x_826:
        /* <DEDUP_REMOVED lines=10> */
.L_x_829:
[----:B------:R-:W-:Y:S05]  /*2ec50*/  BSYNC B1 ;  /* 0x0000000000017941 */ /* 0x000fea0003800000 */
.L_x_828:
        /* <DEDUP_REMOVED lines=10> */
.L_x_831:
[----:B------:R-:W-:Y:S05]  /*2ed00*/  BSYNC B1 ;  /* 0x0000000000017941 */ /* 0x000fea0003800000 */
.L_x_830:
        /* <DEDUP_REMOVED lines=10> */
.L_x_833:
[----:B------:R-:W-:Y:S05]  /*2edb0*/  BSYNC B1 ;  /* 0x0000000000017941 */ /* 0x000fea0003800000 */
.L_x_832:
        /* <DEDUP_REMOVED lines=10> */
.L_x_835:
[----:B------:R-:W-:Y:S05]  /*2ee60*/  BSYNC B1 ;  /* 0x0000000000017941 */ /* 0x000fea0003800000 */
.L_x_834:
        /* <DEDUP_REMOVED lines=10> */
.L_x_837:
[----:B------:R-:W-:Y:S05]  /*2ef10*/  BSYNC B1 ;  /* 0x0000000000017941 */ /* 0x000fea0003800000 */
.L_x_836:
        /* <DEDUP_REMOVED lines=10> */
.L_x_839:
[----:B------:R-:W-:Y:S05]  /*2efc0*/  BSYNC B1 ;  /* 0x0000000000017941 */ /* 0x000fea0003800000 */
.L_x_838:
        /* <DEDUP_REMOVED lines=10> */
.L_x_841:
[----:B------:R-:W-:Y:S05]  /*2f070*/  BSYNC B1 ;  /* 0x0000000000017941 */ /* 0x000fea0003800000 */
.L_x_840:
        /* <DEDUP_REMOVED lines=10> */
.L_x_843:
[----:B------:R-:W-:Y:S05]  /*2f120*/  BSYNC B1 ;  /* 0x0000000000017941 */ /* 0x000fea0003800000 */
.L_x_842:
        /* <DEDUP_REMOVED lines=10> */
.L_x_845:
[----:B------:R-:W-:Y:S05]  /*2f1d0*/  BSYNC B1 ;  /* 0x0000000000017941 */ /* 0x000fea0003800000 */
.L_x_844:
[----:B-----5:R-:W-:Y:S01]  /*2f1e0*/  SHF.L.U32 R3, R219, 0x10, RZ ;  /* 0x00000010db037819 */ /* 0x020fe200000006ff */
[----:B------:R-:W-:Y:S04]  /*2f1f0*/  BSSY B1, `(.L_x_846) ;  /* 0x0000009000017945 */ /* 0x000fe80003800000 */
        /* <DEDUP_REMOVED lines=8> */
.L_x_847:
[----:B------:R-:W-:Y:S05]  /*2f280*/  BSYNC B1 ;  /* 0x0000000000017941 */ /* 0x000fea0003800000 */
.L_x_846:
        /* <DEDUP_REMOVED lines=10> */
.L_x_849:
[----:B------:R-:W-:Y:S05]  /*2f330*/  BSYNC B1 ;  /* 0x0000000000017941 */ /* 0x000fea0003800000 */
.L_x_848:
        /* <DEDUP_REMOVED lines=10> */
.L_x_851:
[----:B------:R-:W-:Y:S05]  /*2f3e0*/  BSYNC B1 ;  /* 0x0000000000017941 */ /* 0x000fea0003800000 */
.L_x_850:
        /* <DEDUP_REMOVED lines=10> */
.L_x_853:
[----:B------:R-:W-:Y:S05]  /*2f490*/  BSYNC B1 ;  /* 0x0000000000017941 */ /* 0x000fea0003800000 */
.L_x_852:
        /* <DEDUP_REMOVED lines=10> */
.L_x_855:
[----:B------:R-:W-:Y:S05]  /*2f540*/  BSYNC B1 ;  /* 0x0000000000017941 */ /* 0x000fea0003800000 */
.L_x_854:
        /* <DEDUP_REMOVED lines=10> */
.L_x_857:
[----:B------:R-:W-:Y:S05]  /*2f5f0*/  BSYNC B1 ;  /* 0x0000000000017941 */ /* 0x000fea0003800000 */
.L_x_856:
        /* <DEDUP_REMOVED lines=10> */
.L_x_859:
[----:B------:R-:W-:Y:S05]  /*2f6a0*/  BSYNC B1 ;  /* 0x0000000000017941 */ /* 0x000fea0003800000 */
.L_x_858:
        /* <DEDUP_REMOVED lines=10> */
.L_x_861:
[----:B------:R-:W-:Y:S05]  /*2f750*/  BSYNC B1 ;  /* 0x0000000000017941 */ /* 0x000fea0003800000 */
.L_x_860:
        /* <DEDUP_REMOVED lines=10> */
.L_x_863:
[----:B------:R-:W-:Y:S05]  /*2f800*/  BSYNC B1 ;  /* 0x0000000000017941 */ /* 0x000fea0003800000 */
.L_x_862:
        /* <DEDUP_REMOVED lines=10> */
.L_x_865:
[----:B------:R-:W-:Y:S05]  /*2f8b0*/  BSYNC B1 ;  /* 0x0000000000017941 */ /* 0x000fea0003800000 */
.L_x_864:
        /* <DEDUP_REMOVED lines=10> */
.L_x_867:
[----:B------:R-:W-:Y:S05]  /*2f960*/  BSYNC B1 ;  /* 0x0000000000017941 */ /* 0x000fea0003800000 */
.L_x_866:
        /* <DEDUP_REMOVED lines=10> */
.L_x_869:
[----:B------:R-:W-:Y:S05]  /*2fa10*/  BSYNC B1 ;  /* 0x0000000000017941 */ /* 0x000fea0003800000 */
.L_x_868:
        /* <DEDUP_REMOVED lines=10> */
.L_x_871:
[----:B------:R-:W-:Y:S05]  /*2fac0*/  BSYNC B1 ;  /* 0x0000000000017941 */ /* 0x000fea0003800000 */
.L_x_870:
        /* <DEDUP_REMOVED lines=10> */
.L_x_873:
[----:B------:R-:W-:Y:S05]  /*2fb70*/  BSYNC B1 ;  /* 0x0000000000017941 */ /* 0x000fea0003800000 */
.L_x_872:
        /* <DEDUP_REMOVED lines=10> */
.L_x_875:
[----:B------:R-:W-:Y:S05]  /*2fc20*/  BSYNC B1 ;  /* 0x0000000000017941 */ /* 0x000fea0003800000 */
.L_x_874:
        /* <DEDUP_REMOVED lines=10> */
.L_x_877:
[----:B------:R-:W-:Y:S05]  /*2fcd0*/  BSYNC B1 ;  /* 0x0000000000017941 */ /* 0x000fea0003800000 */
.L_x_876:
        /* <DEDUP_REMOVED lines=10> */
.L_x_879:
[----:B------:R-:W-:Y:S05]  /*2fd80*/  BSYNC B1 ;  /* 0x0000000000017941 */ /* 0x000fea0003800000 */
.L_x_878:
        /* <DEDUP_REMOVED lines=10> */
.L_x_881:
[----:B------:R-:W-:Y:S05]  /*2fe30*/  BSYNC B1 ;  /* 0x0000000000017941 */ /* 0x000fea0003800000 */
.L_x_880:
        /* <DEDUP_REMOVED lines=10> */
.L_x_883:
[----:B------:R-:W-:Y:S05]  /*2fee0*/  BSYNC B1 ;  /* 0x0000000000017941 */ /* 0x000fea0003800000 */
.L_x_882:
        /* <DEDUP_REMOVED lines=10> */
.L_x_885:
[----:B------:R-:W-:Y:S05]  /*2ff90*/  BSYNC B1 ;  /* 0x0000000000017941 */ /* 0x000fea0003800000 */
.L_x_884:
        /* <DEDUP_REMOVED lines=10> */
.L_x_887:
[----:B------:R-:W-:Y:S05]  /*30040*/  BSYNC B1 ;  /* 0x0000000000017941 */ /* 0x000fea0003800000 */
.L_x_886:
        /* <DEDUP_REMOVED lines=10> */
.L_x_889:
[----:B------:R-:W-:Y:S05]  /*300f0*/  BSYNC B1 ;  /* 0x0000000000017941 */ /* 0x000fea0003800000 */
.L_x_888:
        /* <DEDUP_REMOVED lines=10> */
.L_x_891:
[----:B------:R-:W-:Y:S05]  /*301a0*/  BSYNC B1 ;  /* 0x0000000000017941 */ /* 0x000fea0003800000 */
.L_x_890:
        /* <DEDUP_REMOVED lines=10> */
.L_x_893:
[----:B------:R-:W-:Y:S05]  /*30250*/  BSYNC B1 ;  /* 0x0000000000017941 */ /* 0x000fea0003800000 */
.L_x_892:
        /* <DEDUP_REMOVED lines=10> */
.L_x_895:
[----:B------:R-:W-:Y:S05]  /*30300*/  BSYNC B1 ;  /* 0x0000000000017941 */ /* 0x000fea0003800000 */
.L_x_894:
        /* <DEDUP_REMOVED lines=10> */
.L_x_897:
[----:B------:R-:W-:Y:S05]  /*303b0*/  BSYNC B1 ;  /* 0x0000000000017941 */ /* 0x000fea0003800000 */
.L_x_896:
        /* <DEDUP_REMOVED lines=10> */
.L_x_899:
[----:B------:R-:W-:Y:S05]  /*30460*/  BSYNC B1 ;  /* 0x0000000000017941 */ /* 0x000fea0003800000 */
.L_x_898:
        /* <DEDUP_REMOVED lines=10> */
.L_x_901:
[----:B------:R-:W-:Y:S05]  /*30510*/  BSYNC B1 ;  /* 0x0000000000017941 */ /* 0x000fea0003800000 */
.L_x_900:
        /* <DEDUP_REMOVED lines=10> */
.L_x_903:
[----:B------:R-:W-:Y:S05]  /*305c0*/  BSYNC B1 ;  /* 0x0000000000017941 */ /* 0x000fea0003800000 */
.L_x_902:
        /* <DEDUP_REMOVED lines=10> */
.L_x_905:
[----:B------:R-:W-:Y:S05]  /*30670*/  BSYNC B1 ;  /* 0x0000000000017941 */ /* 0x000fea0003800000 */
.L_x_904:
        /* <DEDUP_REMOVED lines=10> */
.L_x_907:
[----:B------:R-:W-:Y:S05]  /*30720*/  BSYNC B1 ;  /* 0x0000000000017941 */ /* 0x000fea0003800000 */
.L_x_906:
        /* <DEDUP_REMOVED lines=10> */
.L_x_909:
[----:B------:R-:W-:Y:S05]  /*307d0*/  BSYNC B1 ;  /* 0x0000000000017941 */ /* 0x000fea0003800000 */
.L_x_908:
        /* <DEDUP_REMOVED lines=10> */
.L_x_911:
[----:B------:R-:W-:Y:S05]  /*30880*/  BSYNC B1 ;  /* 0x0000000000017941 */ /* 0x000fea0003800000 */
.L_x_910:
        /* <DEDUP_REMOVED lines=10> */
.L_x_913:
[----:B------:R-:W-:Y:S05]  /*30930*/  BSYNC B1 ;  /* 0x0000000000017941 */ /* 0x000fea0003800000 */
.L_x_912:
        /* <DEDUP_REMOVED lines=10> */
.L_x_915:
[----:B------:R-:W-:Y:S05]  /*309e0*/  BSYNC B1 ;  /* 0x0000000000017941 */ /* 0x000fea0003800000 */
.L_x_914:
        /* <DEDUP_REMOVED lines=10> */
.L_x_917:
[----:B------:R-:W-:Y:S05]  /*30a90*/  BSYNC B1 ;  /* 0x0000000000017941 */ /* 0x000fea0003800000 */
.L_x_916:
        /* <DEDUP_REMOVED lines=10> */
.L_x_919:
[----:B------:R-:W-:Y:S05]  /*30b40*/  BSYNC B1 ;  /* 0x0000000000017941 */ /* 0x000fea0003800000 */
.L_x_918:
        /* <DEDUP_REMOVED lines=10> */
.L_x_921:
[----:B------:R-:W-:Y:S05]  /*30bf0*/  BSYNC B1 ;  /* 0x0000000000017941 */ /* 0x000fea0003800000 */
.L_x_920:
        /* <DEDUP_REMOVED lines=10> */
.L_x_923:
[----:B------:R-:W-:Y:S05]  /*30ca0*/  BSYNC B1 ;  /* 0x0000000000017941 */ /* 0x000fea0003800000 */
.L_x_922:
        /* <DEDUP_REMOVED lines=10> */
.L_x_925:
[----:B------:R-:W-:Y:S05]  /*30d50*/  BSYNC B1 ;  /* 0x0000000000017941 */ /* 0x000fea0003800000 */
.L_x_924:
        /* <DEDUP_REMOVED lines=10> */
.L_x_927:
[----:B------:R-:W-:Y:S05]  /*30e00*/  BSYNC B1 ;  /* 0x0000000000017941 */ /* 0x000fea0003800000 */
.L_x_926:
        /* <DEDUP_REMOVED lines=10> */
.L_x_929:
[----:B------:R-:W-:Y:S05]  /*30eb0*/  BSYNC B1 ;  /* 0x0000000000017941 */ /* 0x000fea0003800000 */
.L_x_928:
        /* <DEDUP_REMOVED lines=10> */
.L_x_931:
[----:B------:R-:W-:Y:S05]  /*30f60*/  BSYNC B1 ;  /* 0x0000000000017941 */ /* 0x000fea0003800000 */
.L_x_930:
        /* <DEDUP_REMOVED lines=10> */
.L_x_933:
[----:B------:R-:W-:Y:S05]  /*31010*/  BSYNC B1 ;  /* 0x0000000000017941 */ /* 0x000fea0003800000 */
.L_x_932:
        /* <DEDUP_REMOVED lines=10> */
.L_x_935:
[----:B------:R-:W-:Y:S05]  /*310c0*/  BSYNC B1 ;  /* 0x0000000000017941 */ /* 0x000fea0003800000 */
.L_x_934:
        /* <DEDUP_REMOVED lines=10> */
.L_x_937:
[----:B------:R-:W-:Y:S05]  /*31170*/  BSYNC B1 ;  /* 0x0000000000017941 */ /* 0x000fea0003800000 */
.L_x_936:
        /* <DEDUP_REMOVED lines=10> */
.L_x_939:
[----:B------:R-:W-:Y:S05]  /*31220*/  BSYNC B1 ;  /* 0x0000000000017941 */ /* 0x000fea0003800000 */
.L_x_938:
        /* <DEDUP_REMOVED lines=10> */
.L_x_941:
[----:B------:R-:W-:Y:S05]  /*312d0*/  BSYNC B1 ;  /* 0x0000000000017941 */ /* 0x000fea0003800000 */
.L_x_940:
        /* <DEDUP_REMOVED lines=10> */
.L_x_943:
[----:B------:R-:W-:Y:S05]  /*31380*/  BSYNC B1 ;  /* 0x0000000000017941 */ /* 0x000fea0003800000 */
.L_x_942:
        /* <DEDUP_REMOVED lines=10> */
.L_x_945:
[----:B------:R-:W-:Y:S05]  /*31430*/  BSYNC B1 ;  /* 0x0000000000017941 */ /* 0x000fea0003800000 */
.L_x_944:
        /* <DEDUP_REMOVED lines=10> */
.L_x_947:
[----:B------:R-:W-:Y:S05]  /*314e0*/  BSYNC B1 ;  /* 0x0000000000017941 */ /* 0x000fea0003800000 */
.L_x_946:
        /* <DEDUP_REMOVED lines=10> */
.L_x_949:
[----:B------:R-:W-:Y:S05]  /*31590*/  BSYNC B1 ;  /* 0x0000000000017941 */ /* 0x000fea0003800000 */
.L_x_948:
        /* <DEDUP_REMOVED lines=10> */
.L_x_951:
[----:B------:R-:W-:Y:S05]  /*31640*/  BSYNC B1 ;  /* 0x0000000000017941 */ /* 0x000fea0003800000 */
.L_x_950:
        /* <DEDUP_REMOVED lines=10> */
.L_x_953:
[----:B------:R-:W-:Y:S05]  /*316f0*/  BSYNC B1 ;  /* 0x0000000000017941 */ /* 0x000fea0003800000 */
.L_x_952:
        /* <DEDUP_REMOVED lines=10> */
.L_x_955:
[----:B------:R-:W-:Y:S05]  /*317a0*/  BSYNC B1 ;  /* 0x0000000000017941 */ /* 0x000fea0003800000 */
.L_x_954:
        /* <DEDUP_REMOVED lines=10> */
.L_x_957:
[----:B------:R-:W-:Y:S05]  /*31850*/  BSYNC B1 ;  /* 0x0000000000017941 */ /* 0x000fea0003800000 */
.L_x_956:
        /* <DEDUP_REMOVED lines=10> */
.L_x_959:
[----:B------:R-:W-:Y:S05]  /*31900*/  BSYNC B1 ;  /* 0x0000000000017941 */ /* 0x000fea0003800000 */
.L_x_958:
        /* <DEDUP_REMOVED lines=10> */
.L_x_961:
[----:B------:R-:W-:Y:S05]  /*319b0*/  BSYNC B1 ;  /* 0x0000000000017941 */ /* 0x000fea0003800000 */
.L_x_960:
[----:B-----5:R-:W-:Y:S01]  /*319c0*/  IMAD.U32 R3, R219, 0x10000, RZ ;  /* 0x00010000db037824 */ /* 0x020fe200078e00ff */
[----:B------:R-:W-:Y:S03]  /*319d0*/  BSSY B1, `(.L_x_962) ;  /* 0x0000008000017945 */ /* 0x000fe60003800000 */
[----:B------:R-:W-:-:S04]  /*319e0*/  FMUL R4, R3, R16 ;  /* 0x0000001003047220 */ /* 0x000fc80000400000 */
[----:B------:R-:W-:-:S05]  /*319f0*/  FFMA R4, R203, R2, R4 ;  /* 0x00000002cb047223 */ /* 0x000fca0000000004 */
[----:B------:R-:W-:-:S05]  /*31a00*/  F2FP.BF16.F32.PACK_AB R4, RZ, R4 ;  /* 0x00000004ff04723e */ /* 0x000fca00000010ff */
[----:B------:R0:W-:Y:S01]  /*31a10*/  @P5 STG.E.U16 desc[UR46][R222.64+0x2c2], R4 ;  /* 0x0002c204de005986 */ /* 0x0001e2000c10152e */
[----:B------:R-:W-:-:S13]  /*31a20*/  ISETP.GT.AND P5, PT, R0, 0x80, P6 ;  /* 0x000000800000780c */ /* 0x000fda00037a4270 */
[----:B0-----:R-:W-:Y:S05]  /*31a30*/  @!P5 BRA `(.L_x_963) ;  /* 0x000000000004d947 */ /* 0x001fea0003800000 */
[----:B------:R0:W5:Y:S02]  /*31a40*/  LDG.E.LTC128B.U16 R219, desc[UR46][R14.64+0x2d0] ;  /* 0x0002d02e0edb7981 */ /* 0x000164000c1e1520 */
.L_x_963:
[----:B------:R-:W-:Y:S05]  /*31a50*/  BSYNC B1 ;  /* 0x0000000000017941 */ /* 0x000fea0003800000 */
.L_x_962:
        /* <DEDUP_REMOVED lines=9> */
.L_x_965:
[----:B------:R-:W-:Y:S05]  /*31af0*/  BSYNC B1 ;  /* 0x0000000000017941 */ /* 0x000fea0003800000 */
.L_x_964:
        /* <DEDUP_REMOVED lines=9> */
.L_x_967:
[----:B------:R-:W-:Y:S05]  /*31b90*/  BSYNC B1 ;  /* 0x0000000000017941 */ /* 0x000fea0003800000 */
.L_x_966:
        /* <DEDUP_REMOVED lines=9> */
.L_x_969:
[----:B------:R-:W-:Y:S05]  /*31c30*/  BSYNC B1 ;  /* 0x0000000000017941 */ /* 0x000fea0003800000 */
.L_x_968:
        /* <DEDUP_REMOVED lines=9> */
.L_x_971:
[----:B------:R-:W-:Y:S05]  /*31cd0*/  BSYNC B1 ;  /* 0x0000000000017941 */ /* 0x000fea0003800000 */
.L_x_970:
        /* <DEDUP_REMOVED lines=9> */
.L_x_973:
[----:B------:R-:W-:Y:S05]  /*31d70*/  BSYNC B1 ;  /* 0x0000000000017941 */ /* 0x000fea0003800000 */
.L_x_972:
        /* <DEDUP_REMOVED lines=9> */
.L_x_975:
[----:B------:R-:W-:Y:S05]  /*31e10*/  BSYNC B1 ;  /* 0x0000000000017941 */ /* 0x000fea0003800000 */
.L_x_974:
        /* <DEDUP_REMOVED lines=9> */
.L_x_977:
[----:B------:R-:W-:Y:S05]  /*31eb0*/  BSYNC B1 ;  /* 0x0000000000017941 */ /* 0x000fea0003800000 */
.L_x_976:
        /* <DEDUP_REMOVED lines=9> */
.L_x_979:
[----:B------:R-:W-:Y:S05]  /*31f50*/  BSYNC B1 ;  /* 0x0000000000017941 */ /* 0x000fea0003800000 */
.L_x_978:
        /* <DEDUP_REMOVED lines=9> */
.L_x_981:
[----:B------:R-:W-:Y:S05]  /*31ff0*/  BSYNC B1 ;  /* 0x0000000000017941 */ /* 0x000fea0003800000 */
.L_x_980:
        /* <DEDUP_REMOVED lines=9> */
.L_x_983:
[----:B------:R-:W-:Y:S05]  /*32090*/  BSYNC B1 ;  /* 0x0000000000017941 */ /* 0x000fea0003800000 */
.L_x_982:
        /* <DEDUP_REMOVED lines=9> */
.L_x_985:
[----:B------:R-:W-:Y:S05]  /*32130*/  BSYNC B1 ;  /* 0x0000000000017941 */ /* 0x000fea0003800000 */
.L_x_984:
        /* <DEDUP_REMOVED lines=10> */
.L_x_987:
[----:B------:R-:W-:Y:S05]  /*321e0*/  BSYNC B1 ;  /* 0x0000000000017941 */ /* 0x000fea0003800000 */
.L_x_986:
        /* <DEDUP_REMOVED lines=10> */
.L_x_989:
[----:B------:R-:W-:Y:S05]  /*32290*/  BSYNC B1 ;  /* 0x0000000000017941 */ /* 0x000fea0003800000 */
.L_x_988:
        /* <DEDUP_REMOVED lines=10> */
.L_x_991:
[----:B------:R-:W-:Y:S05]  /*32340*/  BSYNC B1 ;  /* 0x0000000000017941 */ /* 0x000fea0003800000 */
.L_x_990:
        /* <DEDUP_REMOVED lines=10> */
.L_x_993:
[----:B------:R-:W-:Y:S05]  /*323f0*/  BSYNC B1 ;  /* 0x0000000000017941 */ /* 0x000fea0003800000 */
.L_x_992:
        /* <DEDUP_REMOVED lines=10> */
.L_x_995:
[----:B------:R-:W-:Y:S05]  /*324a0*/  BSYNC B1 ;  /* 0x0000000000017941 */ /* 0x000fea0003800000 */
.L_x_994:
        /* <DEDUP_REMOVED lines=10> */
.L_x_997:
[----:B------:R-:W-:Y:S05]  /*32550*/  BSYNC B1 ;  /* 0x0000000000017941 */ /* 0x000fea0003800000 */
.L_x_996:
        /* <DEDUP_REMOVED lines=10> */
.L_x_999:
[----:B------:R-:W-:Y:S05]  /*32600*/  BSYNC B1 ;  /* 0x0000000000017941 */ /* 0x000fea0003800000 */
.L_x_998:
        /* <DEDUP_REMOVED lines=10> */
.L_x_1001:
[----:B------:R-:W-:Y:S05]  /*326b0*/  BSYNC B1 ;  /* 0x0000000000017941 */ /* 0x000fea0003800000 */
.L_x_1000:
        /* <DEDUP_REMOVED lines=10> */
.L_x_1003:
[----:B------:R-:W-:Y:S05]  /*32760*/  BSYNC B1 ;  /* 0x0000000000017941 */ /* 0x000fea0003800000 */
.L_x_1002:
        /* <DEDUP_REMOVED lines=10> */
.L_x_1005:
[----:B------:R-:W-:Y:S05]  /*32810*/  BSYNC B1 ;  /* 0x0000000000017941 */ /* 0x000fea0003800000 */
.L_x_1004:
        /* <DEDUP_REMOVED lines=10> */
.L_x_1007:
[----:B------:R-:W-:Y:S05]  /*328c0*/  BSYNC B1 ;  /* 0x0000000000017941 */ /* 0x000fea0003800000 */
.L_x_1006:
        /* <DEDUP_REMOVED lines=10> */
.L_x_1009:
[----:B------:R-:W-:Y:S05]  /*32970*/  BSYNC B1 ;  /* 0x0000000000017941 */ /* 0x000fea0003800000 */
.L_x_1008:
        /* <DEDUP_REMOVED lines=10> */
.L_x_1011:
[----:B------:R-:W-:Y:S05]  /*32a20*/  BSYNC B1 ;  /* 0x0000000000017941 */ /* 0x000fea0003800000 */
.L_x_1010:
        /* <DEDUP_REMOVED lines=10> */
.L_x_1013:
[----:B------:R-:W-:Y:S05]  /*32ad0*/  BSYNC B1 ;  /* 0x0000000000017941 */ /* 0x000fea0003800000 */
.L_x_1012:
        /* <DEDUP_REMOVED lines=10> */
.L_x_1015:
[----:B------:R-:W-:Y:S05]  /*32b80*/  BSYNC B1 ;  /* 0x0000000000017941 */ /* 0x000fea0003800000 */
.L_x_1014:
        /* <DEDUP_REMOVED lines=10> */
.L_x_1017:
[----:B------:R-:W-:Y:S05]  /*32c30*/  BSYNC B1 ;  /* 0x0000000000017941 */ /* 0x000fea0003800000 */
.L_x_1016:
        /* <DEDUP_REMOVED lines=10> */
.L_x_1019:
[----:B------:R-:W-:Y:S05]  /*32ce0*/  BSYNC B1 ;  /* 0x0000000000017941 */ /* 0x000fea0003800000 */
.L_x_1018:
        /* <DEDUP_REMOVED lines=10> */
.L_x_1021:
[----:B------:R-:W-:Y:S05]  /*32d90*/  BSYNC B1 ;  /* 0x0000000000017941 */ /* 0x000fea0003800000 */
.L_x_1020:
        /* <DEDUP_REMOVED lines=10> */
.L_x_1023:
[----:B------:R-:W-:Y:S05]  /*32e40*/  BSYNC B1 ;  /* 0x0000000000017941 */ /* 0x000fea0003800000 */
.L_x_1022:
        /* <DEDUP_REMOVED lines=10> */
.L_x_1025:
[----:B------:R-:W-:Y:S05]  /*32ef0*/  BSYNC B1 ;  /* 0x0000000000017941 */ /* 0x000fea0003800000 */
.L_x_1024:
        /* <DEDUP_REMOVED lines=10> */
.L_x_1027:
[----:B------:R-:W-:Y:S05]  /*32fa0*/  BSYNC B1 ;  /* 0x0000000000017941 */ /* 0x000fea0003800000 */
.L_x_1026:
        /* <DEDUP_REMOVED lines=10> */
.L_x_1029:
[----:B------:R-:W-:Y:S05]  /*33050*/  BSYNC B1 ;  /* 0x0000000000017941 */ /* 0x000fea0003800000 */
.L_x_1028:
        /* <DEDUP_REMOVED lines=10> */
.L_x_1031:
[----:B------:R-:W-:Y:S05]  /*33100*/  BSYNC B1 ;  /* 0x0000000000017941 */ /* 0x000fea0003800000 */
.L_x_1030:
        /* <DEDUP_REMOVED lines=10> */
.L_x_1033:
[----:B------:R-:W-:Y:S05]  /*331b0*/  BSYNC B1 ;  /* 0x0000000000017941 */ /* 0x000fea0003800000 */
.L_x_1032:
        /* <DEDUP_REMOVED lines=10> */
.L_x_1035:
[----:B------:R-:W-:Y:S05]  /*33260*/  BSYNC B1 ;  /* 0x0000000000017941 */ /* 0x000fea0003800000 */
.L_x_1034:
        /* <DEDUP_REMOVED lines=10> */
.L_x_1037:
[----:B------:R-:W-:Y:S05]  /*33310*/  BSYNC B1 ;  /* 0x0000000000017941 */ /* 0x000fea0003800000 */
.L_x_1036:
        /* <DEDUP_REMOVED lines=10> */
.L_x_1039:
[----:B------:R-:W-:Y:S05]  /*333c0*/  BSYNC B1 ;  /* 0x0000000000017941 */ /* 0x000fea0003800000 */
.L_x_1038:
        /* <DEDUP_REMOVED lines=10> */
.L_x_1041:
[----:B------:R-:W-:Y:S05]  /*33470*/  BSYNC B1 ;  /* 0x0000000000017941 */ /* 0x000fea0003800000 */
.L_x_1040:
        /* <DEDUP_REMOVED lines=10> */
.L_x_1043:
[----:B------:R-:W-:Y:S05]  /*33520*/  BSYNC B1 ;  /* 0x0000000000017941 */ /* 0x000fea0003800000 */
.L_x_1042:
        /* <DEDUP_REMOVED lines=10> */
.L_x_1045:
[----:B------:R-:W-:Y:S05]  /*335d0*/  BSYNC B1 ;  /* 0x0000000000017941 */ /* 0x000fea0003800000 */
.L_x_1044:
        /* <DEDUP_REMOVED lines=10> */
.L_x_1047:
[----:B------:R-:W-:Y:S05]  /*33680*/  BSYNC B1 ;  /* 0x0000000000017941 */ /* 0x000fea0003800000 */
.L_x_1046:
        /* <DEDUP_REMOVED lines=10> */
.L_x_1049:
[----:B------:R-:W-:Y:S05]  /*33730*/  BSYNC B1 ;  /* 0x0000000000017941 */ /* 0x000fea0003800000 */
.L_x_1048:
        /* <DEDUP_REMOVED lines=10> */
.L_x_1051:
[----:B------:R-:W-:Y:S05]  /*337e0*/  BSYNC B1 ;  /* 0x0000000000017941 */ /* 0x000fea0003800000 */
.L_x_1050:
        /* <DEDUP_REMOVED lines=10> */
.L_x_1053:
[----:B------:R-:W-:Y:S05]  /*33890*/  BSYNC B1 ;  /* 0x0000000000017941 */ /* 0x000fea0003800000 */
.L_x_1052:
        /* <DEDUP_REMOVED lines=10> */
.L_x_1055:
[----:B------:R-:W-:Y:S05]  /*33940*/  BSYNC B1 ;  /* 0x0000000000017941 */ /* 0x000fea0003800000 */
.L_x_1054:
        /* <DEDUP_REMOVED lines=10> */
.L_x_1057:
[----:B------:R-:W-:Y:S05]  /*339f0*/  BSYNC B1 ;  /* 0x0000000000017941 */ /* 0x000fea0003800000 */
.L_x_1056:
        /* <DEDUP_REMOVED lines=10> */
.L_x_1059:
[----:B------:R-:W-:Y:S05]  /*33aa0*/  BSYNC B1 ;  /* 0x0000000000017941 */ /* 0x000fea0003800000 */
.L_x_1058:
        /* <DEDUP_REMOVED lines=10> */
.L_x_1061:
[----:B------:R-:W-:Y:S05]  /*33b50*/  BSYNC B1 ;  /* 0x0000000000017941 */ /* 0x000fea0003800000 */
.L_x_1060:
        /* <DEDUP_REMOVED lines=10> */
.L_x_1063:
[----:B------:R-:W-:Y:S05]  /*33c00*/  BSYNC B1 ;  /* 0x0000000000017941 */ /* 0x000fea0003800000 */
.L_x_1062:
        /* <DEDUP_REMOVED lines=10> */
.L_x_1065:
[----:B------:R-:W-:Y:S05]  /*33cb0*/  BSYNC B1 ;  /* 0x0000000000017941 */ /* 0x000fea0003800000 */
.L_x_1064:
        /* <DEDUP_REMOVED lines=10> */
.L_x_1067:
[----:B------:R-:W-:Y:S05]  /*33d60*/  BSYNC B1 ;  /* 0x0000000000017941 */ /* 0x000fea0003800000 */
.L_x_1066:
        /* <DEDUP_REMOVED lines=10> */
.L_x_1069:
[----:B------:R-:W-:Y:S05]  /*33e10*/  BSYNC B1 ;  /* 0x0000000000017941 */ /* 0x000fea0003800000 */
.L_x_1068:
        /* <DEDUP_REMOVED lines=10> */
.L_x_1071:
[----:B------:R-:W-:Y:S05]  /*33ec0*/  BSYNC B1 ;  /* 0x0000000000017941 */ /* 0x000fea0003800000 */
.L_x_1070:
        /* <DEDUP_REMOVED lines=10> */
.L_x_1073:
[----:B------:R-:W-:Y:S05]  /*33f70*/  BSYNC B1 ;  /* 0x0000000000017941 */ /* 0x000fea0003800000 */
.L_x_1072:
        /* <DEDUP_REMOVED lines=10> */
.L_x_1075:
[----:B------:R-:W-:Y:S05]  /*34020*/  BSYNC B1 ;  /* 0x0000000000017941 */ /* 0x000fea0003800000 */
.L_x_1074:
        /* <DEDUP_REMOVED lines=10> */
.L_x_1077:
[----:B------:R-:W-:Y:S05]  /*340d0*/  BSYNC B1 ;  /* 0x0000000000017941 */ /* 0x000fea0003800000 */
.L_x_1076:
        /* <DEDUP_REMOVED lines=10> */
.L_x_1079:
[----:B------:R-:W-:Y:S05]  /*34180*/  BSYNC B1 ;  /* 0x0000000000017941 */ /* 0x000fea0003800000 */
.L_x_1078:
        /* <DEDUP_REMOVED lines=10> */
.L_x_1081:
[----:B------:R-:W-:Y:S05]  /*34230*/  BSYNC B1 ;  /* 0x0000000000017941 */ /* 0x000fea0003800000 */
.L_x_1080:
        /* <DEDUP_REMOVED lines=10> */
.L_x_1083:
[----:B------:R-:W-:Y:S05]  /*342e0*/  BSYNC B1 ;  /* 0x0000000000017941 */ /* 0x000fea0003800000 */
.L_x_1082:
        /* <DEDUP_REMOVED lines=10> */
.L_x_1085:
[----:B------:R-:W-:Y:S05]  /*34390*/  BSYNC B1 ;  /* 0x0000000000017941 */ /* 0x000fea0003800000 */
.L_x_1084:
        /* <DEDUP_REMOVED lines=10> */
.L_x_1087:
[----:B------:R-:W-:Y:S05]  /*34440*/  BSYNC B1 ;  /* 0x0000000000017941 */ /* 0x000fea0003800000 */
.L_x_1086:
        /* <DEDUP_REMOVED lines=10> */
.L_x_1089:
[----:B------:R-:W-:Y:S05]  /*344f0*/  BSYNC B1 ;  /* 0x0000000000017941 */ /* 0x000fea0003800000 */
.L_x_1088:
        /* <DEDUP_REMOVED lines=10> */
.L_x_1091:
[----:B------:R-:W-:Y:S05]  /*345a0*/  BSYNC B1 ;  /* 0x0000000000017941 */ /* 0x000fea0003800000 */
.L_x_1090:
        /* <DEDUP_REMOVED lines=10> */
.L_x_1093:
[----:B------:R-:W-:Y:S05]  /*34650*/  BSYNC B1 ;  /* 0x0000000000017941 */ /* 0x000fea0003800000 */
.L_x_1092:
        /* <DEDUP_REMOVED lines=10> */
.L_x_1095:
[----:B------:R-:W-:Y:S05]  /*34700*/  BSYNC B1 ;  /* 0x0000000000017941 */ /* 0x000fea0003800000 */
.L_x_1094:
        /* <DEDUP_REMOVED lines=10> */
.L_x_1097:
[----:B------:R-:W-:Y:S05]  /*347b0*/  BSYNC B1 ;  /* 0x0000000000017941 */ /* 0x000fea0003800000 */
.L_x_1096:
        /* <DEDUP_REMOVED lines=10> */
.L_x_1099:
[----:B------:R-:W-:Y:S05]  /*34860*/  BSYNC B1 ;  /* 0x0000000000017941 */ /* 0x000fea0003800000 */
.L_x_1098:
        /* <DEDUP_REMOVED lines=10> */
.L_x_1101:
[----:B------:R-:W-:Y:S05]  /*34910*/  BSYNC B1 ;  /* 0x0000000000017941 */ /* 0x000fea0003800000 */
.L_x_1100:
        /* <DEDUP_REMOVED lines=10> */
.L_x_1103:
[----:B------:R-:W-:Y:S05]  /*349c0*/  BSYNC B1 ;  /* 0x0000000000017941 */ /* 0x000fea0003800000 */
.L_x_1102:
        /* <DEDUP_REMOVED lines=10> */
.L_x_1105:
[----:B------:R-:W-:Y:S05]  /*34a70*/  BSYNC B1 ;  /* 0x0000000000017941 */ /* 0x000fea0003800000 */
.L_x_1104:
        /* <DEDUP_REMOVED lines=10> */
.L_x_1107:
[----:B------:R-:W-:Y:S05]  /*34b20*/  BSYNC B1 ;  /* 0x0000000000017941 */ /* 0x000fea0003800000 */
.L_x_1106:
        /* <DEDUP_REMOVED lines=10> */
.L_x_1109:
[----:B------:R-:W-:Y:S05]  /*34bd0*/  BSYNC B1 ;  /* 0x0000000000017941 */ /* 0x000fea0003800000 */
.L_x_1108:
        /* <DEDUP_REMOVED lines=10> */
.L_x_1111:
[----:B------:R-:W-:Y:S05]  /*34c80*/  BSYNC B1 ;  /* 0x0000000000017941 */ /* 0x000fea0003800000 */
.L_x_1110:
        /* <DEDUP_REMOVED lines=10> */
.L_x_1113:
[----:B------:R-:W-:Y:S05]  /*34d30*/  BSYNC B1 ;  /* 0x0000000000017941 */ /* 0x000fea0003800000 */
.L_x_1112:
        /* <DEDUP_REMOVED lines=10> */
.L_x_1115:
[----:B------:R-:W-:Y:S05]  /*34de0*/  BSYNC B1 ;  /* 0x0000000000017941 */ /* 0x000fea0003800000 */
.L_x_1114:
        /* <DEDUP_REMOVED lines=10> */
.L_x_1117:
[----:B------:R-:W-:Y:S05]  /*34e90*/  BSYNC B1 ;  /* 0x0000000000017941 */ /* 0x000fea0003800000 */
.L_x_1116:
        /* <DEDUP_REMOVED lines=10> */
.L_x_1119:
[----:B------:R-:W-:Y:S05]  /*34f40*/  BSYNC B1 ;  /* 0x0000000000017941 */ /* 0x000fea0003800000 */
.L_x_1118:
        /* <DEDUP_REMOVED lines=10> */
.L_x_1121:
[----:B------:R-:W-:Y:S05]  /*34ff0*/  BSYNC B1 ;  /* 0x0000000000017941 */ /* 0x000fea0003800000 */
.L_x_1120:
        /* <DEDUP_REMOVED lines=10> */
.L_x_1123:
[----:B------:R-:W-:Y:S05]  /*350a0*/  BSYNC B1 ;  /* 0x0000000000017941 */ /* 0x000fea0003800000 */
.L_x_1122:
        /* <DEDUP_REMOVED lines=10> */
.L_x_1125:
[----:B------:R-:W-:Y:S05]  /*35150*/  BSYNC B1 ;  /* 0x0000000000017941 */ /* 0x000fea0003800000 */
.L_x_1124:
        /* <DEDUP_REMOVED lines=10> */
.L_x_1127:
[----:B------:R-:W-:Y:S05]  /*35200*/  BSYNC B1 ;  /* 0x0000000000017941 */ /* 0x000fea0003800000 */
.L_x_1126:
        /* <DEDUP_REMOVED lines=10> */
.L_x_1129:
[----:B------:R-:W-:Y:S05]  /*352b0*/  BSYNC B1 ;  /* 0x0000000000017941 */ /* 0x000fea0003800000 */
.L_x_1128:
        /* <DEDUP_REMOVED lines=10> */
.L_x_1131:
[----:B------:R-:W-:Y:S05]  /*35360*/  BSYNC B1 ;  /* 0x0000000000017941 */ /* 0x000fea0003800000 */
.L_x_1130:
        /* <DEDUP_REMOVED lines=10> */
.L_x_1133:
[----:B------:R-:W-:Y:S05]  /*35410*/  BSYNC B1 ;  /* 0x0000000000017941 */ /* 0x000fea0003800000 */
.L_x_1132:
        /* <DEDUP_REMOVED lines=10> */
.L_x_1135:
[----:B------:R-:W-:Y:S05]  /*354c0*/  BSYNC B1 ;  /* 0x0000000000017941 */ /* 0x000fea0003800000 */
.L_x_1134:
        /* <DEDUP_REMOVED lines=10> */
.L_x_1137:
[----:B------:R-:W-:Y:S05]  /*35570*/  BSYNC B1 ;  /* 0x0000000000017941 */ /* 0x000fea0003800000 */
.L_x_1136:
        /* <DEDUP_REMOVED lines=10> */
.L_x_1139:
[----:B------:R-:W-:Y:S05]  /*35620*/  BSYNC B1 ;  /* 0x0000000000017941 */ /* 0x000fea0003800000 */
.L_x_1138:
        /* <DEDUP_REMOVED lines=10> */
.L_x_1141:
[----:B------:R-:W-:Y:S05]  /*356d0*/  BSYNC B1 ;  /* 0x0000000000017941 */ /* 0x000fea0003800000 */
.L_x_1140:
        /* <DEDUP_REMOVED lines=10> */
.L_x_1143:
[----:B------:R-:W-:Y:S05]  /*35780*/  BSYNC B1 ;  /* 0x0000000000017941 */ /* 0x000fea0003800000 */
.L_x_1142:
        /* <DEDUP_REMOVED lines=10> */
.L_x_1145:
[----:B------:R-:W-:Y:S05]  /*35830*/  BSYNC B1 ;  /* 0x0000000000017941 */ /* 0x000fea0003800000 */
.L_x_1144:
        /* <DEDUP_REMOVED lines=10> */
.L_x_1147:
[----:B------:R-:W-:Y:S05]  /*358e0*/  BSYNC B1 ;  /* 0x0000000000017941 */ /* 0x000fea0003800000 */
.L_x_1146:
        /* <DEDUP_REMOVED lines=10> */
.L_x_1149:
[----:B------:R-:W-:Y:S05]  /*35990*/  BSYNC B1 ;  /* 0x0000000000017941 */ /* 0x000fea0003800000 */
.L_x_1148:
        /* <DEDUP_REMOVED lines=10> */
.L_x_1151:
[----:B------:R-:W-:Y:S05]  /*35a40*/  BSYNC B1 ;  /* 0x0000000000017941 */ /* 0x000fea0003800000 */
.L_x_1150:
        /* <DEDUP_REMOVED lines=10> */
.L_x_1153:
[----:B------:R-:W-:Y:S05]  /*35af0*/  BSYNC B1 ;  /* 0x0000000000017941 */ /* 0x000fea0003800000 */
.L_x_1152:
        /* <DEDUP_REMOVED lines=9> */
.L_x_1155:
[----:B------:R-:W-:Y:S05]  /*35b90*/  BSYNC B1 ;  /* 0x0000000000017941 */ /* 0x000fea0003800000 */
.L_x_1154:
        /* <DEDUP_REMOVED lines=9> */
.L_x_1157:
[----:B------:R-:W-:Y:S05]  /*35c30*/  BSYNC B1 ;  /* 0x0000000000017941 */ /* 0x000fea0003800000 */
.L_x_1156:
[----:B-----5:R-:W-:Y:S01]  /*35c40*/  IMAD.U32 R3, R219, 0x10000, RZ ;  /* 0x00010000db037824 */ /* 0x020fe200078e00ff */
[----:B------:R-:W-:Y:S01]  /*35c50*/  ISETP.GT.AND P6, PT, R0, 0x108, P6 ;  /* 0x000001080000780c */ /* 0x000fe200037c4270 */
[----:B------:R-:W-:Y:S02]  /*35c60*/  BSSY B1, `(.L_x_1158) ;  /* 0x0000007000017945 */ /* 0x000fe40003800000 */
[----:B------:R-:W-:-:S04]  /*35c70*/  FMUL R4, R3, R16 ;  /* 0x0000001003047220 */ /* 0x000fc80000400000 */
[----:B------:R-:W-:-:S05]  /*35c80*/  FFMA R4, R109, R2, R4 ;  /* 0x000000026d047223 */ /* 0x000fca0000000004 */
[----:B------:R-:W-:-:S05]  /*35c90*/  F2FP.BF16.F32.PACK_AB R4, RZ, R4 ;  /* 0x00000004ff04723e */ /* 0x000fca00000010ff */
[----:B------:R0:W-:Y:S01]  /*35ca0*/  @P5 STG.E.U16 desc[UR46][R22.64+0x2d2], R4 ;  /* 0x0002d20416005986 */ /* 0x0001e2000c10152e */
[----:B------:R-:W-:Y:S05]  /*35cb0*/  @!P6 BRA `(.L_x_1159) ;  /* 0x000000000004e947 */ /* 0x000fea0003800000 */
[----:B------:R0:W5:Y:S02]  /*35cc0*/  LDG.E.LTC128B.U16 R219, desc[UR46][R8.64+0x2d0] ;  /* 0x0002d02e08db7981 */ /* 0x000164000c1e1520 */
.L_x_1159:
[----:B------:R-:W-:Y:S05]  /*35cd0*/  BSYNC B1 ;  /* 0x0000000000017941 */ /* 0x000fea0003800000 */
.L_x_1158:
        /* <DEDUP_REMOVED lines=9> */
.L_x_1161:
[----:B------:R-:W-:Y:S05]  /*35d70*/  BSYNC B1 ;  /* 0x0000000000017941 */ /* 0x000fea0003800000 */
.L_x_1160:
[----:B0----5:R-:W-:Y:S01]  /*35d80*/  IMAD.U32 R3, R219, 0x10000, RZ ;  /* 0x00010000db037824 */ /* 0x021fe200078e00ff */
        /* <DEDUP_REMOVED lines=8> */
.L_x_1163:
[----:B------:R-:W-:Y:S05]  /*35e10*/  BSYNC B1 ;  /* 0x0000000000017941 */ /* 0x000fea0003800000 */
.L_x_1162:
        /* <DEDUP_REMOVED lines=9> */
.L_x_1165:
[----:B------:R-:W-:Y:S05]  /*35eb0*/  BSYNC B1 ;  /* 0x0000000000017941 */ /* 0x000fea0003800000 */
.L_x_1164:
        /* <DEDUP_REMOVED lines=9> */
.L_x_1167:
[----:B------:R-:W-:Y:S05]  /*35f50*/  BSYNC B1 ;  /* 0x0000000000017941 */ /* 0x000fea0003800000 */
.L_x_1166:
        /* <DEDUP_REMOVED lines=9> */
.L_x_1169:
[----:B------:R-:W-:Y:S05]  /*35ff0*/  BSYNC B1 ;  /* 0x0000000000017941 */ /* 0x000fea0003800000 */
.L_x_1168:
        /* <DEDUP_REMOVED lines=9> */
.L_x_1171:
[----:B------:R-:W-:Y:S05]  /*36090*/  BSYNC B1 ;  /* 0x0000000000017941 */ /* 0x000fea0003800000 */
.L_x_1170:
        /* <DEDUP_REMOVED lines=9> */
.L_x_1173:
[----:B------:R-:W-:Y:S05]  /*36130*/  BSYNC B1 ;  /* 0x0000000000017941 */ /* 0x000fea0003800000 */
.L_x_1172:
        /* <DEDUP_REMOVED lines=9> */
.L_x_1175:
[----:B------:R-:W-:Y:S05]  /*361d0*/  BSYNC B1 ;  /* 0x0000000000017941 */ /* 0x000fea0003800000 */
.L_x_1174:
        /* <DEDUP_REMOVED lines=9> */
.L_x_1177:
[----:B------:R-:W-:Y:S05]  /*36270*/  BSYNC B1 ;  /* 0x0000000000017941 */ /* 0x000fea0003800000 */
.L_x_1176:
[----:B------:R-:W-:Y:S05]  /*36280*/  @!P0 BRA `(.L_x_1178) ;  /* 0x000000c400808947 */ /* 0x000fea0003800000 */
[----:B-----5:R-:W-:-:S04]  /*36290*/  IMAD.U32 R219, R219, 0x10000, RZ ;  /* 0x00010000dbdb7824 */ /* 0x020fc800078e00ff */
[----:B------:R-:W-:-:S04]  /*362a0*/  FMUL R0, R219, R16 ;  /* 0x00000010db007220 */ /* 0x000fc80000400000 */
[----:B------:R-:W-:-:S05]  /*362b0*/  FFMA R0, R119, R2, R0 ;  /* 0x0000000277007223 */ /* 0x000fca0000000000 */
[----:B------:R-:W-:-:S05]  /*362c0*/  F2FP.BF16.F32.PACK_AB R0, RZ, R0 ;  /* 0x00000000ff00723e */ /* 0x000fca00000010ff */
[----:B------:R0:W-:Y:S01]  /*362d0*/  STG.E.U16 desc[UR46][R216.64+0x2f2], R0 ;  /* 0x0002f200d8007986 */ /* 0x0001e2000c10152e */
[----:B------:R-:W-:Y:S05]  /*362e0*/  BRA `(.L_x_1178) ;  /* 0x000000c400687947 */ /* 0x000fea0003800000 */
.L_x_33:
[----:B------:R-:W2:Y:S01]  /*362f0*/  LDL.LU R11, [R1+0x518] ;  /* 0x00051800010b7983 */ /* 0x000ea20000300800 */
[----:B------:R-:W-:-:S03]  /*36300*/  ULDC.64 UR4, c[0x0][0x5c0] ;  /* 0x0001700000047ab9 */ /* 0x000fc60000000a00 */
[----:B------:R-:W3:Y:S04]  /*36310*/  LDL.LU R10, [R1+0x51c] ;  /* 0x00051c00010a7983 */ /* 0x000ee80000300800 */
[----:B------:R-:W4:Y:S04]  /*36320*/  LDL.LU R9, [R1+0x524] ;  /* 0x0005240001097983 */ /* 0x000f280000300800 */
[----:B------:R-:W5:Y:S04]  /*36330*/  LDL.LU R12, [R1+0x528] ;  /* 0x00052800010c7983 */ /* 0x000f680000300800 */
        /* <DEDUP_REMOVED lines=18> */
[----:B------:R-:W-:-:S03]  /*36460*/  LEA R4, P0, R6, UR4, 0x1 ;  /* 0x0000000406047c11 */ /* 0x000fc6000f8008ff */
[----:B------:R-:W4:Y:S04]  /*36470*/  LDL.LU R23, [R1+0x5e0] ;  /* 0x0005e00001177983 */ /* 0x000f280000300800 */
[----:B------:R-:W4:Y:S04]  /*36480*/  LDL.LU R22, [R1+0x5e4] ;  /* 0x0005e40001167983 */ /* 0x000f280000300800 */
[----:B------:R-:W4:Y:S04]  /*36490*/  LDL.LU R21, [R1+0x5e8] ;  /* 0x0005e80001157983 */ /* 0x000f280000300800 */
[----:B------:R-:W4:Y:S01]  /*364a0*/  LDL.LU R20, [R1+0x5ec] ;  /* 0x0005ec0001147983 */ /* 0x000f220000300800 */
[----:B------:R-:W-:-:S03]  /*364b0*/  LEA.HI.X R5, R6, UR5, R19, 0x1, P0 ;  /* 0x0000000506057c11 */ /* 0x000fc600080f0c13 */
[----:B------:R-:W4:Y:S04]  /*364c0*/  LDL.LU R18, [R1+0x5f0] ;  /* 0x0005f00001127983 */ /* 0x000f280000300800 */
[----:B------:R-:W4:Y:S04]  /*364d0*/  LDL.LU R15, [R1+0x5f4] ;  /* 0x0005f400010f7983 */ /* 0x000f280000300800 */
[----:B------:R-:W4:Y:S04]  /*364e0*/  LDL.LU R14, [R1+0x5f8] ;  /* 0x0005f800010e7983 */ /* 0x000f280000300800 */
[----:B------:R-:W4:Y:S04]  /*364f0*/  LDL.LU R13, [R1+0x5fc] ;  /* 0x0005fc00010d7983 */ /* 0x000f280000300800 */
[----:B------:R-:W2:Y:S04]  /*36500*/  LDL.LU R6, [R1+0x480] ;  /* 0x0004800001067983 */ /* 0x000ea80000300800 */
[----:B------:R-:W3:Y:S04]  /*36510*/  LDL.LU R7, [R1+0x488] ;  /* 0x0004880001077983 */ /* 0x000ee80000300800 */
[----:B------:R-:W4:Y:S01]  /*36520*/  LDL.LU R19, [R1+0x594] ;  /* 0x0005940001137983 */ /* 0x000f220000300800 */
[----:B--2---:R-:W-:-:S05]  /*36530*/  FMUL R6, R6, R2 ;  /* 0x0000000206067220 */ /* 0x004fca0000400000 */
[----:B------:R-:W-:-:S05]  /*36540*/  F2FP.BF16.F32.PACK_AB R6, RZ, R6 ;  /* 0x00000006ff06723e */ /* 0x000fca00000010ff */
[----:B------:R0:W-:Y:S04]  /*36550*/  @P1 STG.E.U16 desc[UR46][R4.64], R6 ;  /* 0x0000000604001986 */ /* 0x0001e8000c10152e */
[----:B0-----:R-:W2:Y:S01]  /*36560*/  LDL.LU R6, [R1+0x484] ;  /* 0x0004840001067983 */ /* 0x001ea20000300800 */
[----:B------:R-:W-:Y:S01]  /*36570*/  ISETP.GT.AND P2, PT, R3, 0x1, PT ;  /* 0x000000010300780c */ /* 0x000fe20003f44270 */
[----:B---3--:R-:W-:Y:S01]  /*36580*/  FMUL R7, R7, R2 ;  /* 0x0000000207077220 */ /* 0x008fe20000400000 */
[----:B------:R-:W-:Y:S01]  /*36590*/  USHF.L.U32 UR5, UR8, 0x4, URZ ;  /* 0x0000000408057899 */ /* 0x000fe2000800063f */
[C---:B------:R-:W-:Y:S01]  /*365a0*/  ISETP.GT.AND P1, PT, R0.reuse, 0x8, P5 ;  /* 0x000000080000780c */ /* 0x040fe20002f24270 */
[----:B------:R-:W-:Y:S01]  /*365b0*/  USHF.L.U64.HI UR4, UR8, 0x4, UR9 ;  /* 0x0000000408047899 */ /* 0x000fe20008010209 */
[----:B------:R-:W-:-:S02]  /*365c0*/  ISETP.GT.AND P0, PT, R0, RZ, P2 ;  /* 0x000000ff0000720c */ /* 0x000fc40001704270 */
[----:B------:R-:W-:-:S04]  /*365d0*/  F2FP.BF16.F32.PACK_AB R7, RZ, R7 ;  /* 0x00000007ff07723e */ /* 0x000fc800000010ff */
[----:B------:R-:W-:Y:S01]  /*365e0*/  PRMT R8, R7, 0x7610, R8 ;  /* 0x0000761007087816 */ /* 0x000fe20000000008 */
[----:B--2---:R-:W-:-:S05]  /*365f0*/  FMUL R6, R6, R2 ;  /* 0x0000000206067220 */ /* 0x004fca0000400000 */
[----:B------:R-:W-:-:S05]  /*36600*/  F2FP.BF16.F32.PACK_AB R6, RZ, R6 ;  /* 0x00000006ff06723e */ /* 0x000fca00000010ff */
[----:B------:R0:W-:Y:S02]  /*36610*/  @P0 STG.E.U16 desc[UR46][R4.64+0x2], R6 ;  /* 0x0000020604000986 */ /* 0x0001e4000c10152e */
[----:B0-----:R-:W-:-:S04]  /*36620*/  IADD3 R6, P0, R4, UR5, RZ ;  /* 0x0000000504067c10 */ /* 0x001fc8000ff1e0ff */
[----:B------:R-:W-:-:S05]  /*36630*/  IADD3.X R7, R5, UR4, RZ, P0, !PT ;  /* 0x0000000405077c10 */ /* 0x000fca00087fe4ff */
[----:B------:R0:W-:Y:S04]  /*36640*/  @P1 STG.E.U16 desc[UR46][R6.64], R8 ;  /* 0x0000000806001986 */ /* 0x0001e8000c10152e */
[----:B0-----:R-:W2:Y:S01]  /*36650*/  LDL.LU R8, [R1+0x48c] ;  /* 0x00048c0001087983 */ /* 0x001ea20000300800 */
[----:B------:R-:W-:Y:S01]  /*36660*/  ISETP.GT.AND P0, PT, R0, 0x8, P2 ;  /* 0x000000080000780c */ /* 0x000fe20001704270 */
[----:B--2---:R-:W-:-:S05]  /*36670*/  FMUL R8, R8, R2 ;  /* 0x0000000208087220 */ /* 0x004fca0000400000 */
[----:B------:R-:W-:-:S07]  /*36680*/  F2FP.BF16.F32.PACK_AB R8, RZ, R8 ;  /* 0x00000008ff08723e */ /* 0x000fce00000010ff */
[----:B------:R0:W-:Y:S04]  /*36690*/  @P0 STG.E.U16 desc[UR46][R6.64+0x2], R8 ;  /* 0x0000020806000986 */ /* 0x0001e8000c10152e */
[----:B0-----:R-:W2:Y:S01]  /*366a0*/  LDL.LU R8, [R1+0x490] ;  /* 0x0004900001087983 */ /* 0x001ea20000300800 */
[----:B------:R-:W-:-:S04]  /*366b0*/  ISETP.GT.AND P2, PT, R3, 0x8, PT ;  /* 0x000000080300780c */ /* 0x000fc80003f44270 */
[----:B------:R-:W-:Y:S01]  /*366c0*/  ISETP.GT.AND P0, PT, R0, RZ, P2 ;  /* 0x000000ff0000720c */ /* 0x000fe20001704270 */
        /* <DEDUP_REMOVED lines=10> */
[----:B------:R-:W-:Y:S01]  /*36770*/  ISETP.GT.AND P0, PT, R0, 0x8, P2 ;  /* 0x000000080000780c */ /* 0x000fe20001704270 */
        /* <DEDUP_REMOVED lines=173> */
[----:B------:R0:W-:Y:S01]  /*37250*/  @P0 STG.E.U16 desc[UR46][R4.64+0x92], R8 ;  /* 0x0000920804000986 */ /* 0x0001e2000c10152e */
[----:B------:R-:W-:Y:S01]  /*37260*/  ISETP.GT.AND P0, PT, R0, 0x8, P2 ;  /* 0x000000080000780c */ /* 0x000fe20001704270 */
[----:B0-----:R-:W-:-:S05]  /*37270*/  FMUL R8, R11, R2 ;  /* 0x000000020b087220 */ /* 0x001fca0000400000 */
[----:B------:R-:W-:-:S07]  /*37280*/  F2FP.BF16.F32.PACK_AB R8, RZ, R8 ;  /* 0x00000008ff08723e */ /* 0x000fce00000010ff */
[----:B------:R0:W-:Y:S01]  /*37290*/  @P0 STG.E.U16 desc[UR46][R6.64+0x90], R8 ;  /* 0x0000900806000986 */ /* 0x0001e2000c10152e */
[----:B------:R-:W-:Y:S01]  /*372a0*/  ISETP.GT.AND P0, PT, R0, 0x8, P1 ;  /* 0x000000080000780c */ /* 0x000fe20000f04270 */
[----:B0-----:R-:W-:-:S05]  /*372b0*/  FMUL R8, R10, R2 ;  /* 0x000000020a087220 */ /* 0x001fca0000400000 */
[----:B------:R-:W-:-:S07]  /*372c0*/  F2FP.BF16.F32.PACK_AB R8, RZ, R8 ;  /* 0x00000008ff08723e */ /* 0x000fce00000010ff */
[----:B------:R0:W-:Y:S04]  /*372d0*/  @P0 STG.E.U16 desc[UR46][R6.64+0x92], R8 ;  /* 0x0000920806000986 */ /* 0x0001e8000c10152e */
[----:B0-----:R-:W2:Y:S01]  /*372e0*/  LDL.LU R8, [R1+0x520] ;  /* 0x0005200001087983 */ /* 0x001ea20000300800 */
[----:B------:R-:W-:Y:S01]  /*372f0*/  IMAD.U32 R10, RZ, RZ, UR8 ;  /* 0x00000008ff0a7e24 */ /* 0x000fe2000f8e00ff */
[----:B------:R-:W-:Y:S01]  /*37300*/  USHF.L.U64.HI UR10, UR8, 0x8, UR9 ;  /* 0x00000008080a7899 */ /* 0x000fe20008010209 */
[C---:B------:R-:W-:Y:S01]  /*37310*/  ISETP.GT.AND P2, PT, R3.reuse, 0x50, PT ;  /* 0x000000500300780c */ /* 0x040fe20003f44270 */
[----:B-----5:R-:W-:Y:S01]  /*37320*/  FMUL R12, R12, R2 ;  /* 0x000000020c0c7220 */ /* 0x020fe20000400000 */
[----:B------:R-:W-:Y:S02]  /*37330*/  ISETP.GT.AND P1, PT, R3, 0x51, PT ;  /* 0x000000510300780c */ /* 0x000fe40003f24270 */
[----:B------:R-:W-:-:S02]  /*37340*/  LEA R10, P0, R10, R4, 0x8 ;  /* 0x000000040a0a7211 */ /* 0x000fc400078040ff */
[----:B------:R-:W-:Y:S02]  /*37350*/  F2FP.BF16.F32.PACK_AB R12, RZ, R12 ;  /* 0x0000000cff0c723e */ /* 0x000fe400000010ff */
[----:B------:R-:W-:Y:S01]  /*37360*/  IADD3.X R11, R5, UR10, RZ, P0, !PT ;  /* 0x0000000a050b7c10 */ /* 0x000fe200087fe4ff */
[----:B------:R-:W-:Y:S01]  /*37370*/  USHF.L.U64.HI UR10, UR8, 0x9, UR9 ;  /* 0x00000009080a7899 */ /* 0x000fe20008010209 */
[----:B------:R-:W-:Y:S01]  /*37380*/  ISETP.GT.AND P0, PT, R0, RZ, P2 ;  /* 0x000000ff0000720c */ /* 0x000fe20001704270 */
[----:B--2---:R-:W-:-:S05]  /*37390*/  FMUL R8, R8, R2 ;  /* 0x0000000208087220 */ /* 0x004fca0000400000 */
[----:B------:R-:W-:-:S07]  /*373a0*/  F2FP.BF16.F32.PACK_AB R8, RZ, R8 ;  /* 0x00000008ff08723e */ /* 0x000fce00000010ff */
[----:B------:R4:W-:Y:S01]  /*373b0*/  @P0 STG.E.U16 desc[UR46][R4.64+0xa0], R8 ;  /* 0x0000a00804000986 */ /* 0x0009e2000c10152e */
[----:B------:R-:W-:Y:S01]  /*373c0*/  ISETP.GT.AND P0, PT, R0, RZ, P1 ;  /* 0x000000ff0000720c */ /* 0x000fe20000f04270 */
[----:B----4-:R-:W-:-:S05]  /*373d0*/  FMUL R8, R9, R2 ;  /* 0x0000000209087220 */ /* 0x010fca0000400000 */
[----:B------:R-:W-:-:S07]  /*373e0*/  F2FP.BF16.F32.PACK_AB R8, RZ, R8 ;  /* 0x00000008ff08723e */ /* 0x000fce00000010ff */
[----:B------:R0:W-:Y:S02]  /*373f0*/  @P0 STG.E.U16 desc[UR46][R4.64+0xa2], R8 ;  /* 0x0000a20804000986 */ /* 0x0001e4000c10152e */
[----:B0-----:R-:W-:-:S05]  /*37400*/  IMAD.U32 R8, RZ, RZ, UR8 ;  /* 0x00000008ff087e24 */ /* 0x001fca000f8e00ff */
[----:B------:R-:W-:-:S04]  /*37410*/  LEA R8, P0, R8, R4, 0x9 ;  /* 0x0000000408087211 */ /* 0x000fc800078048ff */
[----:B------:R-:W-:Y:S02]  /*37420*/  IADD3.X R9, R5, UR10, RZ, P0, !PT ;  /* 0x0000000a05097c10 */ /* 0x000fe400087fe4ff */
[----:B------:R-:W-:-:S13]  /*37430*/  ISETP.GT.AND P0, PT, R0, 0x8, P2 ;  /* 0x000000080000780c */ /* 0x000fda0001704270 */
        /* <DEDUP_REMOVED lines=139> */
[C---:B------:R-:W-:Y:S02]  /*37cf0*/  ISETP.GT.AND P2, PT, R3.reuse, 0x88, PT ;  /* 0x000000880300780c */ /* 0x040fe40003f44270 */
[C---:B------:R-:W-:Y:S02]  /*37d00*/  ISETP.GT.AND P1, PT, R3.reuse, 0x89, PT ;  /* 0x000000890300780c */ /* 0x040fe40003f24270 */
[----:B------:R-:W-:Y:S02]  /*37d10*/  ISETP.GT.AND P0, PT, R0, RZ, P2 ;  /* 0x000000ff0000720c */ /* 0x000fe40001704270 */
[----:B------:R-:W-:-:S02]  /*37d20*/  ISETP.GT.AND P4, PT, R3, 0xa9, PT ;  /* 0x000000a90300780c */ /* 0x000fc40003f84270 */
[----:B------:R-:W-:Y:S01]  /*37d30*/  ISETP.GT.AND P3, PT, R3, 0xb1, PT ;  /* 0x000000b10300780c */ /* 0x000fe20003f64270 */
[----:B--2---:R-:W-:-:S05]  /*37d40*/  FMUL R12, R12, R2 ;  /* 0x000000020c0c7220 */ /* 0x004fca0000400000 */
[----:B------:R-:W-:-:S05]  /*37d50*/  F2FP.BF16.F32.PACK_AB R12, RZ, R12 ;  /* 0x0000000cff0c723e */ /* 0x000fca00000010ff */
[----:B------:R0:W-:Y:S01]  /*37d60*/  @P0 STG.E.U16 desc[UR46][R4.64+0x110], R12 ;  /* 0x0001100c04000986 */ /* 0x0001e2000c10152e */
[----:B------:R-:W-:Y:S01]  /*37d70*/  ISETP.GT.AND P0, PT, R0, RZ, P1 ;  /* 0x000000ff0000720c */ /* 0x000fe20000f04270 */
[----:B0-----:R-:W-:-:S05]  /*37d80*/  FMUL R12, R19, R2 ;  /* 0x00000002130c7220 */ /* 0x001fca0000400000 */
[----:B------:R-:W-:-:S07]  /*37d90*/  F2FP.BF16.F32.PACK_AB R12, RZ, R12 ;  /* 0x0000000cff0c723e */ /* 0x000fce00000010ff */
[----:B------:R0:W-:Y:S01]  /*37da0*/  @P0 STG.E.U16 desc[UR46][R4.64+0x112], R12 ;  /* 0x0001120c04000986 */ /* 0x0001e2000c10152e */
[----:B------:R-:W-:Y:S02]  /*37db0*/  ISETP.GT.AND P0, PT, R0, 0x8, P2 ;  /* 0x000000080000780c */ /* 0x000fe40001704270 */
[----:B------:R-:W-:Y:S01]  /*37dc0*/  ISETP.GT.AND P2, PT, R3, 0x90, PT ;  /* 0x000000900300780c */ /* 0x000fe20003f44270 */
[----:B0-----:R-:W-:-:S05]  /*37dd0*/  FMUL R12, R235, R2 ;  /* 0x00000002eb0c7220 */ /* 0x001fca0000400000 */
[----:B------:R-:W-:-:S05]  /*37de0*/  F2FP.BF16.F32.PACK_AB R12, RZ, R12 ;  /* 0x0000000cff0c723e */ /* 0x000fca00000010ff */
[----:B------:R0:W-:Y:S01]  /*37df0*/  @P0 STG.E.U16 desc[UR46][R6.64+0x110], R12 ;  /* 0x0001100c06000986 */ /* 0x0001e2000c10152e */
[----:B------:R-:W-:Y:S02]  /*37e00*/  ISETP.GT.AND P0, PT, R0, 0x8, P1 ;  /* 0x000000080000780c */ /* 0x000fe40000f04270 */
[----:B------:R-:W-:Y:S01]  /*37e10*/  ISETP.GT.AND P1, PT, R3, 0x91, PT ;  /* 0x000000910300780c */ /* 0x000fe20003f24270 */
[----:B0-----:R-:W-:-:S05]  /*37e20*/  FMUL R12, R234, R2 ;  /* 0x00000002ea0c7220 */ /* 0x001fca0000400000 */
[----:B------:R-:W-:-:S05]  /*37e30*/  F2FP.BF16.F32.PACK_AB R12, RZ, R12 ;  /* 0x0000000cff0c723e */ /* 0x000fca00000010ff */
[----:B------:R0:W-:Y:S01]  /*37e40*/  @P0 STG.E.U16 desc[UR46][R6.64+0x112], R12 ;  /* 0x0001120c06000986 */ /* 0x0001e2000c10152e */
[----:B------:R-:W-:Y:S01]  /*37e50*/  ISETP.GT.AND P0, PT, R0, RZ, P2 ;  /* 0x000000ff0000720c */ /* 0x000fe20001704270 */
[----:B0-----:R-:W-:-:S05]  /*37e60*/  FMUL R12, R233, R2 ;  /* 0x00000002e90c7220 */ /* 0x001fca0000400000 */
[----:B------:R-:W-:-:S07]  /*37e70*/  F2FP.BF16.F32.PACK_AB R12, RZ, R12 ;  /* 0x0000000cff0c723e */ /* 0x000fce00000010ff */
        /* <DEDUP_REMOVED lines=83> */
[----:B------:R-:W-:-:S04]  /*383b0*/  ISETP.GT.AND P0, PT, R3, 0xb8, PT ;  /* 0x000000b80300780c */ /* 0x000fc80003f04270 */
[----:B------:R-:W-:Y:S01]  /*383c0*/  ISETP.GT.AND P1, PT, R0, RZ, P0 ;  /* 0x000000ff0000720c */ /* 0x000fe20000724270 */
        /* <DEDUP_REMOVED lines=8> */
[----:B------:R-:W-:Y:S01]  /*38450*/  ISETP.GT.AND P6, PT, R0, 0x8, P0 ;  /* 0x000000080000780c */ /* 0x000fe200007c4270 */
[----:B0-----:R-:W-:Y:S02]  /*38460*/  FMUL R12, R14, R2 ;  /* 0x000000020e0c7220 */ /* 0x001fe40000400000 */
[----:B------:R-:W2:Y:S03]  /*38470*/  LDL.LU R14, [R1+0x300] ;  /* 0x00030000010e7983 */ /* 0x000ea60000300800 */
[----:B------:R-:W-:-:S07]  /*38480*/  F2FP.BF16.F32.PACK_AB R12, RZ, R12 ;  /* 0x0000000cff0c723e */ /* 0x000fce00000010ff */
[----:B------:R0:W-:Y:S02]  /*38490*/  @P6 STG.E.U16 desc[UR46][R6.64+0x170], R12 ;  /* 0x0001700c06006986 */ /* 0x0001e4000c10152e */
[----:B0-----:R-:W-:Y:S02]  /*384a0*/  FMUL R12, R13, R2 ;  /* 0x000000020d0c7220 */ /* 0x001fe40000400000 */
[----:B------:R-:W3:Y:S04]  /*384b0*/  LDL.LU R13, [R1+0x304] ;  /* 0x00030400010d7983 */ /* 0x000ee80000300800 */
[----:B------:R-:W4:Y:S01]  /*384c0*/  LDL.LU R18, [R1+0x308] ;  /* 0x0003080001127983 */ /* 0x000f220000300800 */
[C---:B------:R-:W-:Y:S02]  /*384d0*/  ISETP.GT.AND P6, PT, R0.reuse, 0x8, P1 ;  /* 0x000000080000780c */ /* 0x040fe40000fc4270 */
[----:B------:R-:W-:Y:S01]  /*384e0*/  F2FP.BF16.F32.PACK_AB R12, RZ, R12 ;  /* 0x0000000cff0c723e */ /* 0x000fe200000010ff */
[----:B------:R-:W5:Y:S04]  /*384f0*/  LDL.LU R19, [R1+0x424] ;  /* 0x0004240001137983 */ /* 0x000f680000300800 */
[----:B------:R-:W5:Y:S04]  /*38500*/  LDL.LU R235, [R1+0x428] ;  /* 0x0004280001eb7983 */ /* 0x000f680000300800 */
[----:B------:R-:W5:Y:S04]  /*38510*/  LDL.LU R234, [R1+0x42c] ;  /* 0x00042c0001ea7983 */ /* 0x000f680000300800 */
[----:B------:R2:W-:Y:S01]  /*38520*/  @P6 STG.E.U16 desc[UR46][R6.64+0x172], R12 ;  /* 0x0001720c06006986 */ /* 0x0005e2000c10152e */
[----:B------:R-:W-:-:S03]  /*38530*/  ISETP.GT.AND P6, PT, R0, 0x80, P5 ;  /* 0x000000800000780c */ /* 0x000fc60002fc4270 */
[----:B------:R-:W5:Y:S04]  /*38540*/  LDL.LU R233, [R1+0x430] ;  /* 0x0004300001e97983 */ /* 0x000f680000300800 */
        /* <DEDUP_REMOVED lines=18> */
[----:B------:R-:W5:Y:S01]  /*38670*/  LDL.LU R20, [R1+0x47c] ;  /* 0x00047c0001147983 */ /* 0x000f620000300800 */
[----:B--2---:R-:W-:-:S05]  /*38680*/  FMUL R12, R14, R2 ;  /* 0x000000020e0c7220 */ /* 0x004fca0000400000 */
[----:B------:R-:W-:-:S05]  /*38690*/  F2FP.BF16.F32.PACK_AB R12, RZ, R12 ;  /* 0x0000000cff0c723e */ /* 0x000fca00000010ff */
[----:B------:R3:W-:Y:S01]  /*386a0*/  @P6 STG.E.U16 desc[UR46][R10.64], R12 ;  /* 0x0000000c0a006986 */ /* 0x0007e2000c10152e */
[----:B------:R-:W-:-:S04]  /*386b0*/  ISETP.GT.AND P6, PT, R3, 0x1, PT ;  /* 0x000000010300780c */ /* 0x000fc80003fc4270 */
[----:B------:R-:W-:Y:S01]  /*386c0*/  ISETP.GT.AND P6, PT, R0, 0x80, P6 ;  /* 0x000000800000780c */ /* 0x000fe200037c4270 */
[----:B---3--:R-:W-:-:S05]  /*386d0*/  FMUL R12, R13, R2 ;  /* 0x000000020d0c7220 */ /* 0x008fca0000400000 */
[----:B------:R-:W-:-:S07]  /*386e0*/  F2FP.BF16.F32.PACK_AB R12, RZ, R12 ;  /* 0x0000000cff0c723e */ /* 0x000fce00000010ff */
[----:B------:R0:W-:Y:S01]  /*386f0*/  @P6 STG.E.U16 desc[UR46][R10.64+0x2], R12 ;  /* 0x0000020c0a006986 */ /* 0x0001e2000c10152e */
[----:B------:R-:W-:-:S04]  /*38700*/  IADD3 R14, P6, R10, UR5, RZ ;  /* 0x000000050a0e7c10 */ /* 0x000fc8000ffde0ff */
[----:B------:R-:W-:Y:S02]  /*38710*/  IADD3.X R15, R11, UR4, RZ, P6, !PT ;  /* 0x000000040b0f7c10 */ /* 0x000fe4000b7fe4ff */
[----:B0-----:R-:W-:-:S04]  /*38720*/  IADD3 R12, P6, R8, UR5, RZ ;  /* 0x00000005080c7c10 */ /* 0x001fc8000ffde0ff */
[----:B------:R-:W-:Y:S02]  /*38730*/  IADD3.X R13, R9, UR4, RZ, P6, !PT ;  /* 0x00000004090d7c10 */ /* 0x000fe4000b7fe4ff */
[----:B------:R-:W-:Y:S01]  /*38740*/  ISETP.GT.AND P6, PT, R0, 0x88, P5 ;  /* 0x000000880000780c */ /* 0x000fe20002fc4270 */
[----:B----4-:R-:W-:-:S05]  /*38750*/  FMUL R18, R18, R2 ;  /* 0x0000000212127220 */ /* 0x010fca0000400000 */
[----:B------:R-:W-:-:S07]  /*38760*/  F2FP.BF16.F32.PACK_AB R18, RZ, R18 ;  /* 0x00000012ff12723e */ /* 0x000fce00000010ff */
[----:B------:R0:W-:Y:S04]  /*38770*/  @P6 STG.E.U16 desc[UR46][R14.64], R18 ;  /* 0x000000120e006986 */ /* 0x0001e8000c10152e */
[----:B0-----:R-:W2:Y:S01]  /*38780*/  LDL.LU R18, [R1+0x30c] ;  /* 0x00030c0001127983 */ /* 0x001ea20000300800 */
[----:B------:R-:W-:-:S04]  /*38790*/  ISETP.GT.AND P6, PT, R3, 0x1, PT ;  /* 0x000000010300780c */ /* 0x000fc80003fc4270 */
[----:B------:R-:W-:Y:S01]  /*387a0*/  ISETP.GT.AND P6, PT, R0, 0x88, P6 ;  /* 0x000000880000780c */ /* 0x000fe200037c4270 */
[----:B--2---:R-:W-:-:S05]  /*387b0*/  FMUL R18, R18, R2 ;  /* 0x0000000212127220 */ /* 0x004fca0000400000 */
        /* <DEDUP_REMOVED lines=415> */
[----:B------:R5:W-:Y:S01]  /*3a1b0*/  @P6 STG.E.U16 desc[UR46][R10.64+0x120], R18 ;  /* 0x000120120a006986 */ /* 0x000be2000c10152e */
[----:B------:R-:W-:-:S04]  /*3a1c0*/  ISETP.GT.AND P6, PT, R3, 0x91, PT ;  /* 0x000000910300780c */ /* 0x000fc80003fc4270 */
[----:B------:R-:W-:Y:S01]  /*3a1d0*/  ISETP.GT.AND P6, PT, R0, 0x80, P6 ;  /* 0x000000800000780c */ /* 0x000fe200037c4270 */
[----:B-----5:R-:W-:Y:S02]  /*3a1e0*/  FMUL R18, R19, R2 ;  /* 0x0000000213127220 */ /* 0x020fe40000400000 */
[----:B------:R-:W2:Y:S03]  /*3a1f0*/  LDL.LU R19, [R1+0x2a4] ;  /* 0x0002a40001137983 */ /* 0x000ea60000300800 */
[----:B------:R-:W-:-:S07]  /*3a200*/  F2FP.BF16.F32.PACK_AB R18, RZ, R18 ;  /* 0x00000012ff12723e */ /* 0x000fce00000010ff */
[----:B------:R0:W-:Y:S01]  /*3a210*/  @P6 STG.E.U16 desc[UR46][R10.64+0x122], R18 ;  /* 0x000122120a006986 */ /* 0x0001e2000c10152e */
[----:B------:R-:W-:-:S04]  /*3a220*/  ISETP.GT.AND P6, PT, R3, 0x90, PT ;  /* 0x000000900300780c */ /* 0x000fc80003fc4270 */
[----:B------:R-:W-:Y:S01]  /*3a230*/  ISETP.GT.AND P6, PT, R0, 0x88, P6 ;  /* 0x000000880000780c */ /* 0x000fe200037c4270 */
[----:B0-----:R-:W-:Y:S02]  /*3a240*/  FMUL R18, R235, R2 ;  /* 0x00000002eb127220 */ /* 0x001fe40000400000 */
[----:B------:R-:W3:Y:S03]  /*3a250*/  LDL.LU R235, [R1+0x2a8] ;  /* 0x0002a80001eb7983 */ /* 0x000ee60000300800 */
[----:B------:R-:W-:-:S07]  /*3a260*/  F2FP.BF16.F32.PACK_AB R18, RZ, R18 ;  /* 0x00000012ff12723e */ /* 0x000fce00000010ff */
[----:B------:R0:W-:Y:S01]  /*3a270*/  @P6 STG.E.U16 desc[UR46][R14.64+0x120], R18 ;  /* 0x000120120e006986 */ /* 0x0001e2000c10152e */
[----:B------:R-:W-:-:S04]  /*3a280*/  ISETP.GT.AND P6, PT, R3, 0x91, PT ;  /* 0x000000910300780c */ /* 0x000fc80003fc4270 */
[----:B------:R-:W-:Y:S01]  /*3a290*/  ISETP.GT.AND P6, PT, R0, 0x88, P6 ;  /* 0x000000880000780c */ /* 0x000fe200037c4270 */
[----:B0-----:R-:W-:Y:S02]  /*3a2a0*/  FMUL R18, R234, R2 ;  /* 0x00000002ea127220 */ /* 0x001fe40000400000 */
[----:B------:R-:W4:Y:S03]  /*3a2b0*/  LDL.LU R234, [R1+0x2ac] ;  /* 0x0002ac0001ea7983 */ /* 0x000f260000300800 */
[----:B------:R-:W-:-:S07]  /*3a2c0*/  F2FP.BF16.F32.PACK_AB R18, RZ, R18 ;  /* 0x00000012ff12723e */ /* 0x000fce00000010ff */
[----:B------:R0:W-:Y:S01]  /*3a2d0*/  @P6 STG.E.U16 desc[UR46][R14.64+0x122], R18 ;  /* 0x000122120e006986 */ /* 0x0001e2000c10152e */
[----:B------:R-:W-:-:S04]  /*3a2e0*/  ISETP.GT.AND P6, PT, R3, 0x98, PT ;  /* 0x000000980300780c */ /* 0x000fc80003fc4270 */
[----:B------:R-:W-:Y:S01]  /*3a2f0*/  ISETP.GT.AND P6, PT, R0, 0x80, P6 ;  /* 0x000000800000780c */ /* 0x000fe200037c4270 */
[----:B0-----:R-:W-:Y:S02]  /*3a300*/  FMUL R18, R233, R2 ;  /* 0x00000002e9127220 */ /* 0x001fe40000400000 */
[----:B------:R-:W5:Y:S03]  /*3a310*/  LDL.LU R233, [R1+0x2b0] ;  /* 0x0002b00001e97983 */ /* 0x000f660000300800 */
        /* <DEDUP_REMOVED lines=63> */
[----:B------:R-:W4:Y:S03]  /*3a710*/  LDL.LU R222, [R1+0x2dc] ;  /* 0x0002dc0001de7983 */ /* 0x000f260000300800 */
[----:B------:R-:W-:-:S07]  /*3a720*/  F2FP.BF16.F32.PACK_AB R18, RZ, R18 ;  /* 0x00000012ff12723e */ /* 0x000fce00000010ff */
[----:B------:R0:W-:Y:S01]  /*3a730*/  @P6 STG.E.U16 desc[UR46][R14.64+0x152], R18 ;  /* 0x000152120e006986 */ /* 0x0001e2000c10152e */
        /* <DEDUP_REMOVED lines=16> */
[----:B0-----:R-:W-:-:S05]  /*3a840*/  FMUL R18, R216, R2 ;  /* 0x00000002d8127220 */ /* 0x001fca0000400000 */
[----:B------:R-:W-:-:S07]  /*3a850*/  F2FP.BF16.F32.PACK_AB R18, RZ, R18 ;  /* 0x00000012ff12723e */ /* 0x000fce00000010ff */
[----:B------:R0:W-:Y:S01]  /*3a860*/  @P6 STG.E.U16 desc[UR46][R14.64+0x162], R18 ;  /* 0x000162120e006986 */ /* 0x0001e2000c10152e */
[----:B------:R-:W-:Y:S01]  /*3a870*/  ISETP.GT.AND P6, PT, R0, 0x80, P0 ;  /* 0x000000800000780c */ /* 0x000fe200007c4270 */
[----:B0-----:R-:W-:Y:S02]  /*3a880*/  FMUL R18, R23, R2 ;  /* 0x0000000217127220 */ /* 0x001fe40000400000 */
[----:B------:R-:W2:Y:S03]  /*3a890*/  LDL.LU R23, [R1+0x2ec] ;  /* 0x0002ec0001177983 */ /* 0x000ea60000300800 */
[----:B------:R-:W-:-:S07]  /*3a8a0*/  F2FP.BF16.F32.PACK_AB R18, RZ, R18 ;  /* 0x00000012ff12723e */ /* 0x000fce00000010ff */
[----:B------:R0:W-:Y:S01]  /*3a8b0*/  @P6 STG.E.U16 desc[UR46][R10.64+0x170], R18 ;  /* 0x000170120a006986 */ /* 0x0001e2000c10152e */
[----:B------:R-:W-:Y:S01]  /*3a8c0*/  ISETP.GT.AND P6, PT, R0, 0x80, P1 ;  /* 0x000000800000780c */ /* 0x000fe20000fc4270 */
[----:B0-----:R-:W-:Y:S02]  /*3a8d0*/  FMUL R18, R22, R2 ;  /* 0x0000000216127220 */ /* 0x001fe40000400000 */
[----:B------:R-:W3:Y:S03]  /*3a8e0*/  LDL.LU R22, [R1+0x2f0] ;  /* 0x0002f00001167983 */ /* 0x000ee60000300800 */
        /* <DEDUP_REMOVED lines=10> */
[----:B------:R-:W-:Y:S01]  /*3a990*/  F2FP.BF16.F32.PACK_AB R18, RZ, R18 ;  /* 0x00000012ff12723e */ /* 0x000fe200000010ff */
[----:B------:R-:W5:Y:S06]  /*3a9a0*/  LDL.LU R216, [R1+0x2fc] ;  /* 0x0002fc0001d87983 */ /* 0x000f6c0000300800 */
[----:B------:R0:W-:Y:S04]  /*3a9b0*/  @P6 STG.E.U16 desc[UR46][R14.64+0x172], R18 ;  /* 0x000172120e006986 */ /* 0x0001e8000c10152e */
[----:B0-----:R-:W2:Y:S01]  /*3a9c0*/  LDL.LU R14, [R1+0x180] ;  /* 0x00018000010e7983 */ /* 0x001ea20000300800 */
[----:B------:R-:W-:-:S03]  /*3a9d0*/  ISETP.GT.AND P6, PT, R0, 0x100, P5 ;  /* 0x000001000000780c */ /* 0x000fc60002fc4270 */
[----:B------:R-:W5:Y:S01]  /*3a9e0*/  LDL.LU R18, [R1+0x2a0] ;  /* 0x0002a00001127983 */ /* 0x000f620000300800 */
[----:B--2---:R-:W-:-:S05]  /*3a9f0*/  FMUL R14, R14, R2 ;  /* 0x000000020e0e7220 */ /* 0x004fca0000400000 */
[----:B------:R-:W-:-:S05]  /*3aa00*/  F2FP.BF16.F32.PACK_AB R14, RZ, R14 ;  /* 0x0000000eff0e723e */ /* 0x000fca00000010ff */
        /* <DEDUP_REMOVED lines=405> */
[----:B------:R-:W-:Y:S02]  /*3c360*/  ISETP.GT.AND P5, PT, R0, 0x108, P6 ;  /* 0x000001080000780c */ /* 0x000fe400037a4270 */
[----:B------:R-:W-:Y:S01]  /*3c370*/  ISETP.GT.AND P6, PT, R3, 0x90, PT ;  /* 0x000000900300780c */ /* 0x000fe20003fc4270 */
[-C--:B------:R-:W-:Y:S01]  /*3c380*/  FMUL R23, R23, R2.reuse ;  /* 0x0000000217177220 */ /* 0x080fe20000400000 */
[-C--:B---3--:R-:W-:Y:S01]  /*3c390*/  FMUL R22, R22, R2.reuse ;  /* 0x0000000216167220 */ /* 0x088fe20000400000 */
[-C--:B----4-:R-:W-:Y:S01]  /*3c3a0*/  FMUL R21, R21, R2.reuse ;  /* 0x0000000215157220 */ /* 0x090fe20000400000 */
[-C--:B-----5:R-:W-:Y:S01]  /*3c3b0*/  FMUL R20, R20, R2.reuse ;  /* 0x0000000214147220 */ /* 0x0a0fe20000400000 */
[----:B--2---:R-:W-:-:S05]  /*3c3c0*/  FMUL R14, R14, R2 ;  /* 0x000000020e0e7220 */ /* 0x004fca0000400000 */
[----:B------:R-:W-:-:S05]  /*3c3d0*/  F2FP.BF16.F32.PACK_AB R14, RZ, R14 ;  /* 0x0000000eff0e723e */ /* 0x000fca00000010ff */
[----:B------:R0:W-:Y:S01]  /*3c3e0*/  @P5 STG.E.U16 desc[UR46][R12.64+0x112], R14 ;  /* 0x0001120e0c005986 */ /* 0x0001e2000c10152e */
[----:B------:R-:W-:Y:S02]  /*3c3f0*/  ISETP.GT.AND P5, PT, R0, 0x100, P6 ;  /* 0x000001000000780c */ /* 0x000fe400037a4270 */
[----:B------:R-:W-:Y:S01]  /*3c400*/  ISETP.GT.AND P6, PT, R3, 0x91, PT ;  /* 0x000000910300780c */ /* 0x000fe20003fc4270 */
[----:B0-----:R-:W-:-:S05]  /*3c410*/  FMUL R14, R18, R2 ;  /* 0x00000002120e7220 */ /* 0x001fca0000400000 */
[----:B------:R-:W-:-:S05]  /*3c420*/  F2FP.BF16.F32.PACK_AB R14, RZ, R14 ;  /* 0x0000000eff0e723e */ /* 0x000fca00000010ff */
[----:B------:R0:W-:Y:S01]  /*3c430*/  @P5 STG.E.U16 desc[UR46][R8.64+0x120], R14 ;  /* 0x0001200e08005986 */ /* 0x0001e2000c10152e */
[----:B------:R-:W-:Y:S01]  /*3c440*/  ISETP.GT.AND P5, PT, R0, 0x100, P6 ;  /* 0x000001000000780c */ /* 0x000fe200037a4270 */
[----:B0-----:R-:W-:-:S05]  /*3c450*/  FMUL R14, R19, R2 ;  /* 0x00000002130e7220 */ /* 0x001fca0000400000 */
[----:B------:R-:W-:-:S07]  /*3c460*/  F2FP.BF16.F32.PACK_AB R14, RZ, R14 ;  /* 0x0000000eff0e723e */ /* 0x000fce00000010ff */
[----:B------:R0:W-:Y:S01]  /*3c470*/  @P5 STG.E.U16 desc[UR46][R8.64+0x122], R14 ;  /* 0x0001220e08005986 */ /* 0x0001e2000c10152e */
[----:B------:R-:W-:-:S04]  /*3c480*/  ISETP.GT.AND P5, PT, R3, 0x90, PT ;  /* 0x000000900300780c */ /* 0x000fc80003fa4270 */
[----:B------:R-:W-:Y:S01]  /*3c490*/  ISETP.GT.AND P5, PT, R0, 0x108, P5 ;  /* 0x000001080000780c */ /* 0x000fe20002fa4270 */
[-C--:B0-----:R-:W-:Y:S01]  /*3c4a0*/  FMUL R14, R235, R2.reuse ;  /* 0x00000002eb0e7220 */ /* 0x081fe20000400000 */
[----:B------:R-:W-:Y:S01]  /*3c4b0*/  FMUL R18, R222, R2 ;  /* 0x00000002de127220 */ /* 0x000fe20000400000 */
[----:B------:R-:W2:Y:S03]  /*3c4c0*/  LDL.LU R235, [R1+0x13c] ;  /* 0x00013c0001eb7983 */ /* 0x000ea60000300800 */
[----:B------:R-:W-:-:S07]  /*3c4d0*/  F2FP.BF16.F32.PACK_AB R14, RZ, R14 ;  /* 0x0000000eff0e723e */ /* 0x000fce00000010ff */
[----:B------:R0:W-:Y:S01]  /*3c4e0*/  @P5 STG.E.U16 desc[UR46][R12.64+0x120], R14 ;  /* 0x0001200e0c005986 */ /* 0x0001e2000c10152e */
[----:B------:R-:W-:Y:S02]  /*3c4f0*/  ISETP.GT.AND P5, PT, R0, 0x108, P6 ;  /* 0x000001080000780c */ /* 0x000fe400037a4270 */
[----:B------:R-:W-:Y:S01]  /*3c500*/  ISETP.GT.AND P6, PT, R3, 0x98, PT ;  /* 0x000000980300780c */ /* 0x000fe20003fc4270 */
[----:B0-----:R-:W-:Y:S01]  /*3c510*/  FMUL R14, R234, R2 ;  /* 0x00000002ea0e7220 */ /* 0x001fe20000400000 */
[----:B------:R-:W-:Y:S01]  /*3c520*/  F2FP.BF16.F32.PACK_AB R18, RZ, R18 ;  /* 0x00000012ff12723e */ /* 0x000fe200000010ff */
[----:B------:R-:W3:Y:S03]  /*3c530*/  LDL.LU R234, [R1+0x140] ;  /* 0x0001400001ea7983 */ /* 0x000ee60000300800 */
[----:B------:R-:W-:-:S05]  /*3c540*/  F2FP.BF16.F32.PACK_AB R14, RZ, R14 ;  /* 0x0000000eff0e723e */ /* 0x000fca00000010ff */
[----:B------:R0:W-:Y:S01]  /*3c550*/  @P5 STG.E.U16 desc[UR46][R12.64+0x122], R14 ;  /* 0x0001220e0c005986 */ /* 0x0001e2000c10152e */
[----:B------:R-:W-:Y:S02]  /*3c560*/  ISETP.GT.AND P5, PT, R0, 0x100, P6 ;  /* 0x000001000000780c */ /* 0x000fe400037a4270 */
[----:B------:R-:W-:Y:S01]  /*3c570*/  ISETP.GT.AND P6, PT, R3, 0x99, PT ;  /* 0x000000990300780c */ /* 0x000fe20003fc4270 */
[-C--:B0-----:R-:W-:Y:S01]  /*3c580*/  FMUL R14, R233, R2.reuse ;  /* 0x00000002e90e7220 */ /* 0x081fe20000400000 */
[----:B------:R-:W-:Y:S01]  /*3c590*/  PRMT R217, R18, 0x7610, R217 ;  /* 0x0000761012d97816 */ /* 0x000fe200000000d9 */
[----:B------:R-:W-:Y:S01]  /*3c5a0*/  FMUL R19, R219, R2 ;  /* 0x00000002db137220 */ /* 0x000fe20000400000 */
[----:B------:R-:W4:Y:S02]  /*3c5b0*/  LDL.LU R233, [R1+0x144] ;  /* 0x0001440001e97983 */ /* 0x000f240000300800 */
[----:B------:R-:W-:-:S05]  /*3c5c0*/  F2FP.BF16.F32.PACK_AB R14, RZ, R14 ;  /* 0x0000000eff0e723e */ /* 0x000fca00000010ff */
        /* <DEDUP_REMOVED lines=12> */
[----:B------:R-:W-:Y:S02]  /*3c690*/  ISETP.GT.AND P5, PT, R0, 0x108, P6 ;  /* 0x000001080000780c */ /* 0x000fe400037a4270 */
[----:B------:R-:W-:Y:S01]  /*3c6a0*/  ISETP.GT.AND P6, PT, R3, 0xa0, PT ;  /* 0x000000a00300780c */ /* 0x000fe20003fc4270 */
[----:B0-----:R-:W-:Y:S02]  /*3c6b0*/  FMUL R14, R230, R2 ;  /* 0x00000002e60e7220 */ /* 0x001fe40000400000 */
[----:B------:R-:W5:Y:S03]  /*3c6c0*/  LDL.LU R230, [R1+0x150] ;  /* 0x0001500001e67983 */ /* 0x000f660000300800 */
[----:B------:R-:W-:-:S05]  /*3c6d0*/  F2FP.BF16.F32.PACK_AB R14, RZ, R14 ;  /* 0x0000000eff0e723e */ /* 0x000fca00000010ff */
[----:B------:R0:W-:Y:S01]  /*3c6e0*/  @P5 STG.E.U16 desc[UR46][R12.64+0x132], R14 ;  /* 0x0001320e0c005986 */ /* 0x0001e2000c10152e */
[----:B------:R-:W-:Y:S02]  /*3c6f0*/  ISETP.GT.AND P5, PT, R0, 0x100, P6 ;  /* 0x000001000000780c */ /* 0x000fe400037a4270 */
[----:B------:R-:W-:Y:S01]  /*3c700*/  ISETP.GT.AND P6, PT, R3, 0xa1, PT ;  /* 0x000000a10300780c */ /* 0x000fe20003fc4270 */
[----:B0-----:R-:W-:Y:S02]  /*3c710*/  FMUL R14, R229, R2 ;  /* 0x00000002e50e7220 */ /* 0x001fe40000400000 */
[----:B------:R-:W5:Y:S03]  /*3c720*/  LDL.LU R229, [R1+0x154] ;  /* 0x0001540001e57983 */ /* 0x000f660000300800 */
        /* <DEDUP_REMOVED lines=14> */
[----:B0-----:R-:W-:Y:S01]  /*3c810*/  FMUL R14, R226, R2 ;  /* 0x00000002e20e7220 */ /* 0x001fe20000400000 */
[----:B------:R-:W-:Y:S01]  /*3c820*/  ISETP.GT.AND P6, PT, R3, 0xa8, PT ;  /* 0x000000a80300780c */ /* 0x000fe20003fc4270 */
[----:B------:R-:W5:Y:S03]  /*3c830*/  LDL.LU R226, [R1+0x160] ;  /* 0x0001600001e27983 */ /* 0x000f660000300800 */
[----:B------:R-:W-:-:S04]  /*3c840*/  F2FP.BF16.F32.PACK_AB R14, RZ, R14 ;  /* 0x0000000eff0e723e */ /* 0x000fc800000010ff */
[----:B------:R-:W-:Y:S01]  /*3c850*/  PRMT R15, R14, 0x7610, R15 ;  /* 0x000076100e0f7816 */ /* 0x000fe2000000000f */
[----:B------:R-:W-:Y:S02]  /*3c860*/  FMUL R14, R225, R2 ;  /* 0x00000002e10e7220 */ /* 0x000fe40000400000 */
[----:B------:R-:W5:Y:S04]  /*3c870*/  LDL.LU R225, [R1+0x164] ;  /* 0x0001640001e17983 */ /* 0x000f680000300800 */
[----:B------:R0:W-:Y:S01]  /*3c880*/  @P5 STG.E.U16 desc[UR46][R12.64+0x142], R15 ;  /* 0x0001420f0c005986 */ /* 0x0001e2000c10152e */
[----:B------:R-:W-:Y:S02]  /*3c890*/  ISETP.GT.AND P5, PT, R0, 0x100, P6 ;  /* 0x000001000000780c */ /* 0x000fe400037a4270 */
[----:B------:R-:W-:-:S02]  /*3c8a0*/  F2FP.BF16.F32.PACK_AB R14, RZ, R14 ;  /* 0x0000000eff0e723e */ /* 0x000fc400000010ff */
[----:B------:R-:W-:-:S09]  /*3c8b0*/  ISETP.GT.AND P6, PT, R0, 0x108, P6 ;  /* 0x000001080000780c */ /* 0x000fd200037c4270 */
[----:B------:R1:W-:Y:S01]  /*3c8c0*/  @P5 STG.E.U16 desc[UR46][R8.64+0x150], R14 ;  /* 0x0001500e08005986 */ /* 0x0003e2000c10152e */
[----:B------:R-:W-:Y:S01]  /*3c8d0*/  ISETP.GT.AND P5, PT, R0, 0x100, P4 ;  /* 0x000001000000780c */ /* 0x000fe200027a4270 */
[-C--:B0-----:R-:W-:Y:S01]  /*3c8e0*/  FMUL R15, R224, R2.reuse ;  /* 0x00000002e00f7220 */ /* 0x081fe20000400000 */
[----:B-1----:R-:W-:-:S04]  /*3c8f0*/  FMUL R14, R223, R2 ;  /* 0x00000002df0e7220 */ /* 0x002fc80000400000 */
[----:B------:R-:W-:Y:S01]  /*3c900*/  F2FP.BF16.F32.PACK_AB R15, RZ, R15 ;  /* 0x0000000fff0f723e */ /* 0x000fe200000010ff */
[----:B------:R-:W5:Y:S01]  /*3c910*/  LDL.LU R224, [R1+0x168] ;  /* 0x0001680001e07983 */ /* 0x000f620000300800 */
[----:B------:R-:W-:-:S05]  /*3c920*/  F2FP.BF16.F32.PACK_AB R14, RZ, R14 ;  /* 0x0000000eff0e723e */ /* 0x000fca00000010ff */
[----:B------:R0:W-:Y:S01]  /*3c930*/  @P5 STG.E.U16 desc[UR46][R8.64+0x152], R15 ;  /* 0x0001520f08005986 */ /* 0x0001e2000c10152e */
[----:B------:R-:W-:-:S03]  /*3c940*/  ISETP.GT.AND P4, PT, R0, 0x108, P4 ;  /* 0x000001080000780c */ /* 0x000fc60002784270 */
[----:B------:R1:W-:Y:S01]  /*3c950*/  @P6 STG.E.U16 desc[UR46][R12.64+0x150], R14 ;  /* 0x0001500e0c006986 */ /* 0x0003e2000c10152e */
[C---:B------:R-:W-:Y:S02]  /*3c960*/  ISETP.GT.AND P5, PT, R0.reuse, 0x100, P3 ;  /* 0x000001000000780c */ /* 0x040fe40001fa4270 */
[----:B------:R-:W-:Y:S01]  /*3c970*/  ISETP.GT.AND P6, PT, R0, 0x100, P2 ;  /* 0x000001000000780c */ /* 0x000fe200017c4270 */
[----:B------:R-:W5:Y:S01]  /*3c980*/  LDL.LU R223, [R1+0x16c] ;  /* 0x00016c0001df7983 */ /* 0x000f620000300800 */
[-C--:B0-----:R-:W-:Y:S01]  /*3c990*/  FMUL R15, R221, R2.reuse ;  /* 0x00000002dd0f7220 */ /* 0x081fe20000400000 */
[----:B-1----:R-:W-:-:S04]  /*3c9a0*/  FMUL R14, R220, R2 ;  /* 0x00000002dc0e7220 */ /* 0x002fc80000400000 */
[----:B------:R-:W-:Y:S01]  /*3c9b0*/  F2FP.BF16.F32.PACK_AB R15, RZ, R15 ;  /* 0x0000000fff0f723e */ /* 0x000fe200000010ff */
[----:B------:R-:W-:Y:S01]  /*3c9c0*/  @P4 STG.E.U16 desc[UR46][R12.64+0x152], R217 ;  /* 0x000152d90c004986 */ /* 0x000fe2000c10152e */
[----:B------:R-:W-:Y:S02]  /*3c9d0*/  ISETP.GT.AND P2, PT, R0, 0x108, P2 ;  /* 0x000001080000780c */ /* 0x000fe40001744270 */
[----:B------:R-:W-:Y:S01]  /*3c9e0*/  F2FP.BF16.F32.PACK_AB R14, RZ, R14 ;  /* 0x0000000eff0e723e */ /* 0x000fe200000010ff */
[----:B------:R-:W5:Y:S01]  /*3c9f0*/  LDL.LU R222, [R1+0x170] ;  /* 0x0001700001de7983 */ /* 0x000f620000300800 */
[----:B------:R-:W-:Y:S02]  /*3ca00*/  PRMT R18, R15, 0x7610, R18 ;  /* 0x000076100f127816 */ /* 0x000fe40000000012 */
[----:B------:R-:W-:Y:S01]  /*3ca10*/  PRMT R15, R14, 0x7610, R15 ;  /* 0x000076100e0f7816 */ /* 0x000fe2000000000f */
[----:B------:R-:W5:Y:S01]  /*3ca20*/  LDL.LU R221, [R1+0x174] ;  /* 0x0001740001dd7983 */ /* 0x000f620000300800 */
[----:B------:R-:W-:-:S02]  /*3ca30*/  F2FP.BF16.F32.PACK_AB R14, RZ, R19 ;  /* 0x00000013ff0e723e */ /* 0x000fc400000010ff */
[C---:B------:R-:W-:Y:S01]  /*3ca40*/  ISETP.GT.AND P3, PT, R0.reuse, 0x108, P3 ;  /* 0x000001080000780c */ /* 0x040fe20001f64270 */
[----:B------:R0:W-:Y:S01]  /*3ca50*/  @P5 STG.E.U16 desc[UR46][R8.64+0x162], R15 ;  /* 0x0001620f08005986 */ /* 0x0001e2000c10152e */
[C---:B------:R-:W-:Y:S02]  /*3ca60*/  ISETP.GT.AND P4, PT, R0.reuse, 0x100, P0 ;  /* 0x000001000000780c */ /* 0x040fe40000784270 */
[----:B------:R-:W-:Y:S01]  /*3ca70*/  ISETP.GT.AND P5, PT, R0, 0x100, P1 ;  /* 0x000001000000780c */ /* 0x000fe20000fa4270 */
[----:B------:R1:W-:Y:S04]  /*3ca80*/  @P6 STG.E.U16 desc[UR46][R8.64+0x160], R18 ;  /* 0x0001601208006986 */ /* 0x0003e8000c10152e */
[----:B------:R1:W-:Y:S01]  /*3ca90*/  @P2 STG.E.U16 desc[UR46][R12.64+0x160], R14 ;  /* 0x0001600e0c002986 */ /* 0x0003e2000c10152e */
[----:B0-----:R-:W-:-:S03]  /*3caa0*/  F2FP.BF16.F32.PACK_AB R15, RZ, R22 ;  /* 0x00000016ff0f723e */ /* 0x001fc600000010ff */
[----:B------:R-:W5:Y:S01]  /*3cab0*/  LDL.LU R220, [R1+0x178] ;  /* 0x0001780001dc7983 */ /* 0x000f620000300800 */
[----:B-1----:R-:W-:-:S03]  /*3cac0*/  F2FP.BF16.F32.PACK_AB R18, RZ, R23 ;  /* 0x00000017ff12723e */ /* 0x002fc600000010ff */
[----:B------:R-:W5:Y:S01]  /*3cad0*/  LDL.LU R219, [R1+0x17c] ;  /* 0x00017c0001db7983 */ /* 0x000f620000300800 */
[----:B------:R-:W-:-:S03]  /*3cae0*/  F2FP.BF16.F32.PACK_AB R14, RZ, R21 ;  /* 0x00000015ff0e723e */ /* 0x000fc600000010ff */
[----:B------:R-:W2:Y:S01]  /*3caf0*/  LDL.LU R217, [R1+0x138] ;  /* 0x0001380001d97983 */ /* 0x000ea20000300800 */
[----:B------:R-:W-:Y:S02]  /*3cb00*/  PRMT R19, R18, 0x7610, R19 ;  /* 0x0000761012137816 */ /* 0x000fe40000000013 */
[----:B------:R-:W-:Y:S01]  /*3cb10*/  PRMT R18, R15, 0x7610, R18 ;  /* 0x000076100f127816 */ /* 0x000fe20000000012 */
[----:B------:R-:W3:Y:S01]  /*3cb20*/  LDL.LU R23, [R1+0x134] ;  /* 0x0001340001177983 */ /* 0x000ee20000300800 */
[----:B------:R-:W-:Y:S02]  /*3cb30*/  PRMT R15, R14, 0x7610, R15 ;  /* 0x000076100e0f7816 */ /* 0x000fe4000000000f */
[----:B------:R-:W-:Y:S01]  /*3cb40*/  F2FP.BF16.F32.PACK_AB R14, RZ, R20 ;  /* 0x00000014ff0e723e */ /* 0x000fe200000010ff */
[----:B------:R-:W4:Y:S04]  /*3cb50*/  LDL.LU R22, [R1+0x130] ;  /* 0x0001300001167983 */ /* 0x000f280000300800 */
[----:B------:R-:W5:Y:S04]  /*3cb60*/  LDL.LU R21, [R1+0x12c] ;  /* 0x00012c0001157983 */ /* 0x000f680000300800 */
[----:B------:R-:W2:Y:S04]  /*3cb70*/  LDL.LU R20, [R1+0x128] ;  /* 0x0001280001147983 */ /* 0x000ea80000300800 */
[----:B------:R0:W-:Y:S04]  /*3cb80*/  @P3 STG.E.U16 desc[UR46][R12.64+0x162], R19 ;  /* 0x000162130c003986 */ /* 0x0001e8000c10152e */
[----:B------:R1:W-:Y:S04]  /*3cb90*/  @P4 STG.E.U16 desc[UR46][R8.64+0x170], R18 ;  /* 0x0001701208004986 */ /* 0x0003e8000c10152e */
[----:B------:R1:W-:Y:S04]  /*3cba0*/  @P5 STG.E.U16 desc[UR46][R8.64+0x172], R15 ;  /* 0x0001720f08005986 */ /* 0x0003e8000c10152e */
[----:B0-----:R-:W3:Y:S04]  /*3cbb0*/  LDL.LU R19, [R1+0x8] ;  /* 0x0000080001137983 */ /* 0x001ee80000300800 */
[----:B-1----:R-:W4:Y:S01]  /*3cbc0*/  LDL.LU R18, [R1+0x4] ;  /* 0x0000040001127983 */ /* 0x002f220000300800 */
[----:B------:R-:W-:-:S03]  /*3cbd0*/  PRMT R15, R14, 0x7610, R15 ;  /* 0x000076100e0f7816 */ /* 0x000fc6000000000f */
[----:B------:R-:W5:Y:S01]  /*3cbe0*/  LDL.LU R14, [R1] ;  /* 0x00000000010e7983 */ /* 0x000f620000300800 */
[C---:B------:R-:W-:Y:S02]  /*3cbf0*/  ISETP.GT.AND P0, PT, R0.reuse, 0x108, P0 ;  /* 0x000001080000780c */ /* 0x040fe40000704270 */
[----:B------:R-:W-:Y:S02]  /*3cc00*/  ISETP.GT.AND P1, PT, R0, 0x108, P1 ;  /* 0x000001080000780c */ /* 0x000fe40000f24270 */
[----:B------:R-:W-:Y:S01]  /*3cc10*/  ISETP.GT.AND P3, PT, R3, 0xc0, PT ;  /* 0x000000c00300780c */ /* 0x000fe20003f64270 */
[----:B------:R-:W-:-:S08]  /*3cc20*/  FMUL R216, R216, R2 ;  /* 0x00000002d8d87220 */ /* 0x000fd00000400000 */
[----:B------:R0:W-:Y:S01]  /*3cc30*/  @P0 STG.E.U16 desc[UR46][R12.64+0x170], R15 ;  /* 0x0001700f0c000986 */ /* 0x0001e2000c10152e */
[----:B------:R-:W-:Y:S02]  /*3cc40*/  ISETP.GT.AND P0, PT, R0, RZ, P3 ;  /* 0x000000ff0000720c */ /* 0x000fe40001f04270 */
[----:B0-----:R-:W-:Y:S02]  /*3cc50*/  F2FP.BF16.F32.PACK_AB R15, RZ, R216 ;  /* 0x000000d8ff0f723e */ /* 0x001fe400000010ff */
[----:B------:R-:W2:Y:S04]  /*3cc60*/  LDL.LU R216, [R1+0x124] ;  /* 0x0001240001d87983 */ /* 0x000ea80000300800 */
[----:B------:R0:W-:Y:S01]  /*3cc70*/  @P1 STG.E.U16 desc[UR46][R12.64+0x172], R15 ;  /* 0x0001720f0c001986 */ /* 0x0001e2000c10152e */
[-C--:B----4-:R-:W-:Y:S01]  /*3cc80*/  FMUL R18, R18, R2.reuse ;  /* 0x0000000212127220 */ /* 0x090fe20000400000 */
[----:B-----5:R-:W-:-:S04]  /*3cc90*/  FMUL R14, R14, R2 ;  /* 0x000000020e0e7220 */ /* 0x020fc80000400000 */
[----:B0-----:R-:W-:Y:S02]  /*3cca0*/  F2FP.BF16.F32.PACK_AB R13, RZ, R18 ;  /* 0x00000012ff0d723e */ /* 0x001fe400000010ff */
[----:B------:R-:W-:-:S05]  /*3ccb0*/  F2FP.BF16.F32.PACK_AB R14, RZ, R14 ;  /* 0x0000000eff0e723e */ /* 0x000fca00000010ff */
[----:B------:R0:W-:Y:S02]  /*3ccc0*/  @P0 STG.E.U16 desc[UR46][R4.64+0x180], R14 ;  /* 0x0001800e04000986 */ /* 0x0001e4000c10152e */
[----:B0-----:R-:W-:Y:S02]  /*3ccd0*/  PRMT R14, R13, 0x7610, R14 ;  /* 0x000076100d0e7816 */ /* 0x001fe4000000000e */
[----:B------:R-:W4:Y:S01]  /*3cce0*/  LDL.LU R13, [R1+0xc] ;  /* 0x00000c00010d7983 */ /* 0x000f220000300800 */
[----:B------:R-:W-:Y:S01]  /*3ccf0*/  ISETP.GT.AND P6, PT, R3, 0xc1, PT ;  /* 0x000000c10300780c */ /* 0x000fe20003fc4270 */
[----:B---3--:R-:W-:-:S03]  /*3cd00*/  FMUL R19, R19, R2 ;  /* 0x0000000213137220 */ /* 0x008fc60000400000 */
[C---:B------:R-:W-:Y:S02]  /*3cd10*/  ISETP.GT.AND P2, PT, R0.reuse, RZ, P6 ;  /* 0x000000ff0000720c */ /* 0x040fe40003744270 */
[C---:B------:R-:W-:Y:S02]  /*3cd20*/  ISETP.GT.AND P3, PT, R0.reuse, 0x8, P3 ;  /* 0x000000080000780c */ /* 0x040fe40001f64270 */
[----:B------:R-:W-:Y:S02]  /*3cd30*/  F2FP.BF16.F32.PACK_AB R12, RZ, R19 ;  /* 0x00000013ff0c723e */ /* 0x000fe400000010ff */
[----:B------:R-:W-:Y:S02]  /*3cd40*/  ISETP.GT.AND P0, PT, R0, 0x8, P6 ;  /* 0x000000080000780c */ /* 0x000fe40003704270 */
[----:B------:R-:W-:-:S05]  /*3cd50*/  PRMT R15, R12, 0x7610, R15 ;  /* 0x000076100c0f7816 */ /* 0x000fca000000000f */
[----:B------:R0:W-:Y:S04]  /*3cd60*/  @P2 STG.E.U16 desc[UR46][R4.64+0x182], R14 ;  /* 0x0001820e04002986 */ /* 0x0001e8000c10152e */
[----:B------:R-:W-:Y:S01]  /*3cd70*/  @P3 STG.E.U16 desc[UR46][R6.64+0x180], R15 ;  /* 0x0001800f06003986 */ /* 0x000fe2000c10152e */
[----:B----4-:R-:W-:-:S05]  /*3cd80*/  FMUL R13, R13, R2 ;  /* 0x000000020d0d7220 */ /* 0x010fca0000400000 */
[----:B------:R-:W-:Y:S02]  /*3cd90*/  F2FP.BF16.F32.PACK_AB R12, RZ, R13 ;  /* 0x0000000dff0c723e */ /* 0x000fe400000010ff */
[----:B------:R-:W3:Y:S02]  /*3cda0*/  LDL.LU R13, [R1+0x10] ;  /* 0x00001000010d7983 */ /* 0x000ee40000300800 */
[----:B0-----:R-:W-:Y:S02]  /*3cdb0*/  PRMT R14, R12, 0x7610, R14 ;  /* 0x000076100c0e7816 */ /* 0x001fe4000000000e */
[----:B------:R-:W4:Y:S04]  /*3cdc0*/  LDL.LU R12, [R1+0x14] ;  /* 0x00001400010c7983 */ /* 0x000f280000300800 */
[----:B------:R0:W-:Y:S04]  /*3cdd0*/  @P0 STG.E.U16 desc[UR46][R6.64+0x182], R14 ;  /* 0x0001820e06000986 */ /* 0x0001e8000c10152e */
[----:B0-----:R-:W5:Y:S01]  /*3cde0*/  LDL.LU R14, [R1+0x18] ;  /* 0x00001800010e7983 */ /* 0x001f620000300800 */
[----:B------:R-:W-:-:S02]  /*3cdf0*/  ISETP.GT.AND P5, PT, R3, 0xc8, PT ;  /* 0x000000c80300780c */ /* 0x000fc40003fa4270 */
[----:B------:R-:W-:Y:S02]  /*3ce00*/  ISETP.GT.AND P4, PT, R3, 0xc9, PT ;  /* 0x000000c90300780c */ /* 0x000fe40003f84270 */
[C---:B------:R-:W-:Y:S02]  /*3ce10*/  ISETP.GT.AND P1, PT, R0.reuse, RZ, P5 ;  /* 0x000000ff0000720c */ /* 0x040fe40002f24270 */
[C---:B------:R-:W-:Y:S02]  /*3ce20*/  ISETP.GT.AND P2, PT, R0.reuse, RZ, P4 ;  /* 0x000000ff0000720c */ /* 0x040fe40002744270 */
[----:B------:R-:W-:Y:S01]  /*3ce30*/  ISETP.GT.AND P0, PT, R0, 0x8, P5 ;  /* 0x000000080000780c */ /* 0x000fe20002f04270 */
[-C--:B---3--:R-:W-:Y:S01]  /*3ce40*/  FMUL R13, R13, R2.reuse ;  /* 0x000000020d0d7220 */ /* 0x088fe20000400000 */
[----:B----4-:R-:W-:-:S04]  /*3ce50*/  FMUL R12, R12, R2 ;  /* 0x000000020c0c7220 */ /* 0x010fc80000400000 */
[----:B------:R-:W-:Y:S02]  /*3ce60*/  F2FP.BF16.F32.PACK_AB R13, RZ, R13 ;  /* 0x0000000dff0d723e */ /* 0x000fe400000010ff */
[----:B------:R-:W-:Y:S02]  /*3ce70*/  F2FP.BF16.F32.PACK_AB R12, RZ, R12 ;  /* 0x0000000cff0c723e */ /* 0x000fe400000010ff */
[----:B------:R-:W-:Y:S01]  /*3ce80*/  PRMT R15, R13, 0x7610, R15 ;  /* 0x000076100d0f7816 */ /* 0x000fe2000000000f */
[----:B-----5:R-:W-:-:S05]  /*3ce90*/  FMUL R14, R14, R2 ;  /* 0x000000020e0e7220 */ /* 0x020fca0000400000 */
[----:B------:R-:W-:Y:S02]  /*3cea0*/  F2FP.BF16.F32.PACK_AB R13, RZ, R14 ;  /* 0x0000000eff0d723e */ /* 0x000fe400000010ff */
[----:B------:R-:W-:Y:S02]  /*3ceb0*/  PRMT R14, R12, 0x7610, R14 ;  /* 0x000076100c0e7816 */ /* 0x000fe4000000000e */
[----:B------:R-:W-:Y:S01]  /*3cec0*/  PRMT R12, R13, 0x7610, R12 ;  /* 0x000076100d0c7816 */ /* 0x000fe2000000000c */
[----:B------:R0:W-:Y:S04]  /*3ced0*/  @P1 STG.E.U16 desc[UR46][R4.64+0x190], R15 ;  /* 0x0001900f04001986 */ /* 0x0001e8000c10152e */
[----:B------:R-:W-:Y:S04]  /*3cee0*/  @P2 STG.E.U16 desc[UR46][R4.64+0x192], R14 ;  /* 0x0001920e04002986 */ /* 0x000fe8000c10152e */
[----:B------:R1:W-:Y:S04]  /*3cef0*/  @P0 STG.E.U16 desc[UR46][R6.64+0x190], R12 ;  /* 0x0001900c06000986 */ /* 0x0003e8000c10152e */
[----:B0-----:R-:W3:Y:S04]  /*3cf00*/  LDL.LU R15, [R1+0x120] ;  /* 0x00012000010f7983 */ /* 0x001ee80000300800 */
[----:B------:R-:W4:Y:S04]  /*3cf10*/  LDL.LU R13, [R1+0x1c] ;  /* 0x00001c00010d7983 */ /* 0x000f280000300800 */
[----:B-1----:R-:W5:Y:S02]  /*3cf20*/  LDL.LU R12, [R1+0x20] ;  /* 0x00002000010c7983 */ /* 0x002f640000300800 */
[----:B-----5:R-:W-:-:S05]  /*3cf30*/  FMUL R12, R12, R2 ;  /* 0x000000020c0c7220 */ /* 0x020fca0000400000 */
[----:B------:R-:W-:-:S04]  /*3cf40*/  F2FP.BF16.F32.PACK_AB R12, RZ, R12 ;  /* 0x0000000cff0c723e */ /* 0x000fc800000010ff */
[----:B------:R-:W-:Y:S02]  /*3cf50*/  PRMT R14, R12, 0x7610, R14 ;  /* 0x000076100c0e7816 */ /* 0x000fe4000000000e */
[----:B------:R-:W5:Y:S01]  /*3cf60*/  LDL.LU R12, [R1+0x24] ;  /* 0x00002400010c7983 */ /* 0x000f620000300800 */
[----:B------:R-:W-:Y:S02]  /*3cf70*/  ISETP.GT.AND P3, PT, R3, 0xd0, PT ;  /* 0x000000d00300780c */ /* 0x000fe40003f64270 */
[C---:B------:R-:W-:Y:S02]  /*3cf80*/  ISETP.GT.AND P1, PT, R0.reuse, 0x8, P4 ;  /* 0x000000080000780c */ /* 0x040fe40002724270 */
[----:B------:R-:W-:Y:S01]  /*3cf90*/  ISETP.GT.AND P0, PT, R0, RZ, P3 ;  /* 0x000000ff0000720c */ /* 0x000fe20001f04270 */
[----:B----4-:R-:W-:-:S05]  /*3cfa0*/  FMUL R13, R13, R2 ;  /* 0x000000020d0d7220 */ /* 0x010fca0000400000 */
[----:B------:R-:W-:-:S05]  /*3cfb0*/  F2FP.BF16.F32.PACK_AB R13, RZ, R13 ;  /* 0x0000000dff0d723e */ /* 0x000fca00000010ff */
[----:B------:R-:W-:Y:S04]  /*3cfc0*/  @P1 STG.E.U16 desc[UR46][R6.64+0x192], R13 ;  /* 0x0001920d06001986 */ /* 0x000fe8000c10152e */
[----:B------:R0:W-:Y:S04]  /*3cfd0*/  @P0 STG.E.U16 desc[UR46][R4.64+0x1a0], R14 ;  /* 0x0001a00e04000986 */ /* 0x0001e8000c10152e */
[----:B0-----:R-:W4:Y:S01]  /*3cfe0*/  LDL.LU R14, [R1+0x30] ;  /* 0x00003000010e7983 */ /* 0x001f220000300800 */
[----:B-----5:R-:W-:-:S05]  /*3cff0*/  FMUL R12, R12, R2 ;  /* 0x000000020c0c7220 */ /* 0x020fca0000400000 */
[----:B------:R-:W-:-:S04]  /*3d000*/  F2FP.BF16.F32.PACK_AB R12, RZ, R12 ;  /* 0x0000000cff0c723e */ /* 0x000fc800000010ff */
[----:B------:R-:W-:Y:S02]  /*3d010*/  PRMT R13, R12, 0x7610, R13 ;  /* 0x000076100c0d7816 */ /* 0x000fe4000000000d */
[----:B------:R-:W5:Y:S01]  /*3d020*/  LDL.LU R12, [R1+0x28] ;  /* 0x00002800010c7983 */ /* 0x000f620000300800 */
[----:B------:R-:W-:-:S04]  /*3d030*/  ISETP.GT.AND P2, PT, R3, 0xd1, PT ;  /* 0x000000d10300780c */ /* 0x000fc80003f44270 */
[----:B------:R-:W-:-:S13]  /*3d040*/  ISETP.GT.AND P0, PT, R0, RZ, P2 ;  /* 0x000000ff0000720c */ /* 0x000fda0001704270 */
[----:B------:R0:W-:Y:S01]  /*3d050*/  @P0 STG.E.U16 desc[UR46][R4.64+0x1a2], R13 ;  /* 0x0001a20d04000986 */ /* 0x0001e2000c10152e */
[----:B-----5:R-:W-:-:S05]  /*3d060*/  FMUL R12, R12, R2 ;  /* 0x000000020c0c7220 */ /* 0x020fca0000400000 */
[----:B------:R-:W-:-:S04]  /*3d070*/  F2FP.BF16.F32.PACK_AB R12, RZ, R12 ;  /* 0x0000000cff0c723e */ /* 0x000fc800000010ff */
[----:B0-----:R-:W-:Y:S02]  /*3d080*/  PRMT R13, R12, 0x7610, R13 ;  /* 0x000076100c0d7816 */ /* 0x001fe4000000000d */
[----:B------:R-:W5:Y:S01]  /*3d090*/  LDL.LU R12, [R1+0x2c] ;  /* 0x00002c00010c7983 */ /* 0x000f620000300800 */
[----:B------:R-:W-:-:S13]  /*3d0a0*/  ISETP.GT.AND P0, PT, R0, 0x8, P3 ;  /* 0x000000080000780c */ /* 0x000fda0001f04270 */
[----:B------:R-:W-:Y:S01]  /*3d0b0*/  @P0 STG.E.U16 desc[UR46][R6.64+0x1a0], R13 ;  /* 0x0001a00d06000986 */ /* 0x000fe2000c10152e */
[----:B------:R-:W-:Y:S02]  /*3d0c0*/  ISETP.GT.AND P0, PT, R0, 0x8, P2 ;  /* 0x000000080000780c */ /* 0x000fe40001704270 */
[----:B------:R-:W-:Y:S01]  /*3d0d0*/  ISETP.GT.AND P2, PT, R3, 0xd8, PT ;  /* 0x000000d80300780c */ /* 0x000fe20003f44270 */
[----:B----4-:R-:W-:-:S05]  /*3d0e0*/  FMUL R14, R14, R2 ;  /* 0x000000020e0e7220 */ /* 0x010fca0000400000 */
[----:B------:R-:W-:Y:S01]  /*3d0f0*/  F2FP.BF16.F32.PACK_AB R14, RZ, R14 ;  /* 0x0000000eff0e723e */ /* 0x000fe200000010ff */
[----:B-----5:R-:W-:-:S05]  /*3d100*/  FMUL R12, R12, R2 ;  /* 0x000000020c0c7220 */ /* 0x020fca0000400000 */
[----:B------:R-:W-:-:S05]  /*3d110*/  F2FP.BF16.F32.PACK_AB R12, RZ, R12 ;  /* 0x0000000cff0c723e */ /* 0x000fca00000010ff */
[----:B------:R0:W-:Y:S02]  /*3d120*/  @P0 STG.E.U16 desc[UR46][R6.64+0x1a2], R12 ;  /* 0x0001a20c06000986 */ /* 0x0001e4000c10152e */
[----:B0-----:R-:W-:-:S04]  /*3d130*/  IADD3 R12, P0, R10, UR5, RZ ;  /* 0x000000050a0c7c10 */ /* 0x001fc8000ff1e0ff */
[----:B------:R-:W-:Y:S02]  /*3d140*/  IADD3.X R13, R11, UR4, RZ, P0, !PT ;  /* 0x000000040b0d7c10 */ /* 0x000fe400087fe4ff */
[----:B------:R-:W-:-:S13]  /*3d150*/  ISETP.GT.AND P0, PT, R0, RZ, P2 ;  /* 0x000000ff0000720c */ /* 0x000fda0001704270 */
[----:B------:R0:W-:Y:S04]  /*3d160*/  @P0 STG.E.U16 desc[UR46][R4.64+0x1b0], R14 ;  /* 0x0001b00e04000986 */ /* 0x0001e8000c10152e */
[----:B0-----:R-:W4:Y:S01]  /*3d170*/  LDL.LU R14, [R1+0x34] ;  /* 0x00003400010e7983 */ /* 0x001f220000300800 */
[----:B------:R-:W-:-:S04]  /*3d180*/  ISETP.GT.AND P1, PT, R3, 0xd9, PT ;  /* 0x000000d90300780c */ /* 0x000fc80003f24270 */
[----:B------:R-:W-:Y:S01]  /*3d190*/  ISETP.GT.AND P0, PT, R0, RZ, P1 ;  /* 0x000000ff0000720c */ /* 0x000fe20000f04270 */
[----:B----4-:R-:W-:-:S05]  /*3d1a0*/  FMUL R14, R14, R2 ;  /* 0x000000020e0e7220 */ /* 0x010fca0000400000 */
[----:B------:R-:W-:-:S07]  /*3d1b0*/  F2FP.BF16.F32.PACK_AB R14, RZ, R14 ;  /* 0x0000000eff0e723e */ /* 0x000fce00000010ff */
[----:B------:R0:W-:Y:S04]  /*3d1c0*/  @P0 STG.E.U16 desc[UR46][R4.64+0x1b2], R14 ;  /* 0x0001b20e04000986 */ /* 0x0001e8000c10152e */
[----:B0-----:R-:W4:Y:S01]  /*3d1d0*/  LDL.LU R14, [R1+0x38] ;  /* 0x00003800010e7983 */ /* 0x001f220000300800 */
[----:B------:R-:W-:Y:S01]  /*3d1e0*/  ISETP.GT.AND P0, PT, R0, 0x8, P2 ;  /* 0x000000080000780c */ /* 0x000fe20001704270 */
        /* <DEDUP_REMOVED lines=312> */
[----:B------:R-:W-:Y:S02]  /*3e570*/  ISETP.GT.AND P0, PT, R0, 0x8, P1 ;  /* 0x000000080000780c */ /* 0x000fe40000f04270 */
[----:B------:R-:W-:Y:S01]  /*3e580*/  ISETP.GT.AND P2, PT, R3, 0x150, PT ;  /* 0x000001500300780c */ /* 0x000fe20003f44270 */
[----:B---3--:R-:W-:-:S05]  /*3e590*/  FMUL R15, R15, R2 ;  /* 0x000000020f0f7220 */ /* 0x008fca0000400000 */
[----:B------:R-:W-:Y:S02]  /*3e5a0*/  F2FP.BF16.F32.PACK_AB R15, RZ, R15 ;  /* 0x0000000fff0f723e */ /* 0x000fe400000010ff */
[C---:B------:R-:W-:Y:S02]  /*3e5b0*/  ISETP.GT.AND P1, PT, R3.reuse, 0x151, PT ;  /* 0x000001510300780c */ /* 0x040fe40003f24270 */
[C---:B------:R-:W-:Y:S02]  /*3e5c0*/  ISETP.GT.AND P5, PT, R3.reuse, 0x168, PT ;  /* 0x000001680300780c */ /* 0x040fe40003fa4270 */
[C---:B------:R-:W-:Y:S02]  /*3e5d0*/  ISETP.GT.AND P3, PT, R3.reuse, 0x169, PT ;  /* 0x000001690300780c */ /* 0x040fe40003f64270 */
[----:B------:R-:W-:Y:S01]  /*3e5e0*/  ISETP.GT.AND P4, PT, R3, 0x171, PT ;  /* 0x000001710300780c */ /* 0x000fe20003f84270 */
[----:B----4-:R-:W-:-:S05]  /*3e5f0*/  FMUL R14, R14, R2 ;  /* 0x000000020e0e7220 */ /* 0x010fca0000400000 */
[----:B------:R-:W-:-:S05]  /*3e600*/  F2FP.BF16.F32.PACK_AB R14, RZ, R14 ;  /* 0x0000000eff0e723e */ /* 0x000fca00000010ff */
[----:B------:R0:W-:Y:S01]  /*3e610*/  @P0 STG.E.U16 desc[UR46][R6.64+0x292], R14 ;  /* 0x0002920e06000986 */ /* 0x0001e2000c10152e */
[----:B------:R-:W-:Y:S02]  /*3e620*/  ISETP.GT.AND P0, PT, R0, RZ, P2 ;  /* 0x000000ff0000720c */ /* 0x000fe40001704270 */
[----:B0-----:R-:W-:Y:S01]  /*3e630*/  PRMT R14, R15, 0x7610, R14 ;  /* 0x000076100f0e7816 */ /* 0x001fe2000000000e */
[----:B--2---:R-:W-:-:S10]  /*3e640*/  FMUL R15, R216, R2 ;  /* 0x00000002d80f7220 */ /* 0x004fd40000400000 */
[----:B------:R0:W-:Y:S01]  /*3e650*/  @P0 STG.E.U16 desc[UR46][R4.64+0x2a0], R14 ;  /* 0x0002a00e04000986 */ /* 0x0001e2000c10152e */
[----:B------:R-:W-:Y:S02]  /*3e660*/  ISETP.GT.AND P0, PT, R0, RZ, P1 ;  /* 0x000000ff0000720c */ /* 0x000fe40000f04270 */
[----:B------:R-:W-:-:S04]  /*3e670*/  F2FP.BF16.F32.PACK_AB R15, RZ, R15 ;  /* 0x0000000fff0f723e */ /* 0x000fc800000010ff */
[----:B0-----:R-:W-:Y:S01]  /*3e680*/  PRMT R14, R15, 0x7610, R14 ;  /* 0x000076100f0e7816 */ /* 0x001fe2000000000e */
[----:B------:R-:W-:-:S06]  /*3e690*/  FMUL R15, R20, R2 ;  /* 0x00000002140f7220 */ /* 0x000fcc0000400000 */
[----:B------:R0:W-:Y:S01]  /*3e6a0*/  @P0 STG.E.U16 desc[UR46][R4.64+0x2a2], R14 ;  /* 0x0002a20e04000986 */ /* 0x0001e2000c10152e */
[----:B------:R-:W-:Y:S02]  /*3e6b0*/  ISETP.GT.AND P0, PT, R0, 0x8, P2 ;  /* 0x000000080000780c */ /* 0x000fe40001704270 */
[----:B------:R-:W-:-:S04]  /*3e6c0*/  F2FP.BF16.F32.PACK_AB R15, RZ, R15 ;  /* 0x0000000fff0f723e */ /* 0x000fc800000010ff */
[----:B------:R-:W-:Y:S01]  /*3e6d0*/  PRMT R18, R15, 0x7610, R18 ;  /* 0x000076100f127816 */ /* 0x000fe20000000012 */
[----:B------:R-:W-:-:S06]  /*3e6e0*/  FMUL R15, R21, R2 ;  /* 0x00000002150f7220 */ /* 0x000fcc0000400000 */
[----:B------:R1:W-:Y:S01]  /*3e6f0*/  @P0 STG.E.U16 desc[UR46][R6.64+0x2a0], R18 ;  /* 0x0002a01206000986 */ /* 0x0003e2000c10152e */
[----:B------:R-:W-:Y:S02]  /*3e700*/  ISETP.GT.AND P0, PT, R0, 0x8, P1 ;  /* 0x000000080000780c */ /* 0x000fe40000f04270 */
[----:B------:R-:W-:Y:S02]  /*3e710*/  F2FP.BF16.F32.PACK_AB R15, RZ, R15 ;  /* 0x0000000fff0f723e */ /* 0x000fe400000010ff */
[----:B------:R-:W-:Y:S01]  /*3e720*/  ISETP.GT.AND P2, PT, R3, 0x158, PT ;  /* 0x000001580300780c */ /* 0x000fe20003f44270 */
[----:B0-----:R-:W-:-:S08]  /*3e730*/  FMUL R14, R22, R2 ;  /* 0x00000002160e7220 */ /* 0x001fd00000400000 */
[----:B------:R0:W-:Y:S01]  /*3e740*/  @P0 STG.E.U16 desc[UR46][R6.64+0x2a2], R15 ;  /* 0x0002a20f06000986 */ /* 0x0001e2000c10152e */
[----:B------:R-:W-:Y:S02]  /*3e750*/  ISETP.GT.AND P0, PT, R0, RZ, P2 ;  /* 0x000000ff0000720c */ /* 0x000fe40001704270 */
[----:B------:R-:W-:Y:S02]  /*3e760*/  F2FP.BF16.F32.PACK_AB R14, RZ, R14 ;  /* 0x0000000eff0e723e */ /* 0x000fe400000010ff */
[----:B------:R-:W-:Y:S02]  /*3e770*/  ISETP.GT.AND P1, PT, R3, 0x159, PT ;  /* 0x000001590300780c */ /* 0x000fe40003f24270 */
[----:B------:R-:W-:Y:S01]  /*3e780*/  PRMT R19, R14, 0x7610, R19 ;  /* 0x000076100e137816 */ /* 0x000fe20000000013 */
[----:B------:R-:W-:-:S06]  /*3e790*/  FMUL R14, R23, R2 ;  /* 0x00000002170e7220 */ /* 0x000fcc0000400000 */
[----:B------:R2:W-:Y:S01]  /*3e7a0*/  @P0 STG.E.U16 desc[UR46][R4.64+0x2b0], R19 ;  /* 0x0002b01304000986 */ /* 0x0005e2000c10152e */
[----:B------:R-:W-:Y:S02]  /*3e7b0*/  ISETP.GT.AND P0, PT, R0, RZ, P1 ;  /* 0x000000ff0000720c */ /* 0x000fe40000f04270 */
[----:B------:R-:W-:-:S04]  /*3e7c0*/  F2FP.BF16.F32.PACK_AB R14, RZ, R14 ;  /* 0x0000000eff0e723e */ /* 0x000fc800000010ff */
[----:B-1----:R-:W-:Y:S01]  /*3e7d0*/  PRMT R18, R14, 0x7610, R18 ;  /* 0x000076100e127816 */ /* 0x002fe20000000012 */
[----:B------:R-:W-:-:S06]  /*3e7e0*/  FMUL R14, R217, R2 ;  /* 0x00000002d90e7220 */ /* 0x000fcc0000400000 */
[----:B------:R1:W-:Y:S01]  /*3e7f0*/  @P0 STG.E.U16 desc[UR46][R4.64+0x2b2], R18 ;  /* 0x0002b21204000986 */ /* 0x0003e2000c10152e */
[----:B------:R-:W-:Y:S02]  /*3e800*/  ISETP.GT.AND P0, PT, R0, 0x8, P2 ;  /* 0x000000080000780c */ /* 0x000fe40001704270 */
[----:B------:R-:W-:-:S04]  /*3e810*/  F2FP.BF16.F32.PACK_AB R14, RZ, R14 ;  /* 0x0000000eff0e723e */ /* 0x000fc800000010ff */
[----:B0-----:R-:W-:Y:S01]  /*3e820*/  PRMT R15, R14, 0x7610, R15 ;  /* 0x000076100e0f7816 */ /* 0x001fe2000000000f */
[----:B------:R-:W-:-:S06]  /*3e830*/  FMUL R14, R235, R2 ;  /* 0x00000002eb0e7220 */ /* 0x000fcc0000400000 */
[----:B------:R0:W-:Y:S01]  /*3e840*/  @P0 STG.E.U16 desc[UR46][R6.64+0x2b0], R15 ;  /* 0x0002b00f06000986 */ /* 0x0001e2000c10152e */
[----:B------:R-:W-:Y:S02]  /*3e850*/  ISETP.GT.AND P0, PT, R0, 0x8, P1 ;  /* 0x000000080000780c */ /* 0x000fe40000f04270 */
[----:B------:R-:W-:Y:S02]  /*3e860*/  F2FP.BF16.F32.PACK_AB R14, RZ, R14 ;  /* 0x0000000eff0e723e */ /* 0x000fe400000010ff */
[----:B------:R-:W-:Y:S02]  /*3e870*/  ISETP.GT.AND P2, PT, R3, 0x160, PT ;  /* 0x000001600300780c */ /* 0x000fe40003f44270 */
[----:B--2---:R-:W-:Y:S01]  /*3e880*/  PRMT R19, R14, 0x7610, R19 ;  /* 0x000076100e137816 */ /* 0x004fe20000000013 */
[----:B------:R-:W-:-:S06]  /*3e890*/  FMUL R14, R234, R2 ;  /* 0x00000002ea0e7220 */ /* 0x000fcc0000400000 */
[----:B------:R2:W-:Y:S01]  /*3e8a0*/  @P0 STG.E.U16 desc[UR46][R6.64+0x2b2], R19 ;  /* 0x0002b21306000986 */ /* 0x0005e2000c10152e */
[----:B------:R-:W-:Y:S02]  /*3e8b0*/  ISETP.GT.AND P0, PT, R0, RZ, P2 ;  /* 0x000000ff0000720c */ /* 0x000fe40001704270 */
[----:B------:R-:W-:Y:S02]  /*3e8c0*/  F2FP.BF16.F32.PACK_AB R14, RZ, R14 ;  /* 0x0000000eff0e723e */ /* 0x000fe400000010ff */
[----:B------:R-:W-:Y:S02]  /*3e8d0*/  ISETP.GT.AND P1, PT, R3, 0x161, PT ;  /* 0x000001610300780c */ /* 0x000fe40003f24270 */
[----:B-1----:R-:W-:Y:S01]  /*3e8e0*/  PRMT R18, R14, 0x7610, R18 ;  /* 0x000076100e127816 */ /* 0x002fe20000000012 */
[----:B------:R-:W-:-:S06]  /*3e8f0*/  FMUL R14, R233, R2 ;  /* 0x00000002e90e7220 */ /* 0x000fcc0000400000 */
        /* <DEDUP_REMOVED lines=8> */
[----:B--2---:R-:W-:Y:S01]  /*3e980*/  PRMT R19, R14, 0x7610, R19 ;  /* 0x000076100e137816 */ /* 0x004fe20000000013 */
[----:B------:R-:W-:-:S06]  /*3e990*/  FMUL R14, R231, R2 ;  /* 0x00000002e70e7220 */ /* 0x000fcc0000400000 */
[----:B------:R2:W-:Y:S01]  /*3e9a0*/  @P0 STG.E.U16 desc[UR46][R6.64+0x2c0], R19 ;  /* 0x0002c01306000986 */ /* 0x0005e2000c10152e */
[----:B------:R-:W-:Y:S02]  /*3e9b0*/  ISETP.GT.AND P0, PT, R0, 0x8, P1 ;  /* 0x000000080000780c */ /* 0x000fe40000f04270 */
[----:B------:R-:W-:-:S04]  /*3e9c0*/  F2FP.BF16.F32.PACK_AB R14, RZ, R14 ;  /* 0x0000000eff0e723e */ /* 0x000fc800000010ff */
        /* <DEDUP_REMOVED lines=8> */
[----:B------:R-:W-:Y:S02]  /*3ea50*/  ISETP.GT.AND P0, PT, R0, RZ, P3 ;  /* 0x000000ff0000720c */ /* 0x000fe40001f04270 */
        /* <DEDUP_REMOVED lines=14> */
[----:B------:R-:W-:-:S04]  /*3eb40*/  ISETP.GT.AND P0, PT, R3, 0x170, PT ;  /* 0x000001700300780c */ /* 0x000fc80003f04270 */
[----:B------:R-:W-:Y:S02]  /*3eb50*/  ISETP.GT.AND P1, PT, R0, RZ, P0 ;  /* 0x000000ff0000720c */ /* 0x000fe40000724270 */
[----:B------:R-:W-:-:S04]  /*3eb60*/  F2FP.BF16.F32.PACK_AB R14, RZ, R14 ;  /* 0x0000000eff0e723e */ /* 0x000fc800000010ff */
[----:B--2---:R-:W-:Y:S01]  /*3eb70*/  PRMT R19, R14, 0x7610, R19 ;  /* 0x000076100e137816 */ /* 0x004fe20000000013 */
        /* <DEDUP_REMOVED lines=19> */
[----:B------:R-:W-:-:S04]  /*3ecb0*/  F2FP.BF16.F32.PACK_AB R14, RZ, R14 ;  /* 0x0000000eff0e723e */ /* 0x000fc800000010ff */
[----:B-1----:R-:W-:Y:S01]  /*3ecc0*/  PRMT R18, R14, 0x7610, R18 ;  /* 0x000076100e127816 */ /* 0x002fe20000000012 */
[----:B------:R-:W-:-:S06]  /*3ecd0*/  FMUL R14, R221, R2 ;  /* 0x00000002dd0e7220 */ /* 0x000fcc0000400000 */
[----:B------:R-:W-:Y:S01]  /*3ece0*/  @P1 STG.E.U16 desc[UR46][R4.64+0x2f0], R18 ;  /* 0x0002f01204001986 */ /* 0x000fe2000c10152e */
[----:B------:R-:W-:-:S04]  /*3ecf0*/  ISETP.GT.AND P1, PT, R3, 0x179, PT ;  /* 0x000001790300780c */ /* 0x000fc80003f24270 */
[----:B------:R-:W-:Y:S02]  /*3ed00*/  ISETP.GT.AND P6, PT, R0, RZ, P1 ;  /* 0x000000ff0000720c */ /* 0x000fe40000fc4270 */
[----:B------:R-:W-:-:S04]  /*3ed10*/  F2FP.BF16.F32.PACK_AB R14, RZ, R14 ;  /* 0x0000000eff0e723e */ /* 0x000fc800000010ff */
[----:B0-----:R-:W-:Y:S01]  /*3ed20*/  PRMT R15, R14, 0x7610, R15 ;  /* 0x000076100e0f7816 */ /* 0x001fe2000000000f */
[----:B------:R-:W-:-:S06]  /*3ed30*/  FMUL R14, R220, R2 ;  /* 0x00000002dc0e7220 */ /* 0x000fcc0000400000 */
[----:B------:R0:W-:Y:S01]  /*3ed40*/  @P6 STG.E.U16 desc[UR46][R4.64+0x2f2], R15 ;  /* 0x0002f20f04006986 */ /* 0x0001e2000c10152e */
[----:B------:R-:W-:Y:S02]  /*3ed50*/  ISETP.GT.AND P6, PT, R0, 0x8, P2 ;  /* 0x000000080000780c */ /* 0x000fe400017c4270 */
[----:B------:R-:W-:-:S04]  /*3ed60*/  F2FP.BF16.F32.PACK_AB R14, RZ, R14 ;  /* 0x0000000eff0e723e */ /* 0x000fc800000010ff */
[----:B--2---:R-:W-:-:S07]  /*3ed70*/  PRMT R19, R14, 0x7610, R19 ;  /* 0x000076100e137816 */ /* 0x004fce0000000013 */
[----:B0-----:R-:W-:Y:S02]  /*3ed80*/  @P6 IMAD.MOV.U32 R4, RZ, RZ, R6 ;  /* 0x000000ffff046224 */ /* 0x001fe400078e0006 */
[----:B------:R-:W-:Y:S02]  /*3ed90*/  @P6 IMAD.MOV.U32 R5, RZ, RZ, R7 ;  /* 0x000000ffff056224 */ /* 0x000fe400078e0007 */
[----:B------:R-:W-:-:S03]  /*3eda0*/  FMUL R14, R219, R2 ;  /* 0x00000002db0e7220 */ /* 0x000fc60000400000 */
[----:B------:R0:W-:Y:S01]  /*3edb0*/  @P6 STG.E.U16 desc[UR46][R4.64+0x2f0], R19 ;  /* 0x0002f01304006986 */ /* 0x0001e2000c10152e */
[----:B------:R-:W-:Y:S02]  /*3edc0*/  ISETP.GT.AND P6, PT, R0, 0x8, P1 ;  /* 0x000000080000780c */ /* 0x000fe40000fc4270 */
[----:B------:R-:W-:Y:S01]  /*3edd0*/  F2FP.BF16.F32.PACK_AB R14, RZ, R14 ;  /* 0x0000000eff0e723e */ /* 0x000fe200000010ff */
[----:B------:R-:W-:-:S10]  /*3ede0*/  FMUL R120, R120, R2 ;  /* 0x0000000278787220 */ /* 0x000fd40000400000 */
[----:B------:R1:W-:Y:S01]  /*3edf0*/  @P6 STG.E.U16 desc[UR46][R6.64+0x2f2], R14 ;  /* 0x0002f20e06006986 */ /* 0x0003e2000c10152e */
[----:B------:R-:W-:-:S04]  /*3ee00*/  ISETP.GT.AND P6, PT, R3, 0xc0, PT ;  /* 0x000000c00300780c */ /* 0x000fc80003fc4270 */
[----:B------:R-:W-:Y:S02]  /*3ee10*/  ISETP.GT.AND P6, PT, R0, 0x80, P6 ;  /* 0x000000800000780c */ /* 0x000fe400037c4270 */
[----:B------:R-:W-:Y:S01]  /*3ee20*/  F2FP.BF16.F32.PACK_AB R120, RZ, R120 ;  /* 0x00000078ff78723e */ /* 0x000fe200000010ff */
[----:B------:R-:W-:-:S10]  /*3ee30*/  FMUL R121, R121, R2 ;  /* 0x0000000279797220 */ /* 0x000fd40000400000 */
[----:B------:R1:W-:Y:S01]  /*3ee40*/  @P6 STG.E.U16 desc[UR46][R10.64+0x180], R120 ;  /* 0x000180780a006986 */ /* 0x0003e2000c10152e */
[----:B------:R-:W-:-:S04]  /*3ee50*/  ISETP.GT.AND P6, PT, R3, 0xc1, PT ;  /* 0x000000c10300780c */ /* 0x000fc80003fc4270 */
[----:B------:R-:W-:Y:S02]  /*3ee60*/  ISETP.GT.AND P6, PT, R0, 0x80, P6 ;  /* 0x000000800000780c */ /* 0x000fe400037c4270 */
[----:B------:R-:W-:-:S11]  /*3ee70*/  F2FP.BF16.F32.PACK_AB R121, RZ, R121 ;  /* 0x00000079ff79723e */ /* 0x000fd600000010ff */
[----:B------:R1:W-:Y:S01]  /*3ee80*/  @P6 STG.E.U16 desc[UR46][R10.64+0x182], R121 ;  /* 0x000182790a006986 */ /* 0x0003e2000c10152e */
[----:B0-----:R-:W-:-:S04]  /*3ee90*/  IADD3 R4, P6, R8, UR5, RZ ;  /* 0x0000000508047c10 */ /* 0x001fc8000ffde0ff */
[----:B------:R-:W-:Y:S02]  /*3eea0*/  IADD3.X R5, R9, UR4, RZ, P6, !PT ;  /* 0x0000000409057c10 */ /* 0x000fe4000b7fe4ff */
[----:B------:R-:W-:Y:S01]  /*3eeb0*/  ISETP.GT.AND P6, PT, R3, 0xc0, PT ;  /* 0x000000c00300780c */ /* 0x000fe20003fc4270 */
[----:B------:R-:W-:-:S03]  /*3eec0*/  FMUL R122, R122, R2 ;  /* 0x000000027a7a7220 */ /* 0x000fc60000400000 */
        /* <DEDUP_REMOVED lines=881> */
[C---:B------:R-:W-:Y:S02]  /*425e0*/  ISETP.GT.AND P6, PT, R0.reuse, 0x100, P3 ;  /* 0x000001000000780c */ /* 0x040fe40001fc4270 */
[----:B------:R-:W-:Y:S02]  /*425f0*/  F2FP.BF16.F32.PACK_AB R109, RZ, R109 ;  /* 0x0000006dff6d723e */ /* 0x000fe400000010ff */
[C---:B------:R-:W-:Y:S02]  /*42600*/  ISETP.GT.AND P5, PT, R0.reuse, 0x108, P5 ;  /* 0x000001080000780c */ /* 0x040fe40002fa4270 */
[----:B------:R-:W-:Y:S01]  /*42610*/  ISETP.GT.AND P3, PT, R0, 0x108, P3 ;  /* 0x000001080000780c */ /* 0x000fe20001f64270 */
[-C--:B------:R-:W-:Y:S01]  /*42620*/  FMUL R110, R110, R2.reuse ;  /* 0x000000026e6e7220 */ /* 0x080fe20000400000 */
[-C--:B------:R-:W-:Y:S01]  /*42630*/  FMUL R111, R111, R2.reuse ;  /* 0x000000026f6f7220 */ /* 0x080fe20000400000 */
[----:B------:R-:W-:-:S04]  /*42640*/  FMUL R112, R112, R2 ;  /* 0x0000000270707220 */ /* 0x000fc80000400000 */
[----:B------:R1:W-:Y:S01]  /*42650*/  @P6 STG.E.U16 desc[UR46][R8.64+0x2d2], R109 ;  /* 0x0002d26d08006986 */ /* 0x0003e2000c10152e */
[C---:B------:R-:W-:Y:S02]  /*42660*/  ISETP.GT.AND P6, PT, R0.reuse, 0x100, P0 ;  /* 0x000001000000780c */ /* 0x040fe400007c4270 */
[----:B------:R-:W-:Y:S02]  /*42670*/  F2FP.BF16.F32.PACK_AB R110, RZ, R110 ;  /* 0x0000006eff6e723e */ /* 0x000fe400000010ff */
[----:B------:R-:W-:Y:S02]  /*42680*/  F2FP.BF16.F32.PACK_AB R111, RZ, R111 ;  /* 0x0000006fff6f723e */ /* 0x000fe400000010ff */
[----:B------:R-:W-:Y:S01]  /*42690*/  F2FP.BF16.F32.PACK_AB R112, RZ, R112 ;  /* 0x00000070ff70723e */ /* 0x000fe200000010ff */
[----:B------:R1:W-:Y:S01]  /*426a0*/  @P5 STG.E.U16 desc[UR46][R4.64+0x2d0], R110 ;  /* 0x0002d06e04005986 */ /* 0x0003e2000c10152e */
[C---:B------:R-:W-:Y:S02]  /*426b0*/  ISETP.GT.AND P5, PT, R0.reuse, 0x100, P4 ;  /* 0x000001000000780c */ /* 0x040fe400027a4270 */
[C---:B------:R-:W-:Y:S01]  /*426c0*/  ISETP.GT.AND P0, PT, R0.reuse, 0x108, P0 ;  /* 0x000001080000780c */ /* 0x040fe20000704270 */
[----:B------:R1:W-:Y:S01]  /*426d0*/  @P3 STG.E.U16 desc[UR46][R4.64+0x2d2], R111 ;  /* 0x0002d26f04003986 */ /* 0x0003e2000c10152e */
[C---:B------:R-:W-:Y:S01]  /*426e0*/  ISETP.GT.AND P4, PT, R0.reuse, 0x108, P4 ;  /* 0x000001080000780c */ /* 0x040fe20002784270 */
[-C--:B------:R-:W-:Y:S01]  /*426f0*/  FMUL R113, R113, R2.reuse ;  /* 0x0000000271717220 */ /* 0x080fe20000400000 */
[C---:B------:R-:W-:Y:S01]  /*42700*/  ISETP.GT.AND P3, PT, R0.reuse, 0x100, P1 ;  /* 0x000001000000780c */ /* 0x040fe20000f64270 */
[----:B------:R1:W-:Y:S01]  /*42710*/  @P6 STG.E.U16 desc[UR46][R8.64+0x2e0], R112 ;  /* 0x0002e07008006986 */ /* 0x0003e2000c10152e */
[----:B------:R-:W-:Y:S01]  /*42720*/  ISETP.GT.AND P6, PT, R0, 0x100, P2 ;  /* 0x000001000000780c */ /* 0x000fe200017c4270 */
[-C--:B------:R-:W-:Y:S01]  /*42730*/  FMUL R114, R114, R2.reuse ;  /* 0x0000000272727220 */ /* 0x080fe20000400000 */
[C---:B------:R-:W-:Y:S01]  /*42740*/  ISETP.GT.AND P2, PT, R0.reuse, 0x108, P2 ;  /* 0x000001080000780c */ /* 0x040fe20001744270 */
[-C--:B------:R-:W-:Y:S01]  /*42750*/  FMUL R115, R115, R2.reuse ;  /* 0x0000000273737220 */ /* 0x080fe20000400000 */
[----:B------:R-:W-:Y:S01]  /*42760*/  ISETP.GT.AND P1, PT, R0, 0x108, P1 ;  /* 0x000001080000780c */ /* 0x000fe20000f24270 */
[-C--:B------:R-:W-:Y:S01]  /*42770*/  FMUL R116, R116, R2.reuse ;  /* 0x0000000274747220 */ /* 0x080fe20000400000 */
[-C--:B------:R-:W-:Y:S01]  /*42780*/  FMUL R117, R117, R2.reuse ;  /* 0x0000000275757220 */ /* 0x080fe20000400000 */
[-C--:B------:R-:W-:Y:S01]  /*42790*/  FMUL R118, R118, R2.reuse ;  /* 0x0000000276767220 */ /* 0x080fe20000400000 */
[----:B------:R-:W-:Y:S01]  /*427a0*/  FMUL R119, R119, R2 ;  /* 0x0000000277777220 */ /* 0x000fe20000400000 */
[----:B------:R-:W-:-:S02]  /*427b0*/  F2FP.BF16.F32.PACK_AB R113, RZ, R113 ;  /* 0x00000071ff71723e */ /* 0x000fc400000010ff */
[----:B------:R-:W-:Y:S02]  /*427c0*/  F2FP.BF16.F32.PACK_AB R114, RZ, R114 ;  /* 0x00000072ff72723e */ /* 0x000fe400000010ff */
[----:B------:R-:W-:Y:S02]  /*427d0*/  F2FP.BF16.F32.PACK_AB R115, RZ, R115 ;  /* 0x00000073ff73723e */ /* 0x000fe400000010ff */
[----:B------:R-:W-:Y:S02]  /*427e0*/  F2FP.BF16.F32.PACK_AB R116, RZ, R116 ;  /* 0x00000074ff74723e */ /* 0x000fe400000010ff */
[----:B------:R-:W-:Y:S02]  /*427f0*/  F2FP.BF16.F32.PACK_AB R117, RZ, R117 ;  /* 0x00000075ff75723e */ /* 0x000fe400000010ff */
[----:B------:R-:W-:Y:S02]  /*42800*/  F2FP.BF16.F32.PACK_AB R118, RZ, R118 ;  /* 0x00000076ff76723e */ /* 0x000fe400000010ff */
[----:B------:R-:W-:Y:S01]  /*42810*/  F2FP.BF16.F32.PACK_AB R119, RZ, R119 ;  /* 0x00000077ff77723e */ /* 0x000fe200000010ff */
[----:B------:R1:W-:Y:S04]  /*42820*/  @P5 STG.E.U16 desc[UR46][R8.64+0x2e2], R113 ;  /* 0x0002e27108005986 */ /* 0x0003e8000c10152e */
[----:B------:R1:W-:Y:S04]  /*42830*/  @P0 STG.E.U16 desc[UR46][R4.64+0x2e0], R114 ;  /* 0x0002e07204000986 */ /* 0x0003e8000c10152e */
[----:B------:R1:W-:Y:S04]  /*42840*/  @P4 STG.E.U16 desc[UR46][R4.64+0x2e2], R115 ;  /* 0x0002e27304004986 */ /* 0x0003e8000c10152e */
[----:B------:R1:W-:Y:S04]  /*42850*/  @P6 STG.E.U16 desc[UR46][R8.64+0x2f0], R116 ;  /* 0x0002f07408006986 */ /* 0x0003e8000c10152e */
[----:B------:R1:W-:Y:S04]  /*42860*/  @P3 STG.E.U16 desc[UR46][R8.64+0x2f2], R117 ;  /* 0x0002f27508003986 */ /* 0x0003e8000c10152e */
[----:B------:R1:W-:Y:S04]  /*42870*/  @P2 STG.E.U16 desc[UR46][R4.64+0x2f0], R118 ;  /* 0x0002f07604002986 */ /* 0x0003e8000c10152e */
[----:B------:R1:W-:Y:S02]  /*42880*/  @P1 STG.E.U16 desc[UR46][R4.64+0x2f2], R119 ;  /* 0x0002f27704001986 */ /* 0x0003e4000c10152e */
.L_x_1178:
[----:B------:R-:W-:Y:S05]  /*42890*/  BSYNC B0 ;  /* 0x0000000000007941 */ /* 0x000fea0003800000 */
.L_x_32:
[----:B-1----:R-:W2:Y:S04]  /*428a0*/  LDL.LU R5, [R1+0x608] ;  /* 0x0006080001057983 */ /* 0x002ea80000300800 */
[----:B0-----:R-:W2:Y:S01]  /*428b0*/  LDL.LU R4, [R1+0x60c] ;  /* 0x00060c0001047983 */ /* 0x001ea20000300800 */
[----:B------:R-:W-:Y:S01]  /*428c0*/  ULDC UR4, c[0x0][0xc] ;  /* 0x0000030000047ab9 */ /* 0x000fe20000000800 */
[----:B------:R-:W-:Y:S01]  /*428d0*/  ULDC UR5, c[0x0][0x10] ;  /* 0x0000040000057ab9 */ /* 0x000fe20000000800 */
[----:B------:R-:W2:Y:S01]  /*428e0*/  LDC R3, c[0x0][0x14] ;  /* 0x00000500ff037b82 */ /* 0x000ea20000000800 */
[----:B------:R-:W-:Y:S01]  /*428f0*/  UIMAD.WIDE.U32 UR4, UR4, UR5, URZ ;  /* 0x00000005040472a5 */ /* 0x000fe2000f8e003f */
[----:B------:R-:W-:Y:S01]  /*42900*/  PRMT R0, RZ, 0x7610, R0 ;  /* 0x00007610ff007816 */ /* 0x000fe20000000000 */
[----:B------:R-:W-:Y:S01]  /*42910*/  UMOV UR41, 0xffffffff ;  /* 0xffffffff00297882 */ /* 0x000fe20000000000 */
[----:B------:R-:W-:-:S03]  /*42920*/  UMOV UR42, 0xffffffff ;  /* 0xffffffff002a7882 */ /* 0x000fc60000000000 */
[----:B--2---:R-:W-:-:S04]  /*42930*/  IMAD.WIDE.U32 R4, R3, UR4, R4 ;  /* 0x0000000403047c25 */ /* 0x004fc8000f8e0004 */
[----:B------:R-:W-:Y:S01]  /*42940*/  IMAD R3, R3, UR5, RZ ;  /* 0x0000000503037c24 */ /* 0x000fe2000f8e02ff */
[----:B------:R-:W-:Y:S01]  /*42950*/  ULDC.64 UR4, c[0x0][0x650] ;  /* 0x0001940000047ab9 */ /* 0x000fe20000000a00 */
[----:B------:R-:W-:Y:S01]  /*42960*/  IMAD.MOV.U32 R7, RZ, RZ, R4 ;  /* 0x000000ffff077224 */ /* 0x000fe200078e0004 */
[----:B------:R-:W-:Y:S01]  /*42970*/  ISETP.GE.U32.AND P0, PT, R4, UR4, PT ;  /* 0x0000000404007c0c */ /* 0x000fe2000bf06070 */
[----:B------:R-:W-:-:S05]  /*42980*/  IMAD.IADD R6, R5, 0x1, R3 ;  /* 0x0000000105067824 */ /* 0x000fca00078e0203 */
[----:B------:R0:W-:Y:S01]  /*42990*/  STL [R1+0x608], R6 ;  /* 0x0006080601007387 */ /* 0x0001e20000100800 */
[----:B------:R-:W-:-:S03]  /*429a0*/  ISETP.GE.U32.AND.EX P0, PT, R6, UR5, PT, P0 ;  /* 0x0000000506007c0c */ /* 0x000fc6000bf06100 */
[----:B------:R0:W-:Y:S10]  /*429b0*/  STL [R1+0x60c], R7 ;  /* 0x00060c0701007387 */ /* 0x0001f40000100800 */
[----:B0-----:R-:W-:Y:S05]  /*429c0*/  @P0 BRA `(.L_x_1179) ;  /* 0x0000000400880947 */ /* 0x001fea0003800000 */
[----:B------:R-:W0:Y:S01]  /*429d0*/  S2UR UR6, SR_CTAID.X ;  /* 0x00000000000679c3 */ /* 0x000e220000002500 */
[----:B------:R-:W-:Y:S01]  /*429e0*/  ULDC.64 UR12, c[0x0][0x628] ;  /* 0x00018a00000c7ab9 */ /* 0x000fe20000000a00 */
[----:B------:R-:W-:Y:S01]  /*429f0*/  ULDC UR4, c[0x0][0x150] ;  /* 0x0000540000047ab9 */ /* 0x000fe20000000800 */
[----:B------:R-:W-:Y:S01]  /*42a00*/  ISETP.NE.U32.AND P0, PT, RZ, UR12, PT ;  /* 0x0000000cff007c0c */ /* 0x000fe2000bf05070 */
[----:B------:R-:W-:Y:S01]  /*42a10*/  ULDC UR15, c[0x0][0x630] ;  /* 0x00018c00000f7ab9 */ /* 0x000fe20000000800 */
[C---:B------:R-:W-:Y:S01]  /*42a20*/  R2UR UR16, R7.reuse ;  /* 0x00000000071072ca */ /* 0x040fe200000e0000 */
[----:B------:R-:W-:Y:S01]  /*42a30*/  ULDC UR19, c[0x0][0x154] ;  /* 0x0000550000137ab9 */ /* 0x000fe20000000800 */
[----:B------:R-:W-:Y:S01]  /*42a40*/  ISETP.NE.AND.EX P0, PT, RZ, UR13, PT, P0 ;  /* 0x0000000dff007c0c */ /* 0x000fe2000bf05300 */
[----:B------:R-:W1:Y:S01]  /*42a50*/  S2UR UR18, SR_CTAID.Y ;  /* 0x00000000001279c3 */ /* 0x000e620000002600 */
[----:B------:R-:W-:Y:S02]  /*42a60*/  R2UR UR17, R6 ;  /* 0x00000000061172ca */ /* 0x000fe400000e0000 */
[----:B------:R-:W-:-:S02]  /*42a70*/  R2UR UR10, R7 ;  /* 0x00000000070a72ca */ /* 0x000fc400000e0000 */
[----:B------:R-:W-:Y:S02]  /*42a80*/  R2UR UR11, R6 ;  /* 0x00000000060b72ca */ /* 0x000fe400000e0000 */
[----:B0-----:R-:W-:-:S05]  /*42a90*/  I2FP.F32.U32 R0, UR6 ;  /* 0x0000000600007c45 */ /* 0x001fca0008201000 */
[----:B------:R-:W-:-:S04]  /*42aa0*/  FMUL R0, R0, UR4 ;  /* 0x0000000400007c20 */ /* 0x000fc80008400000 */
[----:B------:R0:W2:Y:S01]  /*42ab0*/  F2I.U32.TRUNC.NTZ R3, R0 ;  /* 0x0000000000037305 */ /* 0x0000a2000020f000 */
[----:B-1----:R-:W-:Y:S05]  /*42ac0*/  @!P0 BRA `(.L_x_1180) ;  /* 0x0000000000308947 */ /* 0x002fea0003800000 */
        /* <DEDUP_REMOVED lines=12> */
.L_x_1180:
[----:B------:R-:W-:Y:S01]  /*42b90*/  USHF.R.U64 UR42, UR10, UR15, UR11 ;  /* 0x0000000f0a2a7299 */ /* 0x000fe2000800120b */
[----:B0-----:R-:W-:Y:S01]  /*42ba0*/  I2FP.F32.U32 R0, UR18 ;  /* 0x0000001200007c45 */ /* 0x001fe20008201000 */
[----:B------:R-:W-:Y:S02]  /*42bb0*/  USHF.R.U32.HI UR4, URZ, UR15, UR11 ;  /* 0x0000000f3f047299 */ /* 0x000fe4000801160b */
[----:B------:R-:W-:Y:S02]  /*42bc0*/  UIADD3 UR10, UP0, URZ, -UR42, URZ ;  /* 0x8000002a3f0a7290 */ /* 0x000fe4000ff1e03f */
[----:B------:R-:W-:Y:S01]  /*42bd0*/  FMUL R0, R0, UR19 ;  /* 0x0000001300007c20 */ /* 0x000fe20008400000 */
[----:B------:R-:W-:Y:S01]  /*42be0*/  ULDC.64 UR12, c[0x0][0x620] ;  /* 0x00018800000c7ab9 */ /* 0x000fe20000000a00 */
[----:B------:R-:W-:Y:S01]  /*42bf0*/  UIADD3.X UR4, URZ, ~UR4, URZ, UP0, !UPT ;  /* 0x800000043f047290 */ /* 0x000fe200087fe43f */
[----:B------:R-:W-:Y:S01]  /*42c00*/  UMOV UR8, UR16 ;  /* 0x0000001000087c82 */ /* 0x000fe20008000000 */
[----:B------:R-:W-:-:S02]  /*42c10*/  UMOV UR9, UR17 ;  /* 0x0000001100097c82 */ /* 0x000fc40008000000 */
[----:B------:R-:W-:Y:S01]  /*42c20*/  UIMAD UR4, UR4, UR12, URZ ;  /* 0x0000000c040472a4 */ /* 0x000fe2000f8e023f */
[----:B------:R-:W0:Y:S01]  /*42c30*/  F2I.U32.TRUNC.NTZ R0, R0 ;  /* 0x0000000000007305 */ /* 0x000e22000020f000 */
[----:B------:R-:W-:Y:S01]  /*42c40*/  UIMAD.WIDE.U32 UR8, UR10, UR12, UR8 ;  /* 0x0000000c0a0872a5 */ /* 0x000fe2000f8e0008 */
[----:B--2---:R-:W-:Y:S01]  /*42c50*/  R2UR UR12, R3 ;  /* 0x00000000030c72ca */ /* 0x004fe200000e0000 */
[----:B------:R-:W-:Y:S01]  /*42c60*/  UIMAD UR10, UR10, UR13, UR4 ;  /* 0x0000000d0a0a72a4 */ /* 0x000fe2000f8e0204 */
[----:B------:R-:W-:Y:S01]  /*42c70*/  ULDC UR11, c[0x0][0x618] ;  /* 0x00018600000b7ab9 */ /* 0x000fe20000000800 */
[----:B------:R-:W-:Y:S02]  /*42c80*/  ULDC UR21, c[0x0][0x658] ;  /* 0x0001960000157ab9 */ /* 0x000fe40000000800 */
[----:B------:R-:W-:Y:S01]  /*42c90*/  UIADD3 UR9, UR9, UR10, URZ ;  /* 0x0000000a09097290 */ /* 0x000fe2000fffe03f */
[----:B------:R-:W-:Y:S01]  /*42ca0*/  UMOV UR15, 0xffffffff ;  /* 0xffffffff000f7882 */ /* 0x000fe20000000000 */
[----:B------:R-:W-:Y:S01]  /*42cb0*/  ULDC.64 UR4, c[0x0][0x640] ;  /* 0x0001900000047ab9 */ /* 0x000fe20000000a00 */
[----:B------:R-:W-:Y:S01]  /*42cc0*/  USHF.L.U32 UR15, UR15, UR21, URZ ;  /* 0x000000150f0f7299 */ /* 0x000fe2000800063f */
[----:B------:R-:W-:Y:S01]  /*42cd0*/  ISETP.NE.U32.AND P0, PT, RZ, UR4, PT ;  /* 0x00000004ff007c0c */ /* 0x000fe2000bf05070 */
[----:B------:R-:W-:-:S02]  /*42ce0*/  USHF.R.U64 UR16, UR8, UR11, UR9 ;  /* 0x0000000b08107299 */ /* 0x000fc40008001209 */
[----:B------:R-:W-:Y:S01]  /*42cf0*/  USHF.R.U32.HI UR8, URZ, UR11, UR9 ;  /* 0x0000000b3f087299 */ /* 0x000fe20008011609 */
[----:B0-----:R-:W-:Y:S01]  /*42d00*/  R2UR UR14, R0 ;  /* 0x00000000000e72ca */ /* 0x001fe200000e0000 */
[----:B------:R-:W-:Y:S01]  /*42d10*/  ULDC UR17, c[0x0][0x608] ;  /* 0x0001820000117ab9 */ /* 0x000fe20000000800 */
[----:B------:R-:W-:Y:S01]  /*42d20*/  ULOP3.LUT UR40, URZ, UR15, URZ, 0x33, !UPT ;  /* 0x0000000f3f287292 */ /* 0x000fe2000f8e333f */
[----:B------:R-:W-:Y:S01]  /*42d30*/  ISETP.NE.AND.EX P0, PT, RZ, UR5, PT, P0 ;  /* 0x00000005ff007c0c */ /* 0x000fe2000bf05300 */
[----:B------:R-:W-:Y:S02]  /*42d40*/  USHF.R.U64 UR15, UR16, UR17, UR8 ;  /* 0x00000011100f7299 */ /* 0x000fe40008001208 */
[----:B------:R-:W-:Y:S02]  /*42d50*/  USHF.R.U32.HI UR8, URZ, UR17, UR8 ;  /* 0x000000113f087299 */ /* 0x000fe40008011608 */
[----:B------:R-:W-:Y:S02]  /*42d60*/  UIADD3 UR12, -UR12, URZ, URZ ;  /* 0x0000003f0c0c7290 */ /* 0x000fe4000fffe13f */
[----:B------:R-:W-:Y:S01]  /*42d70*/  USHF.R.U64 UR17, UR15, UR21, UR8 ;  /* 0x000000150f117299 */ /* 0x000fe20008001208 */
[----:B------:R-:W-:Y:S01]  /*42d80*/  UMOV UR19, 0x1 ;  /* 0x0000000100137882 */ /* 0x000fe20000000000 */
[----:B------:R-:W-:Y:S01]  /*42d90*/  ULDC UR13, c[0x0][0x144] ;  /* 0x00005100000d7ab9 */ /* 0x000fe20000000800 */
[----:B------:R-:W-:Y:S01]  /*42da0*/  ULDC UR7, c[0x0][0x600] ;  /* 0x0001800000077ab9 */ /* 0x000fe20000000800 */
[----:B------:R-:W-:-:S02]  /*42db0*/  USHF.L.U32 UR24, UR19, UR21, URZ ;  /* 0x0000001513187299 */ /* 0x000fc4000800063f */
[----:B------:R-:W-:Y:S02]  /*42dc0*/  USHF.R.U32.HI UR8, URZ, UR21, UR8 ;  /* 0x000000153f087299 */ /* 0x000fe40008011608 */
[----:B------:R-:W-:Y:S02]  /*42dd0*/  UIMAD UR21, UR13, UR12, UR6 ;  /* 0x0000000c0d1572a4 */ /* 0x000fe4000f8e0206 */
[----:B------:R-:W-:Y:S02]  /*42de0*/  UIADD3 UR20, UR7, -0x1, URZ ;  /* 0xffffffff07147890 */ /* 0x000fe4000fffe03f */
[----:B------:R-:W-:Y:S01]  /*42df0*/  UIADD3 UR19, -UR14, URZ, URZ ;  /* 0x0000003f0e137290 */ /* 0x000fe2000fffe13f */
[----:B------:R-:W-:Y:S01]  /*42e00*/  ULDC UR25, c[0x0][0x148] ;  /* 0x0000520000197ab9 */ /* 0x000fe20000000800 */
[----:B------:R-:W-:Y:S01]  /*42e10*/  ULDC UR22, c[0x0][0x648] ;  /* 0x0001920000167ab9 */ /* 0x000fe20000000800 */
[----:B------:R-:W-:Y:S01]  /*42e20*/  ULDC UR23, c[0x0][0x638] ;  /* 0x00018e0000177ab9 */ /* 0x000fe20000000800 */
        /* <DEDUP_REMOVED lines=14> */
.L_x_1181:
[----:B------:R-:W-:Y:S01]  /*42f10*/  UISETP.NE.AND UP0, UPT, UR39, URZ, UPT ;  /* 0x0000003f2700728c */ /* 0x000fe2000bf05270 */
[----:B------:R-:W-:Y:S01]  /*42f20*/  IMAD.MOV.U32 R0, RZ, RZ, 0x1 ;  /* 0x00000001ff007424 */ /* 0x000fe200078e00ff */
[----:B------:R-:W-:Y:S02]  /*42f30*/  USHF.R.U64 UR4, UR6, UR22, UR8 ;  /* 0x0000001606047299 */ /* 0x000fe40008001208 */
[----:B------:R-:W-:Y:S02]  /*42f40*/  ULOP3.LUT UR40, UR15, UR40, URZ, 0xc0, !UPT ;  /* 0x000000280f287292 */ /* 0x000fe4000f8ec03f */
[----:B------:R-:W-:Y:S02]  /*42f50*/  UIADD3 UR5, -UR4, URZ, URZ ;  /* 0x0000003f04057290 */ /* 0x000fe4000fffe13f */
[----:B------:R-:W-:Y:S02]  /*42f60*/  UIMAD UR40, UR24, UR4, UR40 ;  /* 0x00000004182872a4 */ /* 0x000fe4000f8e0228 */
[----:B------:R-:W-:-:S02]  /*42f70*/  ULOP3.LUT UR16, UR16, UR20, URZ, 0xc0, !UPT ;  /* 0x0000001410107292 */ /* 0x000fc4000f8ec03f */
[----:B------:R-:W-:Y:S02]  /*42f80*/  @UP0 UIMAD UR21, UR25, UR19, UR18 ;  /* 0x00000013191502a4 */ /* 0x000fe4000f8e0212 */
[----:B------:R-:W-:-:S03]  /*42f90*/  UIMAD UR4, UR5, UR23, UR17 ;  /* 0x00000017050472a4 */ /* 0x000fc6000f8e0211 */
[----:B------:R-:W-:Y:S01]  /*42fa0*/  ULDC UR5, c[0x0][0x610] ;  /* 0x0001840000057ab9 */ /* 0x000fe20000000800 */
[----:B------:R-:W-:Y:S02]  /*42fb0*/  UIMAD UR4, UR4, UR7, UR16 ;  /* 0x00000007040472a4 */ /* 0x000fe4000f8e0210 */
[----:B------:R-:W-:-:S04]  /*42fc0*/  UIMAD UR40, UR40, UR5, UR21 ;  /* 0x00000005282872a4 */ /* 0x000fc8000f8e0215 */
[----:B------:R-:W-:Y:S02]  /*42fd0*/  USEL UR41, UR4, UR40, !UP0 ;  /* 0x0000002804297287 */ /* 0x000fe4000c000000 */
[----:B------:R-:W-:-:S12]  /*42fe0*/  USEL UR40, UR40, UR4, !UP0 ;  /* 0x0000000428287287 */ /* 0x000fd8000c000000 */
.L_x_1179:
[----:B------:R-:W-:-:S13]  /*42ff0*/  LOP3.LUT P0, RZ, R0, 0xff, RZ, 0xc0, !PT ;  /* 0x000000ff00ff7812 */ /* 0x000fda000780c0ff */
[----:B------:R-:W-:Y:S05]  /*43000*/  @P0 BRA `(.L_x_1182) ;  /* 0xfffffbe000e00947 */ /* 0x000fea000383ffff */
[----:B------:R-:W-:Y:S05]  /*43010*/  EXIT ;  /* 0x000000000000794d */ /* 0x000fea0003800000 */
.L_x_7:
[----:B------:R-:W2:Y:S01]  /*43020*/  LDL R5, [R1+0x60c] ;  /* 0x00060c0001057983 */ /* 0x000ea20000100800 */
[----:B------:R-:W-:-:S03]  /*43030*/  ULDC.64 UR4, c[0x0][0x650] ;  /* 0x0001940000047ab9 */ /* 0x000fc60000000a00 */
[----:B------:R-:W3:Y:S01]  /*43040*/  LDL R4, [R1+0x608] ;  /* 0x0006080001047983 */ /* 0x000ee20000100800 */
[----:B0-----:R-:W-:Y:S01]  /*43050*/  PRMT R0, RZ, 0x7610, R0 ;  /* 0x00007610ff007816 */ /* 0x001fe20000000000 */
[----:B------:R-:W-:Y:S02]  /*43060*/  IMAD.MOV.U32 R3, RZ, RZ, -0x1 ;  /* 0xffffffffff037424 */ /* 0x000fe400078e00ff */
[----:B------:R-:W-:Y:S02]  /*43070*/  IMAD.MOV.U32 R2, RZ, RZ, -0x1 ;  /* 0xffffffffff027424 */ /* 0x000fe400078e00ff */
[----:B------:R-:W-:Y:S01]  /*43080*/  IMAD.MOV.U32 R11, RZ, RZ, -0x1 ;  /* 0xffffffffff0b7424 */ /* 0x000fe200078e00ff */
[----:B--2---:R-:W-:-:S04]  /*43090*/  ISETP.GE.U32.AND P0, PT, R5, UR4, PT ;  /* 0x0000000405007c0c */ /* 0x004fc8000bf06070 */
[----:B---3--:R-:W-:-:S13]  /*430a0*/  ISETP.GE.U32.AND.EX P0, PT, R4, UR5, PT, P0 ;  /* 0x0000000504007c0c */ /* 0x008fda000bf06100 */
        /* <DEDUP_REMOVED lines=21> */
.L_x_1184:
[----:B------:R-:W-:Y:S01]  /*43200*/  USHF.R.U64 UR4, UR14, UR19, UR15 ;  /* 0x000000130e047299 */ /* 0x000fe2000800120f */
[----:B------:R-:W-:Y:S01]  /*43210*/  R2UR UR7, R4 ;  /* 0x00000000040772ca */ /* 0x000fe200000e0000 */
[----:B------:R-:W-:Y:S02]  /*43220*/  USHF.R.U32.HI UR5, URZ, UR19, UR15 ;  /* 0x000000133f057299 */ /* 0x000fe4000801160f */
[----:B------:R-:W-:Y:S01]  /*43230*/  UIADD3 UR13, UP0, URZ, -UR4, URZ ;  /* 0x800000043f0d7290 */ /* 0x000fe2000ff1e03f */
[----:B------:R-:W-:Y:S01]  /*43240*/  ULDC.64 UR14, c[0x0][0x620] ;  /* 0x00018800000e7ab9 */ /* 0x000fe20000000a00 */
[----:B------:R-:W-:Y:S02]  /*43250*/  UMOV UR6, UR20 ;  /* 0x0000001400067c82 */ /* 0x000fe40008000000 */
[----:B------:R-:W-:Y:S02]  /*43260*/  UIADD3.X UR5, URZ, ~UR5, URZ, UP0, !UPT ;  /* 0x800000053f057290 */ /* 0x000fe400087fe43f */
[----:B------:R-:W-:-:S02]  /*43270*/  UISETP.NE.AND UP1, UPT, UR39, URZ, UPT ;  /* 0x0000003f2700728c */ /* 0x000fc4000bf25270 */
[----:B------:R-:W-:Y:S02]  /*43280*/  UIMAD UR5, UR5, UR14, URZ ;  /* 0x0000000e050572a4 */ /* 0x000fe4000f8e023f */
[----:B------:R-:W-:Y:S02]  /*43290*/  UIMAD.WIDE.U32 UR6, UR13, UR14, UR6 ;  /* 0x0000000e0d0672a5 */ /* 0x000fe4000f8e0006 */
[----:B------:R-:W-:Y:S01]  /*432a0*/  UIMAD UR5, UR13, UR15, UR5 ;  /* 0x0000000f0d0572a4 */ /* 0x000fe2000f8e0205 */
[----:B------:R-:W-:Y:S02]  /*432b0*/  ULDC UR14, c[0x0][0x608] ;  /* 0x00018200000e7ab9 */ /* 0x000fe40000000800 */
[----:B------:R-:W-:Y:S01]  /*432c0*/  ULDC UR13, c[0x0][0x618] ;  /* 0x00018600000d7ab9 */ /* 0x000fe20000000800 */
[----:B------:R-:W-:Y:S01]  /*432d0*/  UIADD3 UR5, UR7, UR5, URZ ;  /* 0x0000000507057290 */ /* 0x000fe2000fffe03f */
[----:B------:R-:W-:Y:S01]  /*432e0*/  ULDC UR22, c[0x0][0x658] ;  /* 0x0001960000167ab9 */ /* 0x000fe20000000800 */
[----:B------:R-:W-:-:S02]  /*432f0*/  @UP1 UIMAD UR8, UR11, UR12, UR10 ;  /* 0x0000000c0b0812a4 */ /* 0x000fc4000f8e020a */
[----:B------:R-:W-:Y:S02]  /*43300*/  USHF.R.U64 UR17, UR6, UR13, UR5 ;  /* 0x0000000d06117299 */ /* 0x000fe40008001205 */
[----:B------:R-:W-:Y:S01]  /*43310*/  USHF.R.U32.HI UR5, URZ, UR13, UR5 ;  /* 0x0000000d3f057299 */ /* 0x000fe20008011605 */
[----:B------:R-:W-:Y:S01]  /*43320*/  ULDC.64 UR6, c[0x0][0x640] ;  /* 0x0001900000067ab9 */ /* 0x000fe20000000a00 */
[----:B------:R-:W-:Y:S01]  /*43330*/  UMOV UR10, 0xffffffff ;  /* 0xffffffff000a7882 */ /* 0x000fe20000000000 */
[----:B------:R-:W-:Y:S01]  /*43340*/  ISETP.NE.U32.AND P0, PT, RZ, UR6, PT ;  /* 0x00000006ff007c0c */ /* 0x000fe2000bf05070 */
[----:B------:R-:W-:Y:S02]  /*43350*/  USHF.R.U64 UR18, UR17, UR14, UR5 ;  /* 0x0000000e11127299 */ /* 0x000fe40008001205 */
[----:B------:R-:W-:Y:S01]  /*43360*/  USHF.R.U32.HI UR5, URZ, UR14, UR5 ;  /* 0x0000000e3f057299 */ /* 0x000fe20008011605 */
[----:B------:R-:W-:Y:S01]  /*43370*/  ISETP.NE.AND.EX P0, PT, RZ, UR7, PT, P0 ;  /* 0x00000007ff007c0c */ /* 0x000fe2000bf05300 */
[----:B------:R-:W-:-:S02]  /*43380*/  USHF.L.U32 UR11, UR10, UR22, URZ ;  /* 0x000000160a0b7299 */ /* 0x000fc4000800063f */
[----:B------:R-:W-:Y:S01]  /*43390*/  USHF.R.U64 UR19, UR18, UR22, UR5 ;  /* 0x0000001612137299 */ /* 0x000fe20008001205 */
[----:B------:R-:W-:Y:S01]  /*433a0*/  ULDC UR20, c[0x0][0x600] ;  /* 0x0001800000147ab9 */ /* 0x000fe20000000800 */
[----:B------:R-:W-:Y:S02]  /*433b0*/  USHF.R.U32.HI UR10, URZ, UR22, UR5 ;  /* 0x000000163f0a7299 */ /* 0x000fe40008011605 */
[----:B------:R-:W-:Y:S02]  /*433c0*/  UIADD3 UR21, UR20, -0x1, URZ ;  /* 0xffffffff14157890 */ /* 0x000fe4000fffe03f */
[----:B------:R-:W-:Y:S01]  /*433d0*/  ULOP3.LUT UR26, URZ, UR11, URZ, 0x33, !UPT ;  /* 0x0000000b3f1a7292 */ /* 0x000fe2000f8e333f */
        /* <DEDUP_REMOVED lines=17> */
.L_x_1185:
[----:B------:R-:W-:Y:S01]  /*434f0*/  USHF.R.U64 UR6, UR5, UR23, UR10 ;  /* 0x0000001705067299 */ /* 0x000fe2000800120a */
[----:B------:R-:W-:Y:S01]  /*43500*/  IMAD.MOV.U32 R0, RZ, RZ, 0x1 ;  /* 0x00000001ff007424 */ /* 0x000fe200078e00ff */
[----:B------:R-:W-:Y:S01]  /*43510*/  USHF.L.U32 UR25, UR25, UR22, URZ ;  /* 0x0000001619197299 */ /* 0x000fe2000800063f */
[----:B------:R-:W-:Y:S01]  /*43520*/  IMAD.U32 R11, RZ, RZ, UR4 ;  /* 0x00000004ff0b7e24 */ /* 0x000fe2000f8e00ff */
[----:B------:R-:W-:Y:S02]  /*43530*/  ULOP3.LUT UR5, UR18, UR26, URZ, 0xc0, !UPT ;  /* 0x0000001a12057292 */ /* 0x000fe4000f8ec03f */
[----:B------:R-:W-:Y:S02]  /*43540*/  UIADD3 UR7, -UR6, URZ, URZ ;  /* 0x0000003f06077290 */ /* 0x000fe4000fffe13f */
[----:B------:R-:W-:Y:S02]  /*43550*/  UIMAD UR6, UR25, UR6, UR5 ;  /* 0x00000006190672a4 */ /* 0x000fe4000f8e0205 */
[----:B------:R-:W-:-:S02]  /*43560*/  ULOP3.LUT UR17, UR17, UR21, URZ, 0xc0, !UPT ;  /* 0x0000001511117292 */ /* 0x000fc4000f8ec03f */
[----:B------:R-:W-:Y:S02]  /*43570*/  UIMAD UR5, UR7, UR24, UR19 ;  /* 0x00000018070572a4 */ /* 0x000fe4000f8e0213 */
[----:B------:R-:W-:Y:S01]  /*43580*/  UISETP.NE.AND UP0, UPT, UR39, URZ, UPT ;  /* 0x0000003f2700728c */ /* 0x000fe2000bf05270 */
[----:B------:R-:W-:Y:S01]  /*43590*/  ULDC UR7, c[0x0][0x610] ;  /* 0x0001840000077ab9 */ /* 0x000fe20000000800 */
[----:B------:R-:W-:Y:S02]  /*435a0*/  UIMAD UR5, UR5, UR20, UR17 ;  /* 0x00000014050572a4 */ /* 0x000fe4000f8e0211 */
[----:B------:R-:W-:-:S04]  /*435b0*/  UIMAD UR8, UR6, UR7, UR8 ;  /* 0x00000007060872a4 */ /* 0x000fc8000f8e0208 */
[----:B------:R-:W-:Y:S02]  /*435c0*/  USEL UR6, UR5, UR8, !UP0 ;  /* 0x0000000805067287 */ /* 0x000fe4000c000000 */
[----:B------:R-:W-:-:S04]  /*435d0*/  USEL UR8, UR8, UR5, !UP0 ;  /* 0x0000000508087287 */ /* 0x000fc8000c000000 */
[----:B------:R-:W-:Y:S02]  /*435e0*/  IMAD.U32 R2, RZ, RZ, UR6 ;  /* 0x00000006ff027e24 */ /* 0x000fe4000f8e00ff */
[----:B------:R-:W-:-:S07]  /*435f0*/  IMAD.U32 R3, RZ, RZ, UR8 ;  /* 0x00000008ff037e24 */ /* 0x000fce000f8e00ff */
.L_x_1183:
[----:B------:R-:W-:-:S08]  /*43600*/  NOP ;  /* 0x0000000000007918 */ /* 0x000fd00000000000 */
[----:B-1----:R-:W0:-:S00]  /*43610*/  USETMAXREG.DEALLOC.CTAPOOL 0x18 ;  /* 0x00000018000079c8 */ /* 0x002e0000080e0500 */
[----:B------:R-:W-:-:S13]  /*43620*/  ISETP.NE.AND P0, PT, RZ, UR9, PT ;  /* 0x00000009ff007c0c */ /* 0x000fda000bf05270 */
[----:B------:R-:W-:Y:S05]  /*43630*/  @P0 EXIT ;  /* 0x000000000000094d */ /* 0x000fea0003800000 */
[----:B0-----:R-:W-:Y:S01]  /*43640*/  LOP3.LUT P0, RZ, R0, 0xff, RZ, 0xc0, !PT ;  /* 0x000000ff00ff7812 */ /* 0x001fe2000780c0ff */
[----:B------:R-:W-:Y:S02]  /*43650*/  IMAD.MOV.U32 R0, RZ, RZ, 0x1 ;  /* 0x00000001ff007424 */ /* 0x000fe400078e00ff */
[----:B------:R-:W-:-:S10]  /*43660*/  IMAD.MOV.U32 R6, RZ, RZ, RZ ;  /* 0x000000ffff067224 */ /* 0x000fd400078e00ff */
[----:B------:R-:W-:Y:S05]  /*43670*/  @!P0 BRA `(.L_x_1186) ;  /* 0x0000000c00708947 */ /* 0x000fea0003800000 */
[----:B------:R-:W0:Y:S01]  /*43680*/  LDC R0, c[0x0][0x28c] ;  /* 0x0000a300ff007b82 */ /* 0x000e220000000800 */
[----:B------:R-:W1:Y:S01]  /*43690*/  S2R R9, SR_CgaCtaId ;  /* 0x0000000000097919 */ /* 0x000e620000008800 */
[----:B------:R-:W-:Y:S01]  /*436a0*/  ULDC UR5, c[0x0][0x658] ;  /* 0x0001960000057ab9 */ /* 0x000fe20000000800 */
[----:B------:R-:W-:Y:S01]  /*436b0*/  UMOV UR7, 0xffffffff ;  /* 0xffffffff00077882 */ /* 0x000fe20000000000 */
[----:B------:R-:W-:Y:S01]  /*436c0*/  ULDC UR6, c[0x0][0xc] ;  /* 0x0000030000067ab9 */ /* 0x000fe20000000800 */
[----:B------:R-:W-:Y:S01]  /*436d0*/  USHF.L.U32 UR9, UR7, UR5, URZ ;  /* 0x0000000507097299 */ /* 0x000fe2000800063f */
[----:B------:R-:W-:Y:S01]  /*436e0*/  BSSY B0, `(.L_x_1186) ;  /* 0x00000d5000007945 */ /* 0x000fe20003800000 */
[----:B------:R-:W-:Y:S01]  /*436f0*/  UMOV UR8, 0x1 ;  /* 0x0000000100087882 */ /* 0x000fe20000000000 */
[----:B------:R-:W-:Y:S01]  /*43700*/  ULDC UR7, c[0x0][0x10] ;  /* 0x0000040000077ab9 */ /* 0x000fe20000000800 */
[----:B------:R-:W-:Y:S01]  /*43710*/  USHF.L.U32 UR5, UR8, UR5, URZ ;  /* 0x0000000508057299 */ /* 0x000fe2000800063f */
[----:B------:R-:W-:Y:S01]  /*43720*/  IMAD.MOV.U32 R8, RZ, RZ, 0x1 ;  /* 0x00000001ff087424 */ /* 0x000fe200078e00ff */
[----:B------:R-:W-:Y:S01]  /*43730*/  UIMAD.WIDE.U32 UR6, UR6, UR7, URZ ;  /* 0x00000007060672a5 */ /* 0x000fe2000f8e003f */
[----:B------:R-:W-:Y:S01]  /*43740*/  IMAD.MOV.U32 R6, RZ, RZ, RZ ;  /* 0x000000ffff067224 */ /* 0x000fe200078e00ff */
[----:B------:R-:W-:Y:S01]  /*43750*/  ULDC UR8, c[0x0][0x14] ;  /* 0x0000050000087ab9 */ /* 0x000fe20000000800 */
[----:B------:R-:W-:Y:S01]  /*43760*/  ULDC UR4, c[0x0][0x600] ;  /* 0x0001800000047ab9 */ /* 0x000fe20000000800 */
[----:B------:R-:W-:-:S02]  /*43770*/  UIMAD.WIDE.U32 UR20, UR6, UR8, URZ ;  /* 0x00000008061472a5 */ /* 0x000fc4000f8e003f */
[----:B------:R-:W-:Y:S02]  /*43780*/  UIMAD UR7, UR7, UR8, URZ ;  /* 0x00000008070772a4 */ /* 0x000fe4000f8e023f */
[----:B------:R-:W-:Y:S02]  /*43790*/  ULOP3.LUT UR24, UR38, 0x2, URZ, 0xfc, !UPT ;  /* 0x0000000226187892 */ /* 0x000fe4000f8efc3f */
[----:B------:R-:W-:Y:S02]  /*437a0*/  UIADD3 UR4, UR4, -0x1, URZ ;  /* 0xffffffff04047890 */ /* 0x000fe4000fffe03f */
[----:B------:R-:W-:Y:S01]  /*437b0*/  ULOP3.LUT UR6, URZ, UR9, URZ, 0x33, !UPT ;  /* 0x000000093f067292 */ /* 0x000fe2000f8e333f */
[----:B0-----:R-:W-:Y:S01]  /*437c0*/  VIADD R0, R0, 0x3f ;  /* 0x0000003f00007836 */ /* 0x001fe20000000000 */
[----:B------:R-:W-:Y:S01]  /*437d0*/  UIADD3 UR7, UR21, UR7, URZ ;  /* 0x0000000715077290 */ /* 0x000fe2000fffe03f */
[----:B------:R-:W-:-:S03]  /*437e0*/  ULDC.64 UR22, c[0x0][0x198] ;  /* 0x0000660000167ab9 */ /* 0x000fc60000000a00 */
[----:B------:R-:W-:-:S04]  /*437f0*/  SHF.R.S32.HI R5, RZ, 0x1f, R0 ;  /* 0x0000001fff057819 */ /* 0x000fc80000011400 */
[----:B------:R-:W-:Y:S01]  /*43800*/  LEA.HI R5, R5, R0, RZ, 0x6 ;  /* 0x0000000005057211 */ /* 0x000fe200078f30ff */
[----:B------:R-:W-:Y:S01]  /*43810*/  IMAD.MOV.U32 R0, RZ, RZ, 0x1 ;  /* 0x00000001ff007424 */ /* 0x000fe200078e00ff */
[----:B-1----:R-:W-:Y:S02]  /*43820*/  LOP3.LUT R9, R9, 0x1, RZ, 0xc0, !PT ;  /* 0x0000000109097812 */ /* 0x002fe400078ec0ff */
[----:B------:R-:W-:-:S05]  /*43830*/  SHF.R.S32.HI R7, RZ, 0x6, R5 ;  /* 0x00000006ff077819 */ /* 0x000fca0000011405 */
[----:B------:R-:W-:-:S07]  /*43840*/  VIADD R16, R7, 0x1 ;  /* 0x0000000107107836 */ /* 0x000fce0000000000 */
.L_x_1197:
[----:B------:R-:W-:-:S03]  /*43850*/  UMOV UR8, 0xffffffff ;  /* 0xffffffff00087882 */ /* 0x000fc60000000000 */
[----:B------:R-:W-:Y:S05]  /*43860*/  BRA.DIV UR8, `(.L_x_1187) ;  /* 0x0000000e089c7947 */ /* 0x000fea000b800000 */
[----:B------:R-:W-:-:S13]  /*43870*/  ELECT P6, URZ, PT ;  /* 0x00000000003f782f */ /* 0x000fda00038c0000 */
.L_x_1206:
[----:B------:R-:W0:Y:S01]  /*43880*/  LDC R4, c[0x0][0x28c] ;  /* 0x0000a300ff047b82 */ /* 0x000e220000000800 */
[----:B------:R-:W-:Y:S01]  /*43890*/  BSSY B1, `(.L_x_1188) ;  /* 0x000003c000017945 */ /* 0x000fe20003800000 */
[----:B0-----:R-:W-:-:S13]  /*438a0*/  ISETP.LT.OR P6, PT, R4, 0x1, !P6 ;  /* 0x000000010400780c */ /* 0x001fda00077c1670 */
[----:B------:R-:W-:Y:S05]  /*438b0*/  @P6 BRA `(.L_x_1189) ;  /* 0x0000000000e46947 */ /* 0x000fea0003800000 */
[----:B------:R-:W-:Y:S01]  /*438c0*/  IMAD R5, R2, 0x2, R9 ;  /* 0x0000000202057824 */ /* 0x000fe200078e0209 */
[----:B------:R-:W-:Y:S01]  /*438d0*/  MOV R4, R16 ;  /* 0x0000001000047202 */ /* 0x000fe20000000f00 */
[----:B------:R-:W-:Y:S02]  /*438e0*/  IMAD R2, R3, 0x180, RZ ;  /* 0x0000018003027824 */ /* 0x000fe400078e02ff */
[----:B------:R-:W-:Y:S02]  /*438f0*/  IMAD R5, R5, 0xc0, RZ ;  /* 0x000000c005057824 */ /* 0x000fe400078e02ff */
[----:B------:R-:W-:Y:S02]  /*43900*/  IMAD.MOV.U32 R12, RZ, RZ, RZ ;  /* 0x000000ffff0c7224 */ /* 0x000fe400078e00ff */
[----:B------:R-:W-:Y:S02]  /*43910*/  IMAD.MOV.U32 R3, RZ, RZ, R0 ;  /* 0x000000ffff037224 */ /* 0x000fe400078e0000 */
[----:B------:R-:W-:-:S07]  /*43920*/  IMAD.MOV.U32 R13, RZ, RZ, R6 ;  /* 0x000000ffff0d7224 */ /* 0x000fce00078e0006 */
.L_x_1192:
[----:B------:R-:W0:Y:S01]  /*43930*/  S2R R15, SR_CgaCtaId ;  /* 0x00000000000f7919 */ /* 0x000e220000008800 */
[----:B------:R-:W-:Y:S02]  /*43940*/  MOV R10, 0x400 ;  /* 0x00000400000a7802 */ /* 0x000fe40000000f00 */
[----:B------:R-:W-:Y:S02]  /*43950*/  SHF.L.U32 R14, R3, 0x1f, RZ ;  /* 0x0000001f030e7819 */ /* 0x000fe400000006ff */
[----:B0-----:R-:W-:-:S05]  /*43960*/  LEA R10, R15, R10, 0x18 ;  /* 0x0000000a0f0a7211 */ /* 0x001fca00078ec0ff */
[----:B------:R-:W-:-:S04]  /*43970*/  IMAD R15, R13, 0x8, R10 ;  /* 0x000000080d0f7824 */ /* 0x000fc800078e020a */
[----:B------:R-:W0:Y:S02]  /*43980*/  SYNCS.PHASECHK.TRANS64.TRYWAIT P0, [R15+URZ+0x10], R14 ;  /* 0x0000100e0f0075a7 */ /* 0x000e24000800017f */
[----:B0-----:R-:W-:Y:S05]  /*43990*/  @!P0 BRA `(.L_x_1190) ;  /* 0x0000000c00708947 */ /* 0x001fea0003800000 */
.L_x_1207:
[----:B------:R-:W1:Y:S01]  /*439a0*/  S2R R17, SR_TID.X ;  /* 0x0000000000117919 */ /* 0x000e620000002100 */
[----:B------:R-:W-:-:S04]  /*439b0*/  UPRMT UR8, UR24, 0x9910, URZ ;  /* 0x0000991018087896 */ /* 0x000fc8000800003f */
[----:B------:R-:W-:Y:S01]  /*439c0*/  UISETP.NE.AND UP0, UPT, UR8, 0x2, UPT ;  /* 0x000000020800788c */ /* 0x000fe2000bf05270 */
[----:B-1----:R-:W-:-:S13]  /*439d0*/  LOP3.LUT P0, RZ, R17, 0x7f, RZ, 0xc0, !PT ;  /* 0x0000007f11ff7812 */ /* 0x002fda000780c0ff */
[----:B0-----:R-:W0:Y:S02]  /*439e0*/  @!P0 LDC R14, c[0x0][0x500] ;  /* 0x00014000ff0e8b82 */ /* 0x001e240000000800 */
[----:B0-----:R0:W-:Y:S01]  /*439f0*/  @!P0 SYNCS.ARRIVE.TRANS64 RZ, [R15+URZ], R14 ;  /* 0x0000000e0fff89a7 */ /* 0x0011e2000800003f */
[----:B------:R-:W-:-:S13]  /*43a00*/  PLOP3.LUT P0, PT, PT, PT, UP0, 0x80, 0x0 ;  /* 0x000000000000781c */ /* 0x000fda0003f0f008 */
[----:B0-----:R-:W-:Y:S05]  /*43a10*/  @P0 BRA `(.L_x_1191) ;  /* 0x0000000000040947 */ /* 0x001fea0003800000 */
[----:B------:R-:W-:Y:S01]  /*43a20*/  BPT.TRAP 0x1 ;  /* 0x000000040000795c */ /* 0x000fe20000300000 */
.L_x_1191:
[----:B------:R-:W-:Y:S01]  /*43a30*/  R2UR UR9, R15 ;  /* 0x000000000f0972ca */ /* 0x000fe200000e0000 */
[C---:B------:R-:W-:Y:S01]  /*43a40*/  IMAD R15, R13.reuse, 0x2, R9 ;  /* 0x000000020d0f7824 */ /* 0x040fe200078e0209 */
[----:B------:R-:W-:Y:S01]  /*43a50*/  R2UR UR18, R2 ;  /* 0x00000000021272ca */ /* 0x000fe200000e0000 */
[--C-:B------:R-:W-:Y:S01]  /*43a60*/  IMAD R14, R13, 0xc000, R10.reuse ;  /* 0x0000c0000d0e7824 */ /* 0x100fe200078e020a */
[----:B------:R-:W-:Y:S01]  /*43a70*/  UIADD3 UR14, UP0, UR22, 0xf0, URZ ;  /* 0x000000f0160e7890 */ /* 0x000fe2000ff1e03f */
[----:B------:R-:W-:Y:S01]  /*43a80*/  IMAD R15, R15, 0x3000, RZ ;  /* 0x000030000f0f7824 */ /* 0x000fe200078e02ff */
[----:B------:R-:W-:Y:S01]  /*43a90*/  R2UR UR10, R12 ;  /* 0x000000000c0a72ca */ /* 0x000fe200000e0000 */
[----:B------:R-:W-:Y:S01]  /*43aa0*/  VIADD R4, R4, 0xffffffff ;  /* 0xffffffff04047836 */ /* 0x000fe20000000000 */
[----:B------:R-:W-:Y:S01]  /*43ab0*/  R2UR UR8, R14 ;  /* 0x000000000e0872ca */ /* 0x000fe200000e0000 */
[----:B------:R-:W-:Y:S01]  /*43ac0*/  IMAD R15, R15, 0x2, R10 ;  /* 0x000000020f0f7824 */ /* 0x000fe200078e020a */
[----:B------:R-:W-:Y:S01]  /*43ad0*/  R2UR UR12, R11 ;  /* 0x000000000b0c72ca */ /* 0x000fe200000e0000 */
[----:B------:R-:W-:Y:S01]  /*43ae0*/  UIADD3 UR26, UP1, UR22, 0x1f0, URZ ;  /* 0x000001f0161a7890 */ /* 0x000fe2000ff3e03f */
[----:B------:R-:W-:Y:S01]  /*43af0*/  R2UR UR19, R5 ;  /* 0x00000000051372ca */ /* 0x000fe200000e0000 */
[----:B------:R-:W-:Y:S01]  /*43b00*/  UIADD3.X UR15, URZ, UR23, URZ, UP0, !UPT ;  /* 0x000000173f0f7290 */ /* 0x000fe200087fe43f */
[----:B------:R-:W-:Y:S01]  /*43b10*/  R2UR UR11, R15 ;  /* 0x000000000f0b72ca */ /* 0x000fe200000e0000 */
[----:B------:R-:W-:Y:S01]  /*43b20*/  VIADD R13, R13, 0x1 ;  /* 0x000000010d0d7836 */ /* 0x000fe20000000000 */
[----:B------:R-:W-:Y:S01]  /*43b30*/  ISETP.GT.AND P1, PT, R4, 0x1, PT ;  /* 0x000000010400780c */ /* 0x000fe20003f24270 */
[----:B------:R-:W-:Y:S01]  /*43b40*/  UIADD3.X UR27, URZ, UR23, URZ, UP1, !UPT ;  /* 0x000000173f1b7290 */ /* 0x000fe20008ffe43f */
[----:B------:R-:W-:Y:S01]  /*43b50*/  VIADD R12, R12, 0x40 ;  /* 0x000000400c0c7836 */ /* 0x000fe20000000000 */
[----:B------:R-:W-:Y:S01]  /*43b60*/  UMOV UR16, 0x0 ;  /* 0x0000000000107882 */ /* 0x000fe20000000000 */
[----:B------:R-:W-:Y:S01]  /*43b70*/  UMOV UR17, 0x10000000 ;  /* 0x1000000000117882 */ /* 0x000fe20000000000 */
[----:B------:R-:W-:Y:S01]  /*43b80*/  UIADD3 UR8, UR8, 0x100, URZ ;  /* 0x0000010008087890 */ /* 0x000fe2000fffe03f */
[----:B------:R-:W-:Y:S01]  /*43b90*/  ISETP.NE.AND P0, PT, R13, 0x2, PT ;  /* 0x000000020d00780c */ /* 0x000fe20003f05270 */
[----:B------:R-:W-:-:S03]  /*43ba0*/  UMOV UR25, 0x30000 ;  /* 0x0003000000197882 */ /* 0x000fc60000000000 */
[----:B------:R-:W-:Y:S01]  /*43bb0*/  SEL R10, RZ, 0x1, P0 ;  /* 0x00000001ff0a7807 */ /* 0x000fe20000000000 */
[----:B------:R-:W-:Y:S01]  /*43bc0*/  UIADD3 UR13, UR11, 0x18100, URZ ;  /* 0x000181000b0d7890 */ /* 0x000fe2000fffe03f */
[----:B------:R-:W-:Y:S02]  /*43bd0*/  SEL R13, R13, RZ, P0 ;  /* 0x000000ff0d0d7207 */ /* 0x000fe40000000000 */
[----:B------:R-:W-:Y:S01]  /*43be0*/  UMOV UR11, UR18 ;  /* 0x00000012000b7c82 */ /* 0x000fe20008000000 */
[----:B------:R-:W-:Y:S01]  /*43bf0*/  LOP3.LUT R3, R3, R10, RZ, 0x3c, !PT ;  /* 0x0000000a03037212 */ /* 0x000fe200078e3cff */
[----:B------:R0:W-:Y:S02]  /*43c00*/  UTMALDG.3D [UR8], [UR14], desc[UR16] ;  /* 0x000010080e0075b4 */ /* 0x0001e40008011000 */
[----:B0-----:R-:W-:Y:S01]  /*43c10*/  UMOV UR8, UR13 ;  /* 0x0000000d00087c82 */ /* 0x001fe20008000000 */
[----:B------:R-:W-:Y:S02]  /*43c20*/  UMOV UR11, UR19 ;  /* 0x00000013000b7c82 */ /* 0x000fe40008000000 */
[----:B------:R0:W-:Y:S02]  /*43c30*/  UTMALDG.3D.MULTICAST [UR8], [UR26], UR25, desc[UR16] ;  /* 0x000010081a0073b4 */ /* 0x0001e40008011819 */
[----:B0-----:R-:W-:Y:S05]  /*43c40*/  @P1 BRA `(.L_x_1192) ;  /* 0xfffffffc00381947 */ /* 0x001fea000383ffff */
.L_x_1189:
[----:B------:R-:W-:Y:S05]  /*43c50*/  BSYNC B1 ;  /* 0x0000000000017941 */ /* 0x000fea0003800000 */
.L_x_1188:
[----:B------:R-:W2:Y:S01]  /*43c60*/  LDL.LU R15, [R1+0x608] ;  /* 0x00060800010f7983 */ /* 0x000ea20000300800 */
[----:B------:R-:W-:Y:S01]  /*43c70*/  LOP3.LUT P2, RZ, R8, 0xff, RZ, 0xc0, !PT ;  /* 0x000000ff08ff7812 */ /* 0x000fe2000784c0ff */
[----:B------:R-:W-:Y:S01]  /*43c80*/  IMAD.IADD R6, R7, 0x1, R6 ;  /* 0x0000000107067824 */ /* 0x000fe200078e0206 */
[----:B------:R-:W-:Y:S01]  /*43c90*/  ULDC.64 UR8, c[0x0][0x650] ;  /* 0x0001940000087ab9 */ /* 0x000fe20000000a00 */
[----:B------:R-:W3:Y:S01]  /*43ca0*/  LDL.LU R14, [R1+0x60c] ;  /* 0x00060c00010e7983 */ /* 0x000ee20000300800 */
[----:B------:R-:W-:Y:S01]  /*43cb0*/  BSSY B1, `(.L_x_1193) ;  /* 0x0000075000017945 */ /* 0x000fe20003800000 */
[----:B------:R-:W-:Y:S01]  /*43cc0*/  IMAD.MOV.U32 R11, RZ, RZ, -0x1 ;  /* 0xffffffffff0b7424 */ /* 0x000fe200078e00ff */
[----:B------:R-:W-:Y:S02]  /*43cd0*/  SHF.R.U32.HI R2, RZ, 0x1, R6 ;  /* 0x00000001ff027819 */ /* 0x000fe40000011606 */
[----:B------:R-:W-:Y:S02]  /*43ce0*/  ISETP.GT.U32.AND P0, PT, R6, 0x1, PT ;  /* 0x000000010600780c */ /* 0x000fe40003f04070 */
[----:B------:R-:W-:-:S02]  /*43cf0*/  LOP3.LUT R2, R2, 0x1, RZ, 0xc0, !PT ;  /* 0x0000000102027812 */ /* 0x000fc400078ec0ff */
[C---:B------:R-:W-:Y:S01]  /*43d00*/  ISETP.LT.U32.AND P0, PT, R7.reuse, 0x2, P0 ;  /* 0x000000020700780c */ /* 0x040fe20000701070 */
[----:B------:R-:W0:Y:S01]  /*43d10*/  @P2 S2R R3, SR_CgaCtaId ;  /* 0x0000000000032919 */ /* 0x000e220000008800 */
[----:B------:R-:W-:Y:S02]  /*43d20*/  ISETP.NE.U32.AND P1, PT, R2, 0x1, PT ;  /* 0x000000010200780c */ /* 0x000fe40003f25070 */
[----:B------:R-:W-:Y:S02]  /*43d30*/  @P2 MOV R2, 0x400 ;  /* 0x0000040000022802 */ /* 0x000fe40000000f00 */
[----:B------:R-:W-:Y:S02]  /*43d40*/  ISETP.GT.U32.AND P1, PT, R7, 0x1, !P1 ;  /* 0x000000010700780c */ /* 0x000fe40004f24070 */
[----:B------:R-:W-:Y:S02]  /*43d50*/  LOP3.LUT R6, R6, 0x1, RZ, 0xc0, !PT ;  /* 0x0000000106067812 */ /* 0x000fe400078ec0ff */
[----:B------:R-:W-:-:S02]  /*43d60*/  PRMT R4, RZ, 0x7610, R4 ;  /* 0x00007610ff047816 */ /* 0x000fc40000000004 */
[----:B------:R-:W-:Y:S02]  /*43d70*/  PRMT R8, RZ, 0x7610, R8 ;  /* 0x00007610ff087816 */ /* 0x000fe40000000008 */
[----:B0-----:R-:W-:Y:S02]  /*43d80*/  @P2 LEA R2, R3, R2, 0x18 ;  /* 0x0000000203022211 */ /* 0x001fe400078ec0ff */
[----:B------:R-:W-:Y:S02]  /*43d90*/  SEL R3, RZ, 0x1, !P0 ;  /* 0x00000001ff037807 */ /* 0x000fe40004000000 */
[----:B------:R0:W-:Y:S02]  /*43da0*/  @P2 SYNCS.ARRIVE.TRANS64.A1T0 RZ, [R2+URZ+0x38], RZ ;  /* 0x000038ff02ff29a7 */ /* 0x0001e4000810003f */
[----:B0-----:R-:W-:-:S04]  /*43db0*/  SEL R2, RZ, 0x1, !P1 ;  /* 0x00000001ff027807 */ /* 0x001fc80004800000 */
[----:B------:R-:W-:Y:S01]  /*43dc0*/  LOP3.LUT R0, R2, R0, R3, 0x96, !PT ;  /* 0x0000000002007212 */ /* 0x000fe200078e9603 */
[----:B------:R-:W-:Y:S02]  /*43dd0*/  IMAD.MOV.U32 R3, RZ, RZ, -0x1 ;  /* 0xffffffffff037424 */ /* 0x000fe400078e00ff */
[----:B------:R-:W-:Y:S01]  /*43de0*/  IMAD.MOV.U32 R2, RZ, RZ, -0x1 ;  /* 0xffffffffff027424 */ /* 0x000fe200078e00ff */
[----:B---3--:R-:W-:-:S04]  /*43df0*/  IADD3 R14, P0, R14, UR20, RZ ;  /* 0x000000140e0e7c10 */ /* 0x008fc8000ff1e0ff */
[----:B--2---:R-:W-:Y:S01]  /*43e00*/  IADD3.X R15, R15, UR7, RZ, P0, !PT ;  /* 0x000000070f0f7c10 */ /* 0x004fe200087fe4ff */
[----:B------:R0:W-:Y:S01]  /*43e10*/  STL [R1+0x60c], R14 ;  /* 0x00060c0e01007387 */ /* 0x0001e20000100800 */
[----:B------:R-:W-:-:S03]  /*43e20*/  ISETP.GE.U32.AND P0, PT, R14, UR8, PT ;  /* 0x000000080e007c0c */ /* 0x000fc6000bf06070 */
[----:B------:R0:W-:Y:S01]  /*43e30*/  STL [R1+0x608], R15 ;  /* 0x0006080f01007387 */ /* 0x0001e20000100800 */
[----:B------:R-:W-:-:S13]  /*43e40*/  ISETP.GE.U32.AND.EX P0, PT, R15, UR9, PT, P0 ;  /* 0x000000090f007c0c */ /* 0x000fda000bf06100 */
[----:B0-----:R-:W-:Y:S05]  /*43e50*/  @P0 BRA `(.L_x_1194) ;  /* 0x0000000400680947 */ /* 0x001fea0003800000 */
[----:B------:R-:W0:Y:S01]  /*43e60*/  S2UR UR8, SR_CTAID.X ;  /* 0x00000000000879c3 */ /* 0x000e220000002500 */
[----:B------:R-:W-:Y:S01]  /*43e70*/  ULDC.64 UR10, c[0x0][0x628] ;  /* 0x00018a00000a7ab9 */ /* 0x000fe20000000a00 */
[----:B------:R-:W-:Y:S01]  /*43e80*/  ULDC UR9, c[0x0][0x150] ;  /* 0x0000540000097ab9 */ /* 0x000fe20000000800 */
[----:B------:R-:W-:Y:S01]  /*43e90*/  ISETP.NE.U32.AND P0, PT, RZ, UR10, PT ;  /* 0x0000000aff007c0c */ /* 0x000fe2000bf05070 */
[----:B------:R-:W-:Y:S01]  /*43ea0*/  ULDC UR12, c[0x0][0x630] ;  /* 0x00018c00000c7ab9 */ /* 0x000fe20000000800 */
[----:B------:R-:W-:Y:S01]  /*43eb0*/  ULDC UR14, c[0x0][0x154] ;  /* 0x00005500000e7ab9 */ /* 0x000fe20000000800 */
[----:B------:R-:W-:Y:S01]  /*43ec0*/  IMAD.MOV.U32 R3, RZ, RZ, R15 ;  /* 0x000000ffff037224 */ /* 0x000fe200078e000f */
[----:B------:R-:W-:Y:S01]  /*43ed0*/  ISETP.NE.AND.EX P0, PT, RZ, UR11, PT, P0 ;  /* 0x0000000bff007c0c */ /* 0x000fe2000bf05300 */
[----:B------:R-:W1:Y:S01]  /*43ee0*/  S2UR UR13, SR_CTAID.Y ;  /* 0x00000000000d79c3 */ /* 0x000e620000002600 */
[----:B0-----:R-:W-:-:S05]  /*43ef0*/  I2FP.F32.U32 R2, UR8 ;  /* 0x0000000800027c45 */ /* 0x001fca0008201000 */
[----:B------:R-:W-:Y:S01]  /*43f00*/  FMUL R10, R2, UR9 ;  /* 0x00000009020a7c20 */ /* 0x000fe20008400000 */
[----:B------:R-:W-:Y:S01]  /*43f10*/  IMAD.MOV.U32 R2, RZ, RZ, R14 ;  /* 0x000000ffff027224 */ /* 0x000fe200078e000e */
[----:B-1----:R-:W-:-:S04]  /*43f20*/  I2FP.F32.U32 R12, UR13 ;  /* 0x0000000d000c7c45 */ /* 0x002fc80008201000 */
[----:B------:R-:W0:Y:S01]  /*43f30*/  F2I.U32.TRUNC.NTZ R10, R10 ;  /* 0x0000000a000a7305 */ /* 0x000e22000020f000 */
[----:B------:R-:W-:Y:S05]  /*43f40*/  @!P0 BRA `(.L_x_1195) ;  /* 0x0000000000288947 */ /* 0x000fea0003800000 */
[----:B------:R-:W-:Y:S02]  /*43f50*/  ULDC UR9, c[0x0][0x634] ;  /* 0x00018d0000097ab9 */ /* 0x000fe40000000800 */
[----:B------:R-:W-:-:S05]  /*43f60*/  IADD3 R3, P0, R14, UR9, RZ ;  /* 0x000000090e037c10 */ /* 0x000fca000ff1e0ff */
[----:B------:R-:W-:-:S04]  /*43f70*/  IMAD.X R11, RZ, RZ, R15, P0 ;  /* 0x000000ffff0b7224 */ /* 0x000fc800000e060f */
[----:B------:R-:W-:-:S04]  /*43f80*/  IMAD.WIDE.U32 R4, R11, UR10, RZ ;  /* 0x0000000a0b047c25 */ /* 0x000fc8000f8e00ff */
[----:B------:R-:W-:-:S04]  /*43f90*/  IMAD.WIDE.U32 R4, P0, R3, UR11, R4 ;  /* 0x0000000b03047c25 */ /* 0x000fc8000f800004 */
[----:B------:R-:W-:-:S04]  /*43fa0*/  IMAD.WIDE.U32 R2, R3, UR10, RZ ;  /* 0x0000000a03027c25 */ /* 0x000fc8000f8e00ff */
[----:B------:R-:W-:Y:S01]  /*43fb0*/  IMAD.MOV.U32 R2, RZ, RZ, R5 ;  /* 0x000000ffff027224 */ /* 0x000fe200078e0005 */
[----:B------:R-:W-:Y:S01]  /*43fc0*/  IADD3 RZ, P1, R3, R4, RZ ;  /* 0x0000000403ff7210 */ /* 0x000fe20007f3e0ff */
[----:B------:R-:W-:-:S04]  /*43fd0*/  IMAD.X R3, RZ, RZ, RZ, P0 ;  /* 0x000000ffff037224 */ /* 0x000fc800000e06ff */
[----:B------:R-:W-:-:S08]  /*43fe0*/  IMAD.WIDE.U32.X R2, R11, UR11, R2, P1 ;  /* 0x0000000b0b027c25 */ /* 0x000fd000088e0402 */
.L_x_1195:
[--C-:B------:R-:W-:Y:S01]  /*43ff0*/  SHF.R.U64 R11, R2, UR12, R3.reuse ;  /* 0x0000000c020b7c19 */ /* 0x100fe20008001203 */
[----:B------:R-:W-:Y:S01]  /*44000*/  ULDC.64 UR10, c[0x0][0x620] ;  /* 0x00018800000a7ab9 */ /* 0x000fe20000000a00 */
[----:B------:R-:W-:Y:S01]  /*44010*/  SHF.R.U32.HI R2, RZ, UR12, R3 ;  /* 0x0000000cff027c19 */ /* 0x000fe20008011603 */
[----:B------:R-:W-:Y:S01]  /*44020*/  FMUL R12, R12, UR14 ;  /* 0x0000000e0c0c7c20 */ /* 0x000fe20008400000 */
[----:B------:R-:W-:Y:S01]  /*44030*/  IADD3 R13, P0, RZ, -R11, RZ ;  /* 0x8000000bff0d7210 */ /* 0x000fe20007f1e0ff */
[----:B------:R-:W-:Y:S01]  /*44040*/  IMAD.MOV.U32 R3, RZ, RZ, R15 ;  /* 0x000000ffff037224 */ /* 0x000fe200078e000f */
[----:B------:R-:W-:Y:S01]  /*44050*/  ULDC.64 UR14, c[0x0][0x640] ;  /* 0x00019000000e7ab9 */ /* 0x000fe20000000a00 */
[----:B0-----:R-:W-:Y:S02]  /*44060*/  R2UR UR9, R10 ;  /* 0x000000000a0972ca */ /* 0x001fe400000e0000 */
[----:B------:R-:W-:Y:S01]  /*44070*/  IMAD.X R2, RZ, RZ, ~R2, P0 ;  /* 0x000000ffff027224 */ /* 0x000fe200000e0e02 */
[----:B------:R-:W0:Y:S01]  /*44080*/  F2I.U32.TRUNC.NTZ R12, R12 ;  /* 0x0000000c000c7305 */ /* 0x000e22000020f000 */
[----:B------:R-:W-:-:S02]  /*44090*/  ISETP.NE.U32.AND P0, PT, RZ, UR14, PT ;  /* 0x0000000eff007c0c */ /* 0x000fc4000bf05070 */
[----:B------:R-:W-:Y:S02]  /*440a0*/  IMAD R2, R2, UR10, RZ ;  /* 0x0000000a02027c24 */ /* 0x000fe4000f8e02ff */
[----:B------:R-:W-:Y:S02]  /*440b0*/  ISETP.NE.AND.EX P0, PT, RZ, UR15, PT, P0 ;  /* 0x0000000fff007c0c */ /* 0x000fe4000bf05300 */
[----:B------:R-:W-:Y:S02]  /*440c0*/  IMAD R5, R13, UR11, R2 ;  /* 0x0000000b0d057c24 */ /* 0x000fe4000f8e0202 */
[----:B------:R-:W-:-:S04]  /*440d0*/  IMAD.MOV.U32 R2, RZ, RZ, R14 ;  /* 0x000000ffff027224 */ /* 0x000fc800078e000e */
[----:B------:R-:W-:Y:S01]  /*440e0*/  IMAD.WIDE.U32 R2, R13, UR10, R2 ;  /* 0x0000000a0d027c25 */ /* 0x000fe2000f8e0002 */
[----:B------:R-:W-:Y:S01]  /*440f0*/  ULDC UR10, c[0x0][0x618] ;  /* 0x00018600000a7ab9 */ /* 0x000fe20000000800 */
[----:B0-----:R-:W-:Y:S02]  /*44100*/  R2UR UR11, R12 ;  /* 0x000000000c0b72ca */ /* 0x001fe400000e0000 */
[----:B------:R-:W-:-:S05]  /*44110*/  IMAD.IADD R3, R3, 0x1, R5 ;  /* 0x0000000103037824 */ /* 0x000fca00078e0205 */
[--C-:B------:R-:W-:Y:S02]  /*44120*/  SHF.R.U64 R10, R2, UR10, R3.reuse ;  /* 0x0000000a020a7c19 */ /* 0x100fe40008001203 */
[----:B------:R-:W-:Y:S01]  /*44130*/  SHF.R.U32.HI R3, RZ, UR10, R3 ;  /* 0x0000000aff037c19 */ /* 0x000fe20008011603 */
[----:B------:R-:W-:-:S03]  /*44140*/  ULDC UR10, c[0x0][0x608] ;  /* 0x00018200000a7ab9 */ /* 0x000fc60000000800 */
[--C-:B------:R-:W-:Y:S02]  /*44150*/  SHF.R.U64 R12, R10, UR10, R3.reuse ;  /* 0x0000000a0a0c7c19 */ /* 0x100fe40008001203 */
[----:B------:R-:W-:Y:S01]  /*44160*/  SHF.R.U32.HI R3, RZ, UR10, R3 ;  /* 0x0000000aff037c19 */ /* 0x000fe20008011603 */
[----:B------:R-:W-:-:S03]  /*44170*/  ULDC UR10, c[0x0][0x658] ;  /* 0x00019600000a7ab9 */ /* 0x000fc60000000800 */
[--C-:B------:R-:W-:Y:S02]  /*44180*/  SHF.R.U64 R13, R12, UR10, R3.reuse ;  /* 0x0000000a0c0d7c19 */ /* 0x100fe40008001203 */
[----:B------:R-:W-:-:S03]  /*44190*/  SHF.R.U32.HI R14, RZ, UR10, R3 ;  /* 0x0000000aff0e7c19 */ /* 0x000fc60008011603 */
[----:B------:R-:W-:Y:S02]  /*441a0*/  IMAD.MOV.U32 R2, RZ, RZ, R13 ;  /* 0x000000ffff027224 */ /* 0x000fe400078e000d */
[----:B------:R-:W-:Y:S01]  /*441b0*/  IMAD.MOV.U32 R3, RZ, RZ, R14 ;  /* 0x000000ffff037224 */ /* 0x000fe200078e000e */
[----:B------:R-:W-:Y:S06]  /*441c0*/  @!P0 BRA `(.L_x_1196) ;  /* 0x0000000000288947 */ /* 0x000fec0003800000 */
        /* <DEDUP_REMOVED lines=10> */
.L_x_1196:
[----:B------:R-:W-:Y:S01]  /*44270*/  ULDC UR10, c[0x0][0x648] ;  /* 0x00019200000a7ab9 */ /* 0x000fe20000000800 */
[----:B------:R-:W-:Y:S01]  /*44280*/  UISETP.NE.AND UP0, UPT, UR39, URZ, UPT ;  /* 0x0000003f2700728c */ /* 0x000fe2000bf05270 */
[----:B------:R-:W-:Y:S01]  /*44290*/  SHF.R.U64 R3, R2, UR10, R3 ;  /* 0x0000000a02037c19 */ /* 0x000fe20008001203 */
[----:B------:R-:W-:Y:S01]  /*442a0*/  ULDC UR10, c[0x0][0x638] ;  /* 0x00018e00000a7ab9 */ /* 0x000fe20000000800 */
[----:B------:R-:W-:Y:S01]  /*442b0*/  UIADD3 UR11, -UR11, URZ, URZ ;  /* 0x0000003f0b0b7290 */ /* 0x000fe2000fffe13f */
[----:B------:R-:W-:Y:S02]  /*442c0*/  LOP3.LUT R12, R12, UR6, RZ, 0xc0, !PT ;  /* 0x000000060c0c7c12 */ /* 0x000fe4000f8ec0ff */
[----:B------:R-:W-:Y:S01]  /*442d0*/  IMAD.MOV R2, RZ, RZ, -R3 ;  /* 0x000000ffff027224 */ /* 0x000fe200078e0a03 */
[----:B------:R-:W-:Y:S02]  /*442e0*/  LOP3.LUT R4, R10, UR4, RZ, 0xc0, !PT ;  /* 0x000000040a047c12 */ /* 0x000fe4000f8ec0ff */
[----:B------:R-:W-:Y:S01]  /*442f0*/  IMAD R12, R3, UR5, R12 ;  /* 0x00000005030c7c24 */ /* 0x000fe2000f8e020c */
[----:B------:R-:W-:Y:S01]  /*44300*/  PLOP3.LUT P0, PT, PT, PT, UP0, 0x40, 0x0 ;  /* 0x000000000000781c */ /* 0x000fe20003f0e808 */
[----:B------:R-:W-:Y:S01]  /*44310*/  IMAD R13, R2, UR10, R13 ;  /* 0x0000000a020d7c24 */ /* 0x000fe2000f8e020d */
[----:B------:R-:W-:Y:S01]  /*44320*/  UIADD3 UR10, -UR9, URZ, URZ ;  /* 0x0000003f090a7290 */ /* 0x000fe2000fffe13f */
[----:B------:R-:W-:-:S02]  /*44330*/  PLOP3.LUT P1, PT, PT, PT, UP0, 0x40, 0x0 ;  /* 0x000000000000781c */ /* 0x000fc40003f2e808 */
[----:B------:R-:W-:Y:S02]  /*44340*/  ULDC UR9, c[0x0][0x144] ;  /* 0x0000510000097ab9 */ /* 0x000fe40000000800 */
[----:B------:R-:W-:-:S03]  /*44350*/  UIMAD UR8, UR9, UR10, UR8 ;  /* 0x0000000a090872a4 */ /* 0x000fc6000f8e0208 */
[----:B------:R-:W-:Y:S02]  /*44360*/  ULDC UR9, c[0x0][0x148] ;  /* 0x0000520000097ab9 */ /* 0x000fe40000000800 */
[----:B------:R-:W-:-:S03]  /*44370*/  @UP0 UIMAD UR8, UR9, UR11, UR13 ;  /* 0x0000000b090802a4 */ /* 0x000fc6000f8e020d */
[----:B------:R-:W-:Y:S02]  /*44380*/  ULDC UR9, c[0x0][0x600] ;  /* 0x0001800000097ab9 */ /* 0x000fe40000000800 */
[----:B------:R-:W-:Y:S02]  /*44390*/  IMAD R4, R13, UR9, R4 ;  /* 0x000000090d047c24 */ /* 0x000fe4000f8e0204 */
[----:B------:R-:W-:Y:S01]  /*443a0*/  IMAD.U32 R3, RZ, RZ, UR8 ;  /* 0x00000008ff037e24 */ /* 0x000fe2000f8e00ff */
[----:B------:R-:W-:-:S03]  /*443b0*/  ULDC UR8, c[0x0][0x610] ;  /* 0x0001840000087ab9 */ /* 0x000fc60000000800 */
[----:B------:R-:W-:-:S05]  /*443c0*/  IMAD R3, R12, UR8, R3 ;  /* 0x000000080c037c24 */ /* 0x000fca000f8e0203 */
[----:B------:R-:W-:Y:S02]  /*443d0*/  SEL R2, R4, R3, P0 ;  /* 0x0000000304027207 */ /* 0x000fe40000000000 */
[----:B------:R-:W-:Y:S01]  /*443e0*/  SEL R3, R3, R4, P1 ;  /* 0x0000000403037207 */ /* 0x000fe20000800000 */
[----:B------:R-:W-:-:S07]  /*443f0*/  IMAD.MOV.U32 R4, RZ, RZ, 0x1 ;  /* 0x00000001ff047424 */ /* 0x000fce00078e00ff */
.L_x_1194:
[----:B------:R-:W-:Y:S05]  /*44400*/  BSYNC B1 ;  /* 0x0000000000017941 */ /* 0x000fea0003800000 */
.L_x_1193:
[----:B------:R-:W-:-:S13]  /*44410*/  LOP3.LUT P0, RZ, R4, 0xff, RZ, 0xc0, !PT ;  /* 0x000000ff04ff7812 */ /* 0x000fda000780c0ff */
[----:B------:R-:W-:Y:S05]  /*44420*/  @P0 BRA `(.L_x_1197) ;  /* 0xfffffff400080947 */ /* 0x000fea000383ffff */
[----:B------:R-:W-:Y:S05]  /*44430*/  BSYNC B0 ;  /* 0x0000000000007941 */ /* 0x000fea0003800000 */
.L_x_1186:
[----:B------:R-:W-:-:S03]  /*44440*/  UMOV UR8, 0xffffffff ;  /* 0xffffffff00087882 */ /* 0x000fc60000000000 */
[----:B------:R-:W-:Y:S05]  /*44450*/  BRA.DIV UR8, `(.L_x_1198) ;  /* 0x0000000208d47947 */ /* 0x000fea000b800000 */
[----:B------:R-:W-:-:S13]  /*44460*/  ELECT P6, URZ, PT ;  /* 0x00000000003f782f */ /* 0x000fda00038c0000 */
.L_x_1210:
[----:B------:R-:W-:Y:S04]  /*44470*/  BSSY B0, `(.L_x_1199) ;  /* 0x000001a000007945 */ /* 0x000fe80003800000 */
[----:B------:R-:W-:Y:S05]  /*44480*/  @!P6 BRA `(.L_x_1200) ;  /* 0x000000000060e947 */ /* 0x000fea0003800000 */
[----:B------:R-:W-:-:S04]  /*44490*/  ULOP3.LUT UR8, UR38, 0x2, URZ, 0xfc, !UPT ;  /* 0x0000000226087892 */ /* 0x000fc8000f8efc3f */
[----:B------:R-:W-:-:S06]  /*444a0*/  UISETP.NE.AND UP0, UPT, UR8, 0x3, UPT ;  /* 0x000000030800788c */ /* 0x000fcc000bf05270 */
[----:B------:R-:W-:-:S13]  /*444b0*/  PLOP3.LUT P0, PT, PT, PT, UP0, 0x80, 0x0 ;  /* 0x000000000000781c */ /* 0x000fda0003f0f008 */
[----:B------:R-:W-:Y:S05]  /*444c0*/  @!P0 BRA `(.L_x_1201) ;  /* 0x0000000000048947 */ /* 0x000fea0003800000 */
[----:B------:R-:W-:Y:S01]  /*444d0*/  BPT.TRAP 0x1 ;  /* 0x000000040000795c */ /* 0x000fe20000300000 */
.L_x_1201:
[----:B------:R-:W0:Y:S01]  /*444e0*/  S2R R3, SR_CgaCtaId ;  /* 0x0000000000037919 */ /* 0x000e220000008800 */
[----:B------:R-:W-:-:S04]  /*444f0*/  MOV R2, 0x400 ;  /* 0x0000040000027802 */ /* 0x000fc80000000f00 */
[----:B0-----:R-:W-:Y:S02]  /*44500*/  LEA R3, R3, R2, 0x18 ;  /* 0x0000000203037211 */ /* 0x001fe400078ec0ff */
[----:B------:R-:W-:-:S03]  /*44510*/  SHF.L.U32 R2, R0, 0x1f, RZ ;  /* 0x0000001f00027819 */ /* 0x000fc600000006ff */
[----:B------:R-:W-:-:S04]  /*44520*/  VIADD R3, R3, 0x10 ;  /* 0x0000001003037836 */ /* 0x000fc80000000000 */
[----:B------:R-:W-:-:S04]  /*44530*/  IMAD R5, R6, 0x8, R3 ;  /* 0x0000000806057824 */ /* 0x000fc800078e0203 */
[----:B------:R-:W0:Y:S02]  /*44540*/  SYNCS.PHASECHK.TRANS64.TRYWAIT P0, [R5+URZ], R2 ;  /* 0x00000002050075a7 */ /* 0x000e24000800017f */
[----:B0-----:R-:W-:Y:S05]  /*44550*/  @!P0 BRA `(.L_x_1202) ;  /* 0x0000000000b48947 */ /* 0x001fea0003800000 */
.L_x_1211:
[----:B------:R-:W-:-:S05]  /*44560*/  VIADD R6, R6, 0x1 ;  /* 0x0000000106067836 */ /* 0x000fca0000000000 */
[----:B------:R-:W-:-:S04]  /*44570*/  ISETP.NE.AND P0, PT, R6, 0x2, PT ;  /* 0x000000020600780c */ /* 0x000fc80003f05270 */
[----:B0-----:R-:W-:Y:S02]  /*44580*/  SEL R5, RZ, 0x1, P0 ;  /* 0x00000001ff057807 */ /* 0x001fe40000000000 */
[----:B------:R-:W-:Y:S02]  /*44590*/  SEL R6, R6, RZ, P0 ;  /* 0x000000ff06067207 */ /* 0x000fe40000000000 */
[----:B------:R-:W-:-:S03]  /*445a0*/  LOP3.LUT R0, R0, R5, RZ, 0x3c, !PT ;  /* 0x0000000500007212 */ /* 0x000fc600078e3cff */
[----:B------:R-:W-:Y:S01]  /*445b0*/  IMAD R3, R6, 0x8, R3 ;  /* 0x0000000806037824 */ /* 0x000fe200078e0203 */
[----:B------:R-:W-:-:S07]  /*445c0*/  SHF.L.U32 R0, R0, 0x1f, RZ ;  /* 0x0000001f00007819 */ /* 0x000fce00000006ff */
.L_x_1203:
[----:B0-----:R0:W1:Y:S02]  /*445d0*/  SYNCS.PHASECHK.TRANS64.TRYWAIT P0, [R3+URZ], R0 ;  /* 0x00000000030075a7 */ /* 0x001064000800017f */
[----:B-1----:R-:W-:Y:S05]  /*445e0*/  @!P0 NANOSLEEP.SYNCS 0x989680 ;  /* 0x009896800000895d */ /* 0x002fea0003900000 */
[----:B------:R-:W1:Y:S02]  /*445f0*/  @!P0 SYNCS.PHASECHK.TRANS64 P0, [R3+URZ], R0 ;  /* 0x00000000030085a7 */ /* 0x000e64000800007f */
[----:B-1----:R-:W-:Y:S05]  /*44600*/  @!P0 BRA `(.L_x_1203) ;  /* 0xfffffffc00f08947 */ /* 0x002fea000383ffff */
.L_x_1200:
[----:B------:R-:W-:Y:S05]  /*44610*/  BSYNC B0 ;  /* 0x0000000000007941 */ /* 0x000fea0003800000 */
.L_x_1199:
[----:B------:R-:W-:Y:S05]  /*44620*/  EXIT ;  /* 0x000000000000794d */ /* 0x000fea0003800000 */
.L_x_21:
[----:B-1----:R1:W2:Y:S02]  /*44630*/  SYNCS.PHASECHK.TRANS64.TRYWAIT P1, [R3+URZ], R0 ;  /* 0x00000000030075a7 */ /* 0x0022a4000802017f */
[----:B--2---:R-:W-:Y:S05]  /*44640*/  @!P1 NANOSLEEP.SYNCS 0x989680 ;  /* 0x009896800000995d */ /* 0x004fea0003900000 */
[----:B------:R-:W2:Y:S02]  /*44650*/  @!P1 SYNCS.PHASECHK.TRANS64 P1, [R3+URZ], R0 ;  /* 0x00000000030095a7 */ /* 0x000ea4000802007f */
[----:B--2---:R-:W-:Y:S05]  /*44660*/  @!P1 BRA `(.L_x_21) ;  /* 0xfffffffc00f09947 */ /* 0x004fea000383ffff */
[----:B------:R-:W-:Y:S05]  /*44670*/  BRA `(.L_x_20) ;  /* 0xfffffbd000087947 */ /* 0x000fea000383ffff */
.L_x_26:
[----:B-1----:R-:W-:-:S04]  /*44680*/  IMAD.U32 R5, RZ, RZ, UR8 ;  /* 0x00000008ff057e24 */ /* 0x002fc8000f8e00ff */
[----:B------:R1:W2:Y:S03]  /*44690*/  SYNCS.PHASECHK.TRANS64.TRYWAIT P1, [R5+URZ], R3 ;  /* 0x00000003050075a7 */ /* 0x0002a6000802017f */
[----:B--2---:R-:W-:Y:S05]  /*446a0*/  @!P1 NANOSLEEP.SYNCS 0x989680 ;  /* 0x009896800000995d */ /* 0x004fea0003900000 */
[----:B------:R-:W2:Y:S02]  /*446b0*/  @!P1 SYNCS.PHASECHK.TRANS64 P1, [R5+URZ], R3 ;  /* 0x00000003050095a7 */ /* 0x000ea4000802007f */
[----:B--2---:R-:W-:Y:S05]  /*446c0*/  @!P1 BRA `(.L_x_26) ;  /* 0xfffffffc00ec9947 */ /* 0x004fea000383ffff */
[----:B------:R-:W-:Y:S05]  /*446d0*/  BRA `(.L_x_25) ;  /* 0xfffffc9000447947 */ /* 0x000fea000383ffff */
.L_x_1187:
[----:B------:R-:W-:Y:S01]  /*446e0*/  BSSY B1, `(.L_x_1204) ;  /* 0x0000006000017945 */ /* 0x000fe20003800000 */
[----:B------:R-:W-:-:S07]  /*446f0*/  IMAD.MOV.U32 R15, RZ, RZ, -0x1 ;  /* 0xffffffffff0f7424 */ /* 0x000fce00078e00ff */
[----:B------:R-:W-:Y:S05]  /*44700*/  WARPSYNC.COLLECTIVE R15, `(.L_x_1205) ;  /* 0x000000000f0c7348 */ /* 0x000fea0003c00000 */
[----:B------:R-:W-:Y:S02]  /*44710*/  ELECT P6, UR62, PT ;  /* 0x00000000003e782f */ /* 0x000fe400038c0000 */
[----:B------:R-:W-:Y:S01]  /*44720*/  MOV R14, UR62 ;  /* 0x0000003e000e7c02 */ /* 0x000fe20008000f00 */
[----:B------:R-:W-:Y:S10]  /*44730*/  ENDCOLLECTIVE ;  /* 0x000000000000791b */ /* 0x000ff40003800000 */
.L_x_1205:
[----:B------:R-:W-:Y:S05]  /*44740*/  BSYNC B1 ;  /* 0x0000000000017941 */ /* 0x000fea0003800000 */
.L_x_1204:
[----:B------:R-:W-:Y:S05]  /*44750*/  BRA `(.L_x_1206) ;  /* 0xfffffff000487947 */ /* 0x000fea000383ffff */
.L_x_1190:
[----:B0-----:R0:W1:Y:S02]  /*44760*/  SYNCS.PHASECHK.TRANS64.TRYWAIT P0, [R15+URZ+0x10], R14 ;  /* 0x0000100e0f0075a7 */ /* 0x001064000800017f */
[----:B-1----:R-:W-:Y:S05]  /*44770*/  @!P0 NANOSLEEP.SYNCS 0x989680 ;  /* 0x009896800000895d */ /* 0x002fea0003900000 */
[----:B------:R-:W1:Y:S02]  /*44780*/  @!P0 SYNCS.PHASECHK.TRANS64 P0, [R15+URZ+0x10], R14 ;  /* 0x0000100e0f0085a7 */ /* 0x000e64000800007f */
[----:B-1----:R-:W-:Y:S05]  /*44790*/  @!P0 BRA `(.L_x_1190) ;  /* 0xfffffffc00f08947 */ /* 0x002fea000383ffff */
[----:B------:R-:W-:Y:S05]  /*447a0*/  BRA `(.L_x_1207) ;  /* 0xfffffff0007c7947 */ /* 0x000fea000383ffff */
.L_x_1198:
[----:B------:R-:W-:Y:S01]  /*447b0*/  BSSY B0, `(.L_x_1208) ;  /* 0x0000006000007945 */ /* 0x000fe20003800000 */
[----:B------:R-:W-:-:S07]  /*447c0*/  IMAD.MOV.U32 R15, RZ, RZ, -0x1 ;  /* 0xffffffffff0f7424 */ /* 0x000fce00078e00ff */
[----:B------:R-:W-:Y:S05]  /*447d0*/  WARPSYNC.COLLECTIVE R15, `(.L_x_1209) ;  /* 0x000000000f0c7348 */ /* 0x000fea0003c00000 */
[----:B------:R-:W-:Y:S02]  /*447e0*/  ELECT P6, UR62, PT ;  /* 0x00000000003e782f */ /* 0x000fe400038c0000 */
[----:B------:R-:W-:Y:S01]  /*447f0*/  MOV R14, UR62 ;  /* 0x0000003e000e7c02 */ /* 0x000fe20008000f00 */
[----:B------:R-:W-:Y:S10]  /*44800*/  ENDCOLLECTIVE ;  /* 0x000000000000791b */ /* 0x000ff40003800000 */
.L_x_1209:
[----:B------:R-:W-:Y:S05]  /*44810*/  BSYNC B0 ;  /* 0x0000000000007941 */ /* 0x000fea0003800000 */
.L_x_1208:
[----:B------:R-:W-:Y:S05]  /*44820*/  BRA `(.L_x_1210) ;  /* 0xfffffffc00107947 */ /* 0x000fea000383ffff */
.L_x_1202:
[----:B0-----:R0:W1:Y:S02]  /*44830*/  SYNCS.PHASECHK.TRANS64.TRYWAIT P0, [R5+URZ], R2 ;  /* 0x00000002050075a7 */ /* 0x001064000800017f */
[----:B-1----:R-:W-:Y:S05]  /*44840*/  @!P0 NANOSLEEP.SYNCS 0x989680 ;  /* 0x009896800000895d */ /* 0x002fea0003900000 */
[----:B------:R-:W1:Y:S02]  /*44850*/  @!P0 SYNCS.PHASECHK.TRANS64 P0, [R5+URZ], R2 ;  /* 0x00000002050085a7 */ /* 0x000e64000800007f */
[----:B-1----:R-:W-:Y:S05]  /*44860*/  @!P0 BRA `(.L_x_1202) ;  /* 0xfffffffc00f08947 */ /* 0x002fea000383ffff */
[----:B------:R-:W-:Y:S05]  /*44870*/  BRA `(.L_x_1211) ;  /* 0xfffffffc00387947 */ /* 0x000fea000383ffff */
.L_x_1212:
[----:B------:R-:W-:-:S00]  /*44880*/  BRA `(.L_x_1212) ;  /* 0xfffffffc00fc7947 */ /* 0x000fc0000383ffff */
[----:B------:R-:W-:-:S00]  /*44890*/  NOP ;  /* 0x0000000000007918 */ /* 0x000fc00000000000 */
        /* <DEDUP_REMOVED lines=14> */
.L_x_1213:


//--------------------- .nv.global.init           --------------------------
	.section	.nv.global.init,"aw",@progbits
.nv.global.init:
	.type		$str$22,@object
	.size		$str$22,($str$23 - $str$22)
$str$22:
        /*0000*/ 	.byte	0x6b, 0x5f, 0x74, 0x69, 0x6c, 0x65, 0x5f, 0x63, 0x6f, 0x75, 0x6e, 0x74, 0x20, 0x3e, 0x3d, 0x20
        /*0010*/ 	.byte	0x31, 0x00
	.type		$str$23,@object
	.size		$str$23,(__unnamed_1 - $str$23)
$str$23:
        /*0012*/ 	.byte	0x2f, 0x74, 0x6d, 0x70, 0x2f, 0x63, 0x75, 0x74, 0x6c, 0x61, 0x73, 0x73, 0x5f, 0x73, 0x77, 0x65
        /*0022*/ 	.byte	0x65, 0x70, 0x5f, 0x73, 0x72, 0x63, 0x2f, 0x69, 0x6e, 0x63, 0x6c, 0x75, 0x64, 0x65, 0x2f, 0x63
        /*0032*/ 	.byte	0x75, 0x74, 0x6c, 0x61, 0x73, 0x73, 0x2f, 0x67, 0x65, 0x6d, 0x6d, 0x2f, 0x63, 0x6f, 0x6c, 0x6c
        /*0042*/ 	.byte	0x65, 0x63, 0x74, 0x69, 0x76, 0x65, 0x2f, 0x73, 0x6d, 0x39, 0x30, 0x5f, 0x6d, 0x6d, 0x61, 0x5f
        /*0052*/ 	.byte	0x74, 0x6d, 0x61, 0x5f, 0x67, 0x6d, 0x6d, 0x61, 0x5f, 0x73, 0x73, 0x5f, 0x77, 0x61, 0x72, 0x70
        /*0062*/ 	.byte	0x73, 0x70, 0x65, 0x63, 0x69, 0x61, 0x6c, 0x69, 0x7a, 0x65, 0x64, 0x2e, 0x68, 0x70, 0x70, 0x00
	.type		__unnamed_1,@object
	.size		__unnamed_1,(.L_0 - __unnamed_1)
__unnamed_1:
        /* <DEDUP_REMOVED lines=182> */
        /*0bd2*/ 	.byte	0x79, 0x5d, 0x00
.L_0:


//--------------------- .nv.shared._ZN7cutlass13device_kernelINS_4gemm6kernel13GemmUniversalIN4cute5tupleIJiiiiEEENS1_10collective13CollectiveMmaINS1_34MainloopSm90TmaGmmaWarpSpecializedILi2ENS5_IJNS4_1CILi2EEENSA_ILi1EEESC_EEENS1_35KernelTmaWarpSpecializedCooperativeEEENS5_IJNSA_ILi384EEESG_NSA_ILi64EEEEEENS_10bfloat16_tENS5_IJlSC_lEEESJ_SK_NS4_8TiledMMAINS4_8MMA_AtomIJNS4_4SM904GMMA28MMA_64x192x16_F32BF16BF16_SSILNSO_5MajorE0ELSQ_0ELNSO_7ScaleInE1ELSR_1EEEEEENS4_6LayoutISD_NS5_IJSC_NSA_ILi0EEESV_EEEEENS5_IJNS4_10UnderscoreESY_SY_EEEEENS4_13SM90_TMA_LOADENS4_14ComposedLayoutINS4_7SwizzleILi3ELi4ELi3EEENS4_18smem_ptr_flag_bitsILi16EEENSU_INS5_IJNSA_ILi8EEESH_EEENS5_IJSH_SC_EEEEEEEvNS4_8identityENS4_23SM90_TMA_LOAD_MULTICASTES1B_vS1C_EENS_8epilogue10collective6detail29Sm90TmaWarpSpecializedAdapterINS1G_15DefaultEpilogueISJ_SK_SK_NS1F_6thread17LinearCombinationISJ_Li1EffLNS1K_9ScaleType4KindE0ELNS_15FloatRoundStyleE2ESJ_EENS1_15EpilogueDefaultEEEEEvvEEEEvNT_6ParamsE --------------------------
	.section	.nv.shared._ZN7cutlass13device_kernelINS_4gemm6kernel13GemmUniversalIN4cute5tupleIJiiiiEEENS1_10collective13CollectiveMmaINS1_34MainloopSm90TmaGmmaWarpSpecializedILi2ENS5_IJNS4_1CILi2EEENSA_ILi1EEESC_EEENS1_35KernelTmaWarpSpecializedCooperativeEEENS5_IJNSA_ILi384EEESG_NSA_ILi64EEEEEENS_10bfloat16_tENS5_IJlSC_lEEESJ_SK_NS4_8TiledMMAINS4_8MMA_AtomIJNS4_4SM904GMMA28MMA_64x192x16_F32BF16BF16_SSILNSO_5MajorE0ELSQ_0ELNSO_7ScaleInE1ELSR_1EEEEEENS4_6LayoutISD_NS5_IJSC_NSA_ILi0EEESV_EEEEENS5_IJNS4_10UnderscoreESY_SY_EEEEENS4_13SM90_TMA_LOADENS4_14ComposedLayoutINS4_7SwizzleILi3ELi4ELi3EEENS4_18smem_ptr_flag_bitsILi16EEENSU_INS5_IJNSA_ILi8EEESH_EEENS5_IJSH_SC_EEEEEEEvNS4_8identityENS4_23SM90_TMA_LOAD_MULTICASTES1B_vS1C_EENS_8epilogue10collective6detail29Sm90TmaWarpSpecializedAdapterINS1G_15DefaultEpilogueISJ_SK_SK_NS1F_6thread17LinearCombinationISJ_Li1EffLNS1K_9ScaleType4KindE0ELNS_15FloatRoundStyleE2ESJ_EENS1_15EpilogueDefaultEEEEEvvEEEEvNT_6ParamsE,"aw",@nobits
	.sectionflags	@""
	.align	16
	.zero		1024


//--------------------- .nv.shared.reserved.0     --------------------------
	.section	.nv.shared.reserved.0,"aw",@nobits
	.weak		__nv_reservedSMEM_offset_0_alias
	.size		__nv_reservedSMEM_offset_0_alias, 0, 0
	.other		__nv_reservedSMEM_offset_0_alias,@"STO_CUDA_RESERVED_SHARED STV_DEFAULT"
__nv_reservedSMEM_offset_0_alias:
	.zero		0


//--------------------- .nv.global                --------------------------
	.section	.nv.global,"aw",@nobits
.nv.global:
	.type		_ZN40_INTERNAL_fa289fe9_4_k_cu_f292d4d5_134724cute1_E,@object
	.size		_ZN40_INTERNAL_fa289fe9_4_k_cu_f292d4d5_134724cute1_E,(_ZN40_INTERNAL_fa289fe9_4_k_cu_f292d4d5_134724cuda3std3__45__cpo6cbeginE - _ZN40_INTERNAL_fa289fe9_4_k_cu_f292d4d5_134724cute1_E)
_ZN40_INTERNAL_fa289fe9_4_k_cu_f292d4d5_134724cute1_E:
	.zero		1
	.type		_ZN40_INTERNAL_fa289fe9_4_k_cu_f292d4d5_134724cuda3std3__45__cpo6cbeginE,@object
	.size		_ZN40_INTERNAL_fa289fe9_4_k_cu_f292d4d5_134724cuda3std3__45__cpo6cbeginE,(_ZN40_INTERNAL_fa289fe9_4_k_cu_f292d4d5_134724cuda3std3__48in_placeE - _ZN40_INTERNAL_fa289fe9_4_k_cu_f292d4d5_134724cuda3std3__45__cpo6cbeginE)
_ZN40_INTERNAL_fa289fe9_4_k_cu_f292d4d5_134724cuda3std3__45__cpo6cbeginE:
	.zero		1
	.type		_ZN40_INTERNAL_fa289fe9_4_k_cu_f292d4d5_134724cuda3std3__48in_placeE,@object
	.size		_ZN40_INTERNAL_fa289fe9_4_k_cu_f292d4d5_134724cuda3std3__48in_placeE,(_ZN40_INTERNAL_fa289fe9_4_k_cu_f292d4d5_134724cuda3std6ranges3__45__cpo9iter_moveE - _ZN40_INTERNAL_fa289fe9_4_k_cu_f292d4d5_134724cuda3std3__48in_placeE)
_ZN40_INTERNAL_fa289fe9_4_k_cu_f292d4d5_134724cuda3std3__48in_placeE:
	.zero		1
	.type		_ZN40_INTERNAL_fa289fe9_4_k_cu_f292d4d5_134724cuda3std6ranges3__45__cpo9iter_moveE,@object
	.size		_ZN40_INTERNAL_fa289fe9_4_k_cu_f292d4d5_134724cuda3std6ranges3__45__cpo9iter_moveE,(_ZN40_INTERNAL_fa289fe9_4_k_cu_f292d4d5_134724cuda3std3__45__cpo5beginE - _ZN40_INTERNAL_fa289fe9_4_k_cu_f292d4d5_134724cuda3std6ranges3__45__cpo9iter_moveE)
_ZN40_INTERNAL_fa289fe9_4_k_cu_f292d4d5_134724cuda3std6ranges3__45__cpo9iter_moveE:
	.zero		1
	.type		_ZN40_INTERNAL_fa289fe9_4_k_cu_f292d4d5_134724cuda3std3__45__cpo5beginE,@object
	.size		_ZN40_INTERNAL_fa289fe9_4_k_cu_f292d4d5_134724cuda3std3__45__cpo5beginE,(_ZN40_INTERNAL_fa289fe9_4_k_cu_f292d4d5_134724cuda3std3__442_GLOBAL__N__fa289fe9_4_k_cu_f292d4d5_134726ignoreE - _ZN40_INTERNAL_fa289fe9_4_k_cu_f292d4d5_134724cuda3std3__45__cpo5beginE)
_ZN40_INTERNAL_fa289fe9_4_k_cu_f292d4d5_134724cuda3std3__45__cpo5beginE:
	.zero		1
	.type		_ZN40_INTERNAL_fa289fe9_4_k_cu_f292d4d5_134724cuda3std3__442_GLOBAL__N__fa289fe9_4_k_cu_f292d4d5_134726ignoreE,@object
	.size		_ZN40_INTERNAL_fa289fe9_4_k_cu_f292d4d5_134724cuda3std3__442_GLOBAL__N__fa289fe9_4_k_cu_f292d4d5_134726ignoreE,(_ZN40_INTERNAL_fa289fe9_4_k_cu_f292d4d5_134724cute7productE - _ZN40_INTERNAL_fa289fe9_4_k_cu_f292d4d5_134724cuda3std3__442_GLOBAL__N__fa289fe9_4_k_cu_f292d4d5_134726ignoreE)
_ZN40_INTERNAL_fa289fe9_4_k_cu_f292d4d5_134724cuda3std3__442_GLOBAL__N__fa289fe9_4_k_cu_f292d4d5_134726ignoreE:
	.zero		1
	.type		_ZN40_INTERNAL_fa289fe9_4_k_cu_f292d4d5_134724cute7productE,@object
	.size		_ZN40_INTERNAL_fa289fe9_4_k_cu_f292d4d5_134724cute7productE,(_ZN40_INTERNAL_fa289fe9_4_k_cu_f292d4d5_134724cuda3std3__45__cpo3endE - _ZN40_INTERNAL_fa289fe9_4_k_cu_f292d4d5_134724cute7productE)
_ZN40_INTERNAL_fa289fe9_4_k_cu_f292d4d5_134724cute7productE:
	.zero		1
	.type		_ZN40_INTERNAL_fa289fe9_4_k_cu_f292d4d5_134724cuda3std3__45__cpo3endE,@object
	.size		_ZN40_INTERNAL_fa289fe9_4_k_cu_f292d4d5_134724cuda3std3__45__cpo3endE,(_ZN40_INTERNAL_fa289fe9_4_k_cu_f292d4d5_134724cuda3std3__419piecewise_constructE - _ZN40_INTERNAL_fa289fe9_4_k_cu_f292d4d5_134724cuda3std3__45__cpo3endE)
_ZN40_INTERNAL_fa289fe9_4_k_cu_f292d4d5_134724cuda3std3__45__cpo3endE:
	.zero		1
	.type		_ZN40_INTERNAL_fa289fe9_4_k_cu_f292d4d5_134724cuda3std3__419piecewise_constructE,@object
	.size		_ZN40_INTERNAL_fa289fe9_4_k_cu_f292d4d5_134724cuda3std3__419piecewise_constructE,(_ZN40_INTERNAL_fa289fe9_4_k_cu_f292d4d5_134724cuda3std3__45__cpo4cendE - _ZN40_INTERNAL_fa289fe9_4_k_cu_f292d4d5_134724cuda3std3__419piecewise_constructE)
_ZN40_INTERNAL_fa289fe9_4_k_cu_f292d4d5_134724cuda3std3__419piecewise_constructE:
	.zero		1
	.type		_ZN40_INTERNAL_fa289fe9_4_k_cu_f292d4d5_134724cuda3std3__45__cpo4cendE,@object
	.size		_ZN40_INTERNAL_fa289fe9_4_k_cu_f292d4d5_134724cuda3std3__45__cpo4cendE,(_ZN40_INTERNAL_fa289fe9_4_k_cu_f292d4d5_134724cuda3std6ranges3__45__cpo4swapE - _ZN40_INTERNAL_fa289fe9_4_k_cu_f292d4d5_134724cuda3std3__45__cpo4cendE)
_ZN40_INTERNAL_fa289fe9_4_k_cu_f292d4d5_134724cuda3std3__45__cpo4cendE:
	.zero		1
	.type		_ZN40_INTERNAL_fa289fe9_4_k_cu_f292d4d5_134724cuda3std6ranges3__45__cpo4swapE,@object
	.size		_ZN40_INTERNAL_fa289fe9_4_k_cu_f292d4d5_134724cuda3std6ranges3__45__cpo4swapE,(.L_8 - _ZN40_INTERNAL_fa289fe9_4_k_cu_f292d4d5_134724cuda3std6ranges3__45__cpo4swapE)
_ZN40_INTERNAL_fa289fe9_4_k_cu_f292d4d5_134724cuda3std6ranges3__45__cpo4swapE:
	.zero		1
.L_8:


//--------------------- .nv.constant0._ZN7cutlass13device_kernelINS_4gemm6kernel13GemmUniversalIN4cute5tupleIJiiiiEEENS1_10collective13CollectiveMmaINS1_34MainloopSm90TmaGmmaWarpSpecializedILi2ENS5_IJNS4_1CILi2EEENSA_ILi1EEESC_EEENS1_35KernelTmaWarpSpecializedCooperativeEEENS5_IJNSA_ILi384EEESG_NSA_ILi64EEEEEENS_10bfloat16_tENS5_IJlSC_lEEESJ_SK_NS4_8TiledMMAINS4_8MMA_AtomIJNS4_4SM904GMMA28MMA_64x192x16_F32BF16BF16_SSILNSO_5MajorE0ELSQ_0ELNSO_7ScaleInE1ELSR_1EEEEEENS4_6LayoutISD_NS5_IJSC_NSA_ILi0EEESV_EEEEENS5_IJNS4_10UnderscoreESY_SY_EEEEENS4_13SM90_TMA_LOADENS4_14ComposedLayoutINS4_7SwizzleILi3ELi4ELi3EEENS4_18smem_ptr_flag_bitsILi16EEENSU_INS5_IJNSA_ILi8EEESH_EEENS5_IJSH_SC_EEEEEEEvNS4_8identityENS4_23SM90_TMA_LOAD_MULTICASTES1B_vS1C_EENS_8epilogue10collective6detail29Sm90TmaWarpSpecializedAdapterINS1G_15DefaultEpilogueISJ_SK_SK_NS1F_6thread17LinearCombinationISJ_Li1EffLNS1K_9ScaleType4KindE0ELNS_15FloatRoundStyleE2ESJ_EENS1_15EpilogueDefaultEEEEEvvEEEEvNT_6ParamsE --------------------------
	.section	.nv.constant0._ZN7cutlass13device_kernelINS_4gemm6kernel13GemmUniversalIN4cute5tupleIJiiiiEEENS1_10collective13CollectiveMmaINS1_34MainloopSm90TmaGmmaWarpSpecializedILi2ENS5_IJNS4_1CILi2EEENSA_ILi1EEESC_EEENS1_35KernelTmaWarpSpecializedCooperativeEEENS5_IJNSA_ILi384EEESG_NSA_ILi64EEEEEENS_10bfloat16_tENS5_IJlSC_lEEESJ_SK_NS4_8TiledMMAINS4_8MMA_AtomIJNS4_4SM904GMMA28MMA_64x192x16_F32BF16BF16_SSILNSO_5MajorE0ELSQ_0ELNSO_7ScaleInE1ELSR_1EEEEEENS4_6LayoutISD_NS5_IJSC_NSA_ILi0EEESV_EEEEENS5_IJNS4_10UnderscoreESY_SY_EEEEENS4_13SM90_TMA_LOADENS4_14ComposedLayoutINS4_7SwizzleILi3ELi4ELi3EEENS4_18smem_ptr_flag_bitsILi16EEENSU_INS5_IJNSA_ILi8EEESH_EEENS5_IJSH_SC_EEEEEEEvNS4_8identityENS4_23SM90_TMA_LOAD_MULTICASTES1B_vS1C_EENS_8epilogue10collective6detail29Sm90TmaWarpSpecializedAdapterINS1G_15DefaultEpilogueISJ_SK_SK_NS1F_6thread17LinearCombinationISJ_Li1EffLNS1K_9ScaleType4KindE0ELNS_15FloatRoundStyleE2ESJ_EENS1_15EpilogueDefaultEEEEEvvEEEEvNT_6ParamsE,"a",@progbits
	.sectionflags	@""
	.align	4
.nv.constant0._ZN7cutlass13device_kernelINS_4gemm6kernel13GemmUniversalIN4cute5tupleIJiiiiEEENS1_10collective13CollectiveMmaINS1_34MainloopSm90TmaGmmaWarpSpecializedILi2ENS5_IJNS4_1CILi2EEENSA_ILi1EEESC_EEENS1_35KernelTmaWarpSpecializedCooperativeEEENS5_IJNSA_ILi384EEESG_NSA_ILi64EEEEEENS_10bfloat16_tENS5_IJlSC_lEEESJ_SK_NS4_8TiledMMAINS4_8MMA_AtomIJNS4_4SM904GMMA28MMA_64x192x16_F32BF16BF16_SSILNSO_5MajorE0ELSQ_0ELNSO_7ScaleInE1ELSR_1EEEEEENS4_6LayoutISD_NS5_IJSC_NSA_ILi0EEESV_EEEEENS5_IJNS4_10UnderscoreESY_SY_EEEEENS4_13SM90_TMA_LOADENS4_14ComposedLayoutINS4_7SwizzleILi3ELi4ELi3EEENS4_18smem_ptr_flag_bitsILi16EEENSU_INS5_IJNSA_ILi8EEESH_EEENS5_IJSH_SC_EEEEEEEvNS4_8identityENS4_23SM90_TMA_LOAD_MULTICASTES1B_vS1C_EENS_8epilogue10collective6detail29Sm90TmaWarpSpecializedAdapterINS1G_15DefaultEpilogueISJ_SK_SK_NS1F_6thread17LinearCombinationISJ_Li1EffLNS1K_9ScaleType4KindE0ELNS_15FloatRoundStyleE2ESJ_EENS1_15EpilogueDefaultEEEEEvvEEEEvNT_6ParamsE:
	.zero		1664


//--------------------- SYMBOLS --------------------------

	.type		.nv.reservedSmem.offset0,@object
	.size		.nv.reservedSmem.offset0,0x4
	.type		__assertfail,@function
